	.target	sm_90a

	.elftype	@"ET_EXEC"


//--------------------- .note.nv.tkinfo           --------------------------
	.section	.note.nv.tkinfo,"",@"SHT_NOTE"
	.sectionflags	@"SHF_NOTE_NV_TKINFO"
	.tkinfo
        /*0018*/ 	.word	0x00000002
        /*0030*/ 	.string	""
        /*0030*/ 	.string	"ptxas"
        /*0030*/ 	.string	"Cuda compilation tools, release 13.0, V13.0.88"
        /*0030*/ 	.string	"Build cuda_13.0.r13.0/compiler.36424714_0"
        /*0030*/ 	.string	"-arch sm_90a -m 64 "



//--------------------- .note.nv.cuinfo           --------------------------
	.section	.note.nv.cuinfo,"",@"SHT_NOTE"
	.sectionflags	@"SHF_NOTE_NV_CUINFO"
        /*0018*/ 	.short	0x0002
        /*001a*/ 	.short	0x005a
        /*001c*/ 	.short	0x0082
	.zero		2


//--------------------- .nv.info                  --------------------------
	.section	.nv.info,"",@"SHT_CUDA_INFO"
	.align	4


	//----- nvinfo : EIATTR_REGCOUNT
	.align		4
        /*0000*/ 	.byte	0x04, 0x2f
        /*0002*/ 	.short	(.L_12 - .L_11)
	.align		4
.L_11:
        /*0004*/ 	.word	index@(_ZN5flash25flash_bwd_dot_do_o_kernelILb1E23Flash_bwd_kernel_traitsILi192ELi64ELi64ELi8ELi4ELi2ELi2ELb0ELb0EN7cutlass10bfloat16_tE19Flash_kernel_traitsILi192ELi64ELi64ELi8ES3_EEEEvNS_16Flash_bwd_paramsE)
        /*0008*/ 	.word	0x00000040


	//----- nvinfo : EIATTR_FRAME_SIZE
	.align		4
.L_12:
        /*000c*/ 	.byte	0x04, 0x11
        /*000e*/ 	.short	(.L_14 - .L_13)
	.align		4
.L_13:
        /*0010*/ 	.word	index@(_ZN5flash25flash_bwd_dot_do_o_kernelILb1E23Flash_bwd_kernel_traitsILi192ELi64ELi64ELi8ELi4ELi2ELi2ELb0ELb0EN7cutlass10bfloat16_tE19Flash_kernel_traitsILi192ELi64ELi64ELi8ES3_EEEEvNS_16Flash_bwd_paramsE)
        /*0014*/ 	.word	0x00000000


	//----- nvinfo : EIATTR_REGCOUNT
	.align		4
.L_14:
        /*0018*/ 	.byte	0x04, 0x2f
        /*001a*/ 	.short	(.L_16 - .L_15)
	.align		4
.L_15:
        /*001c*/ 	.word	index@(_ZN5flash25flash_bwd_dot_do_o_kernelILb0E23Flash_bwd_kernel_traitsILi192ELi64ELi64ELi8ELi4ELi2ELi2ELb0ELb0EN7cutlass10bfloat16_tE19Flash_kernel_traitsILi192ELi64ELi64ELi8ES3_EEEEvNS_16Flash_bwd_paramsE)
        /*0020*/ 	.word	0x00000040


	//----- nvinfo : EIATTR_FRAME_SIZE
	.align		4
.L_16:
        /*0024*/ 	.byte	0x04, 0x11
        /*0026*/ 	.short	(.L_18 - .L_17)
	.align		4
.L_17:
        /*0028*/ 	.word	index@(_ZN5flash25flash_bwd_dot_do_o_kernelILb0E23Flash_bwd_kernel_traitsILi192ELi64ELi64ELi8ELi4ELi2ELi2ELb0ELb0EN7cutlass10bfloat16_tE19Flash_kernel_traitsILi192ELi64ELi64ELi8ES3_EEEEvNS_16Flash_bwd_paramsE)
        /*002c*/ 	.word	0x00000000


	//----- nvinfo : EIATTR_REGCOUNT
	.align		4
.L_18:
        /*0030*/ 	.byte	0x04, 0x2f
        /*0032*/ 	.short	(.L_20 - .L_19)
	.align		4
.L_19:
        /*0034*/ 	.word	index@(_ZN5flash44flash_bwd_dq_dk_dv_loop_seqk_parallel_kernelI23Flash_bwd_kernel_traitsILi192ELi64ELi64ELi8ELi4ELi2ELi2ELb0ELb0EN7cutlass10bfloat16_tE19Flash_kernel_traitsILi192ELi64ELi64ELi8ES3_EELb0ELb1ELb0ELb1ELb0ELb0ELb1EEEvNS_16Flash_bwd_paramsE)
        /*0038*/ 	.word	0x000000ff


	//----- nvinfo : EIATTR_FRAME_SIZE
	.align		4
.L_20:
        /*003c*/ 	.byte	0x04, 0x11
        /*003e*/ 	.short	(.L_22 - .L_21)
	.align		4
.L_21:
        /*0040*/ 	.word	index@(_ZN5flash44flash_bwd_dq_dk_dv_loop_seqk_parallel_kernelI23Flash_bwd_kernel_traitsILi192ELi64ELi64ELi8ELi4ELi2ELi2ELb0ELb0EN7cutlass10bfloat16_tE19Flash_kernel_traitsILi192ELi64ELi64ELi8ES3_EELb0ELb1ELb0ELb1ELb0ELb0ELb1EEEvNS_16Flash_bwd_paramsE)
        /*0044*/ 	.word	0x00000008


	//----- nvinfo : EIATTR_REGCOUNT
	.align		4
.L_22:
        /*0048*/ 	.byte	0x04, 0x2f
        /*004a*/ 	.short	(.L_24 - .L_23)
	.align		4
.L_23:
        /*004c*/ 	.word	index@(_ZN5flash44flash_bwd_dq_dk_dv_loop_seqk_parallel_kernelI23Flash_bwd_kernel_traitsILi192ELi64ELi64ELi8ELi4ELi2ELi2ELb0ELb0EN7cutlass10bfloat16_tE19Flash_kernel_traitsILi192ELi64ELi64ELi8ES3_EELb1ELb1ELb0ELb1ELb0ELb0ELb0EEEvNS_16Flash_bwd_paramsE)
        /*0050*/ 	.word	0x000000fe


	//----- nvinfo : EIATTR_FRAME_SIZE
	.align		4
.L_24:
        /*0054*/ 	.byte	0x04, 0x11
        /*0056*/ 	.short	(.L_26 - .L_25)
	.align		4
.L_25:
        /*0058*/ 	.word	index@(_ZN5flash44flash_bwd_dq_dk_dv_loop_seqk_parallel_kernelI23Flash_bwd_kernel_traitsILi192ELi64ELi64ELi8ELi4ELi2ELi2ELb0ELb0EN7cutlass10bfloat16_tE19Flash_kernel_traitsILi192ELi64ELi64ELi8ES3_EELb1ELb1ELb0ELb1ELb0ELb0ELb0EEEvNS_16Flash_bwd_paramsE)
        /*005c*/ 	.word	0x00000000


	//----- nvinfo : EIATTR_REGCOUNT
	.align		4
.L_26:
        /*0060*/ 	.byte	0x04, 0x2f
        /*0062*/ 	.short	(.L_28 - .L_27)
	.align		4
.L_27:
        /*0064*/ 	.word	index@(_ZN5flash44flash_bwd_dq_dk_dv_loop_seqk_parallel_kernelI23Flash_bwd_kernel_traitsILi192ELi64ELi64ELi8ELi4ELi2ELi2ELb0ELb0EN7cutlass10bfloat16_tE19Flash_kernel_traitsILi192ELi64ELi64ELi8ES3_EELb0ELb1ELb0ELb0ELb0ELb1ELb1EEEvNS_16Flash_bwd_paramsE)
        /*0068*/ 	.word	0x000000fe


	//----- nvinfo : EIATTR_FRAME_SIZE
	.align		4
.L_28:
        /*006c*/ 	.byte	0x04, 0x11
        /*006e*/ 	.short	(.L_30 - .L_29)
	.align		4
.L_29:
        /*0070*/ 	.word	index@(_ZN5flash44flash_bwd_dq_dk_dv_loop_seqk_parallel_kernelI23Flash_bwd_kernel_traitsILi192ELi64ELi64ELi8ELi4ELi2ELi2ELb0ELb0EN7cutlass10bfloat16_tE19Flash_kernel_traitsILi192ELi64ELi64ELi8ES3_EELb0ELb1ELb0ELb0ELb0ELb1ELb1EEEvNS_16Flash_bwd_paramsE)
        /*0074*/ 	.word	0x00000000


	//----- nvinfo : EIATTR_REGCOUNT
	.align		4
.L_30:
        /*0078*/ 	.byte	0x04, 0x2f
        /*007a*/ 	.short	(.L_32 - .L_31)
	.align		4
.L_31:
        /*007c*/ 	.word	index@(_ZN5flash44flash_bwd_dq_dk_dv_loop_seqk_parallel_kernelI23Flash_bwd_kernel_traitsILi192ELi64ELi64ELi8ELi4ELi2ELi2ELb0ELb0EN7cutlass10bfloat16_tE19Flash_kernel_traitsILi192ELi64ELi64ELi8ES3_EELb1ELb1ELb0ELb0ELb0ELb1ELb0EEEvNS_16Flash_bwd_paramsE)
        /*0080*/ 	.word	0x000000ff


	//----- nvinfo : EIATTR_FRAME_SIZE
	.align		4
.L_32:
        /*0084*/ 	.byte	0x04, 0x11
        /*0086*/ 	.short	(.L_34 - .L_33)
	.align		4
.L_33:
        /*0088*/ 	.word	index@(_ZN5flash44flash_bwd_dq_dk_dv_loop_seqk_parallel_kernelI23Flash_bwd_kernel_traitsILi192ELi64ELi64ELi8ELi4ELi2ELi2ELb0ELb0EN7cutlass10bfloat16_tE19Flash_kernel_traitsILi192ELi64ELi64ELi8ES3_EELb1ELb1ELb0ELb0ELb0ELb1ELb0EEEvNS_16Flash_bwd_paramsE)
        /*008c*/ 	.word	0x00000000


	//----- nvinfo : EIATTR_REGCOUNT
	.align		4
.L_34:
        /*0090*/ 	.byte	0x04, 0x2f
        /*0092*/ 	.short	(.L_36 - .L_35)
	.align		4
.L_35:
        /*0094*/ 	.word	index@(_ZN5flash44flash_bwd_dq_dk_dv_loop_seqk_parallel_kernelI23Flash_bwd_kernel_traitsILi192ELi64ELi64ELi8ELi4ELi2ELi2ELb0ELb0EN7cutlass10bfloat16_tE19Flash_kernel_traitsILi192ELi64ELi64ELi8ES3_EELb0ELb1ELb0ELb0ELb0ELb0ELb1EEEvNS_16Flash_bwd_paramsE)
        /*0098*/ 	.word	0x000000ff


	//----- nvinfo : EIATTR_FRAME_SIZE
	.align		4
.L_36:
        /*009c*/ 	.byte	0x04, 0x11
        /*009e*/ 	.short	(.L_38 - .L_37)
	.align		4
.L_37:
        /*00a0*/ 	.word	index@(_ZN5flash44flash_bwd_dq_dk_dv_loop_seqk_parallel_kernelI23Flash_bwd_kernel_traitsILi192ELi64ELi64ELi8ELi4ELi2ELi2ELb0ELb0EN7cutlass10bfloat16_tE19Flash_kernel_traitsILi192ELi64ELi64ELi8ES3_EELb0ELb1ELb0ELb0ELb0ELb0ELb1EEEvNS_16Flash_bwd_paramsE)
        /*00a4*/ 	.word	0x00000000


	//----- nvinfo : EIATTR_REGCOUNT
	.align		4
.L_38:
        /*00a8*/ 	.byte	0x04, 0x2f
        /*00aa*/ 	.short	(.L_40 - .L_39)
	.align		4
.L_39:
        /*00ac*/ 	.word	index@(_ZN5flash44flash_bwd_dq_dk_dv_loop_seqk_parallel_kernelI23Flash_bwd_kernel_traitsILi192ELi64ELi64ELi8ELi4ELi2ELi2ELb0ELb0EN7cutlass10bfloat16_tE19Flash_kernel_traitsILi192ELi64ELi64ELi8ES3_EELb1ELb1ELb0ELb0ELb0ELb0ELb0EEEvNS_16Flash_bwd_paramsE)
        /*00b0*/ 	.word	0x000000ff


	//----- nvinfo : EIATTR_FRAME_SIZE
	.align		4
.L_40:
        /*00b4*/ 	.byte	0x04, 0x11
        /*00b6*/ 	.short	(.L_42 - .L_41)
	.align		4
.L_41:
        /*00b8*/ 	.word	index@(_ZN5flash44flash_bwd_dq_dk_dv_loop_seqk_parallel_kernelI23Flash_bwd_kernel_traitsILi192ELi64ELi64ELi8ELi4ELi2ELi2ELb0ELb0EN7cutlass10bfloat16_tE19Flash_kernel_traitsILi192ELi64ELi64ELi8ES3_EELb1ELb1ELb0ELb0ELb0ELb0ELb0EEEvNS_16Flash_bwd_paramsE)
        /*00bc*/ 	.word	0x00000008


	//----- nvinfo : EIATTR_REGCOUNT
	.align		4
.L_42:
        /*00c0*/ 	.byte	0x04, 0x2f
        /*00c2*/ 	.short	(.L_44 - .L_43)
	.align		4
.L_43:
        /*00c4*/ 	.word	index@(_ZN5flash27flash_bwd_convert_dq_kernelI23Flash_bwd_kernel_traitsILi192ELi64ELi64ELi8ELi4ELi2ELi2ELb0ELb0EN7cutlass10bfloat16_tE19Flash_kernel_traitsILi192ELi64ELi64ELi8ES3_EEEEvNS_16Flash_bwd_paramsEi)
        /*00c8*/ 	.word	0x00000060


	//----- nvinfo : EIATTR_FRAME_SIZE
	.align		4
.L_44:
        /*00cc*/ 	.byte	0x04, 0x11
        /*00ce*/ 	.short	(.L_46 - .L_45)
	.align		4
.L_45:
        /*00d0*/ 	.word	index@(_ZN5flash27flash_bwd_convert_dq_kernelI23Flash_bwd_kernel_traitsILi192ELi64ELi64ELi8ELi4ELi2ELi2ELb0ELb0EN7cutlass10bfloat16_tE19Flash_kernel_traitsILi192ELi64ELi64ELi8ES3_EEEEvNS_16Flash_bwd_paramsEi)
        /*00d4*/ 	.word	0x00000000


	//----- nvinfo : EIATTR_REGCOUNT
	.align		4
.L_46:
        /*00d8*/ 	.byte	0x04, 0x2f
        /*00da*/ 	.short	(.L_48 - .L_47)
	.align		4
.L_47:
        /*00dc*/ 	.word	index@(_ZN5flash25flash_bwd_dot_do_o_kernelILb1E23Flash_bwd_kernel_traitsILi192ELi64ELi64ELi8ELi4ELi2ELi2ELb1ELb1EN7cutlass10bfloat16_tE19Flash_kernel_traitsILi192ELi64ELi64ELi8ES3_EEEEvNS_16Flash_bwd_paramsE)
        /*00e0*/ 	.word	0x00000040


	//----- nvinfo : EIATTR_FRAME_SIZE
	.align		4
.L_48:
        /*00e4*/ 	.byte	0x04, 0x11
        /*00e6*/ 	.short	(.L_50 - .L_49)
	.align		4
.L_49:
        /*00e8*/ 	.word	index@(_ZN5flash25flash_bwd_dot_do_o_kernelILb1E23Flash_bwd_kernel_traitsILi192ELi64ELi64ELi8ELi4ELi2ELi2ELb1ELb1EN7cutlass10bfloat16_tE19Flash_kernel_traitsILi192ELi64ELi64ELi8ES3_EEEEvNS_16Flash_bwd_paramsE)
        /*00ec*/ 	.word	0x00000000


	//----- nvinfo : EIATTR_REGCOUNT
	.align		4
.L_50:
        /*00f0*/ 	.byte	0x04, 0x2f
        /*00f2*/ 	.short	(.L_52 - .L_51)
	.align		4
.L_51:
        /*00f4*/ 	.word	index@(_ZN5flash25flash_bwd_dot_do_o_kernelILb0E23Flash_bwd_kernel_traitsILi192ELi64ELi64ELi8ELi4ELi2ELi2ELb1ELb1EN7cutlass10bfloat16_tE19Flash_kernel_traitsILi192ELi64ELi64ELi8ES3_EEEEvNS_16Flash_bwd_paramsE)
        /*00f8*/ 	.word	0x00000040


	//----- nvinfo : EIATTR_FRAME_SIZE
	.align		4
.L_52:
        /*00fc*/ 	.byte	0x04, 0x11
        /*00fe*/ 	.short	(.L_54 - .L_53)
	.align		4
.L_53:
        /*0100*/ 	.word	index@(_ZN5flash25flash_bwd_dot_do_o_kernelILb0E23Flash_bwd_kernel_traitsILi192ELi64ELi64ELi8ELi4ELi2ELi2ELb1ELb1EN7cutlass10bfloat16_tE19Flash_kernel_traitsILi192ELi64ELi64ELi8ES3_EEEEvNS_16Flash_bwd_paramsE)
        /*0104*/ 	.word	0x00000000


	//----- nvinfo : EIATTR_REGCOUNT
	.align		4
.L_54:
        /*0108*/ 	.byte	0x04, 0x2f
        /*010a*/ 	.short	(.L_56 - .L_55)
	.align		4
.L_55:
        /*010c*/ 	.word	index@(_ZN5flash44flash_bwd_dq_dk_dv_loop_seqk_parallel_kernelI23Flash_bwd_kernel_traitsILi192ELi64ELi64ELi8ELi4ELi2ELi2ELb1ELb1EN7cutlass10bfloat16_tE19Flash_kernel_traitsILi192ELi64ELi64ELi8ES3_EELb0ELb1ELb0ELb1ELb0ELb0ELb1EEEvNS_16Flash_bwd_paramsE)
        /*0110*/ 	.word	0x000000ff


	//----- nvinfo : EIATTR_FRAME_SIZE
	.align		4
.L_56:
        /*0114*/ 	.byte	0x04, 0x11
        /*0116*/ 	.short	(.L_58 - .L_57)
	.align		4
.L_57:
        /*0118*/ 	.word	index@(_ZN5flash44flash_bwd_dq_dk_dv_loop_seqk_parallel_kernelI23Flash_bwd_kernel_traitsILi192ELi64ELi64ELi8ELi4ELi2ELi2ELb1ELb1EN7cutlass10bfloat16_tE19Flash_kernel_traitsILi192ELi64ELi64ELi8ES3_EELb0ELb1ELb0ELb1ELb0ELb0ELb1EEEvNS_16Flash_bwd_paramsE)
        /*011c*/ 	.word	0x00000110


	//----- nvinfo : EIATTR_REGCOUNT
	.align		4
.L_58:
        /*0120*/ 	.byte	0x04, 0x2f
        /*0122*/ 	.short	(.L_60 - .L_59)
	.align		4
.L_59:
        /*0124*/ 	.word	index@(_ZN5flash44flash_bwd_dq_dk_dv_loop_seqk_parallel_kernelI23Flash_bwd_kernel_traitsILi192ELi64ELi64ELi8ELi4ELi2ELi2ELb1ELb1EN7cutlass10bfloat16_tE19Flash_kernel_traitsILi192ELi64ELi64ELi8ES3_EELb1ELb1ELb0ELb1ELb0ELb0ELb0EEEvNS_16Flash_bwd_paramsE)
        /*0128*/ 	.word	0x000000ff


	//----- nvinfo : EIATTR_FRAME_SIZE
	.align		4
.L_60:
        /*012c*/ 	.byte	0x04, 0x11
        /*012e*/ 	.short	(.L_62 - .L_61)
	.align		4
.L_61:
        /*0130*/ 	.word	index@(_ZN5flash44flash_bwd_dq_dk_dv_loop_seqk_parallel_kernelI23Flash_bwd_kernel_traitsILi192ELi64ELi64ELi8ELi4ELi2ELi2ELb1ELb1EN7cutlass10bfloat16_tE19Flash_kernel_traitsILi192ELi64ELi64ELi8ES3_EELb1ELb1ELb0ELb1ELb0ELb0ELb0EEEvNS_16Flash_bwd_paramsE)
        /*0134*/ 	.word	0x00000128


	//----- nvinfo : EIATTR_REGCOUNT
	.align		4
.L_62:
        /*0138*/ 	.byte	0x04, 0x2f
        /*013a*/ 	.short	(.L_64 - .L_63)
	.align		4
.L_63:
        /*013c*/ 	.word	index@(_ZN5flash44flash_bwd_dq_dk_dv_loop_seqk_parallel_kernelI23Flash_bwd_kernel_traitsILi192ELi64ELi64ELi8ELi4ELi2ELi2ELb1ELb1EN7cutlass10bfloat16_tE19Flash_kernel_traitsILi192ELi64ELi64ELi8ES3_EELb0ELb1ELb0ELb0ELb0ELb1ELb1EEEvNS_16Flash_bwd_paramsE)
        /*0140*/ 	.word	0x000000ff


	//----- nvinfo : EIATTR_FRAME_SIZE
	.align		4
.L_64:
        /*0144*/ 	.byte	0x04, 0x11
        /*0146*/ 	.short	(.L_66 - .L_65)
	.align		4
.L_65:
        /*0148*/ 	.word	index@(_ZN5flash44flash_bwd_dq_dk_dv_loop_seqk_parallel_kernelI23Flash_bwd_kernel_traitsILi192ELi64ELi64ELi8ELi4ELi2ELi2ELb1ELb1EN7cutlass10bfloat16_tE19Flash_kernel_traitsILi192ELi64ELi64ELi8ES3_EELb0ELb1ELb0ELb0ELb0ELb1ELb1EEEvNS_16Flash_bwd_paramsE)
        /*014c*/ 	.word	0x000000e8


	//----- nvinfo : EIATTR_REGCOUNT
	.align		4
.L_66:
        /*0150*/ 	.byte	0x04, 0x2f
        /*0152*/ 	.short	(.L_68 - .L_67)
	.align		4
.L_67:
        /*0154*/ 	.word	index@(_ZN5flash44flash_bwd_dq_dk_dv_loop_seqk_parallel_kernelI23Flash_bwd_kernel_traitsILi192ELi64ELi64ELi8ELi4ELi2ELi2ELb1ELb1EN7cutlass10bfloat16_tE19Flash_kernel_traitsILi192ELi64ELi64ELi8ES3_EELb1ELb1ELb0ELb0ELb0ELb1ELb0EEEvNS_16Flash_bwd_paramsE)
        /*0158*/ 	.word	0x000000ff


	//----- nvinfo : EIATTR_FRAME_SIZE
	.align		4
.L_68:
        /*015c*/ 	.byte	0x04, 0x11
        /*015e*/ 	.short	(.L_70 - .L_69)
	.align		4
.L_69:
        /*0160*/ 	.word	index@(_ZN5flash44flash_bwd_dq_dk_dv_loop_seqk_parallel_kernelI23Flash_bwd_kernel_traitsILi192ELi64ELi64ELi8ELi4ELi2ELi2ELb1ELb1EN7cutlass10bfloat16_tE19Flash_kernel_traitsILi192ELi64ELi64ELi8ES3_EELb1ELb1ELb0ELb0ELb0ELb1ELb0EEEvNS_16Flash_bwd_paramsE)
        /*0164*/ 	.word	0x000000f0


	//----- nvinfo : EIATTR_REGCOUNT
	.align		4
.L_70:
        /*0168*/ 	.byte	0x04, 0x2f
        /*016a*/ 	.short	(.L_72 - .L_71)
	.align		4
.L_71:
        /*016c*/ 	.word	index@(_ZN5flash44flash_bwd_dq_dk_dv_loop_seqk_parallel_kernelI23Flash_bwd_kernel_traitsILi192ELi64ELi64ELi8ELi4ELi2ELi2ELb1ELb1EN7cutlass10bfloat16_tE19Flash_kernel_traitsILi192ELi64ELi64ELi8ES3_EELb0ELb1ELb0ELb0ELb0ELb0ELb1EEEvNS_16Flash_bwd_paramsE)
        /*0170*/ 	.word	0x000000ff


	//----- nvinfo : EIATTR_FRAME_SIZE
	.align		4
.L_72:
        /*0174*/ 	.byte	0x04, 0x11
        /*0176*/ 	.short	(.L_74 - .L_73)
	.align		4
.L_73:
        /*0178*/ 	.word	index@(_ZN5flash44flash_bwd_dq_dk_dv_loop_seqk_parallel_kernelI23Flash_bwd_kernel_traitsILi192ELi64ELi64ELi8ELi4ELi2ELi2ELb1ELb1EN7cutlass10bfloat16_tE19Flash_kernel_traitsILi192ELi64ELi64ELi8ES3_EELb0ELb1ELb0ELb0ELb0ELb0ELb1EEEvNS_16Flash_bwd_paramsE)
        /*017c*/ 	.word	0x000000f0


	//----- nvinfo : EIATTR_REGCOUNT
	.align		4
.L_74:
        /*0180*/ 	.byte	0x04, 0x2f
        /*0182*/ 	.short	(.L_76 - .L_75)
	.align		4
.L_75:
        /*0184*/ 	.word	index@(_ZN5flash44flash_bwd_dq_dk_dv_loop_seqk_parallel_kernelI23Flash_bwd_kernel_traitsILi192ELi64ELi64ELi8ELi4ELi2ELi2ELb1ELb1EN7cutlass10bfloat16_tE19Flash_kernel_traitsILi192ELi64ELi64ELi8ES3_EELb1ELb1ELb0ELb0ELb0ELb0ELb0EEEvNS_16Flash_bwd_paramsE)
        /*0188*/ 	.word	0x000000ff


	//----- nvinfo : EIATTR_FRAME_SIZE
	.align		4
.L_76:
        /*018c*/ 	.byte	0x04, 0x11
        /*018e*/ 	.short	(.L_78 - .L_77)
	.align		4
.L_77:
        /*0190*/ 	.word	index@(_ZN5flash44flash_bwd_dq_dk_dv_loop_seqk_parallel_kernelI23Flash_bwd_kernel_traitsILi192ELi64ELi64ELi8ELi4ELi2ELi2ELb1ELb1EN7cutlass10bfloat16_tE19Flash_kernel_traitsILi192ELi64ELi64ELi8ES3_EELb1ELb1ELb0ELb0ELb0ELb0ELb0EEEvNS_16Flash_bwd_paramsE)
        /*0194*/ 	.word	0x00000100


	//----- nvinfo : EIATTR_REGCOUNT
	.align		4
.L_78:
        /*0198*/ 	.byte	0x04, 0x2f
        /*019a*/ 	.short	(.L_80 - .L_79)
	.align		4
.L_79:
        /*019c*/ 	.word	index@(_ZN5flash27flash_bwd_convert_dq_kernelI23Flash_bwd_kernel_traitsILi192ELi64ELi64ELi8ELi4ELi2ELi2ELb1ELb1EN7cutlass10bfloat16_tE19Flash_kernel_traitsILi192ELi64ELi64ELi8ES3_EEEEvNS_16Flash_bwd_paramsEi)
        /*01a0*/ 	.word	0x00000060


	//----- nvinfo : EIATTR_FRAME_SIZE
	.align		4
.L_80:
        /*01a4*/ 	.byte	0x04, 0x11
        /*01a6*/ 	.short	(.L_82 - .L_81)
	.align		4
.L_81:
        /*01a8*/ 	.word	index@(_ZN5flash27flash_bwd_convert_dq_kernelI23Flash_bwd_kernel_traitsILi192ELi64ELi64ELi8ELi4ELi2ELi2ELb1ELb1EN7cutlass10bfloat16_tE19Flash_kernel_traitsILi192ELi64ELi64ELi8ES3_EEEEvNS_16Flash_bwd_paramsEi)
        /*01ac*/ 	.word	0x00000000


	//----- nvinfo : EIATTR_REGCOUNT
	.align		4
.L_82:
        /*01b0*/ 	.byte	0x04, 0x2f
        /*01b2*/ 	.short	(.L_84 - .L_83)
	.align		4
.L_83:
        /*01b4*/ 	.word	index@(_ZN5flash44flash_bwd_dq_dk_dv_loop_seqk_parallel_kernelI23Flash_bwd_kernel_traitsILi192ELi64ELi64ELi8ELi4ELi2ELi2ELb0ELb0EN7cutlass10bfloat16_tE19Flash_kernel_traitsILi192ELi64ELi64ELi8ES3_EELb0ELb1ELb0ELb1ELb0ELb0ELb0EEEvNS_16Flash_bwd_paramsE)
        /*01b8*/ 	.word	0x000000ff


	//----- nvinfo : EIATTR_FRAME_SIZE
	.align		4
.L_84:
        /*01bc*/ 	.byte	0x04, 0x11
        /*01be*/ 	.short	(.L_86 - .L_85)
	.align		4
.L_85:
        /*01c0*/ 	.word	index@(_ZN5flash44flash_bwd_dq_dk_dv_loop_seqk_parallel_kernelI23Flash_bwd_kernel_traitsILi192ELi64ELi64ELi8ELi4ELi2ELi2ELb0ELb0EN7cutlass10bfloat16_tE19Flash_kernel_traitsILi192ELi64ELi64ELi8ES3_EELb0ELb1ELb0ELb1ELb0ELb0ELb0EEEvNS_16Flash_bwd_paramsE)
        /*01c4*/ 	.word	0x00000000


	//----- nvinfo : EIATTR_REGCOUNT
	.align		4
.L_86:
        /*01c8*/ 	.byte	0x04, 0x2f
        /*01ca*/ 	.short	(.L_88 - .L_87)
	.align		4
.L_87:
        /*01cc*/ 	.word	index@(_ZN5flash44flash_bwd_dq_dk_dv_loop_seqk_parallel_kernelI23Flash_bwd_kernel_traitsILi192ELi64ELi64ELi8ELi4ELi2ELi2ELb0ELb0EN7cutlass10bfloat16_tE19Flash_kernel_traitsILi192ELi64ELi64ELi8ES3_EELb0ELb1ELb0ELb0ELb0ELb1ELb0EEEvNS_16Flash_bwd_paramsE)
        /*01d0*/ 	.word	0x000000fc


	//----- nvinfo : EIATTR_FRAME_SIZE
	.align		4
.L_88:
        /*01d4*/ 	.byte	0x04, 0x11
        /*01d6*/ 	.short	(.L_90 - .L_89)
	.align		4
.L_89:
        /*01d8*/ 	.word	index@(_ZN5flash44flash_bwd_dq_dk_dv_loop_seqk_parallel_kernelI23Flash_bwd_kernel_traitsILi192ELi64ELi64ELi8ELi4ELi2ELi2ELb0ELb0EN7cutlass10bfloat16_tE19Flash_kernel_traitsILi192ELi64ELi64ELi8ES3_EELb0ELb1ELb0ELb0ELb0ELb1ELb0EEEvNS_16Flash_bwd_paramsE)
        /*01dc*/ 	.word	0x00000000


	//----- nvinfo : EIATTR_REGCOUNT
	.align		4
.L_90:
        /*01e0*/ 	.byte	0x04, 0x2f
        /*01e2*/ 	.short	(.L_92 - .L_91)
	.align		4
.L_91:
        /*01e4*/ 	.word	index@(_ZN5flash44flash_bwd_dq_dk_dv_loop_seqk_parallel_kernelI23Flash_bwd_kernel_traitsILi192ELi64ELi64ELi8ELi4ELi2ELi2ELb0ELb0EN7cutlass10bfloat16_tE19Flash_kernel_traitsILi192ELi64ELi64ELi8ES3_EELb0ELb1ELb0ELb0ELb0ELb0ELb0EEEvNS_16Flash_bwd_paramsE)
        /*01e8*/ 	.word	0x000000fc


	//----- nvinfo : EIATTR_FRAME_SIZE
	.align		4
.L_92:
        /*01ec*/ 	.byte	0x04, 0x11
        /*01ee*/ 	.short	(.L_94 - .L_93)
	.align		4
.L_93:
        /*01f0*/ 	.word	index@(_ZN5flash44flash_bwd_dq_dk_dv_loop_seqk_parallel_kernelI23Flash_bwd_kernel_traitsILi192ELi64ELi64ELi8ELi4ELi2ELi2ELb0ELb0EN7cutlass10bfloat16_tE19Flash_kernel_traitsILi192ELi64ELi64ELi8ES3_EELb0ELb1ELb0ELb0ELb0ELb0ELb0EEEvNS_16Flash_bwd_paramsE)
        /*01f4*/ 	.word	0x00000000


	//----- nvinfo : EIATTR_REGCOUNT
	.align		4
.L_94:
        /*01f8*/ 	.byte	0x04, 0x2f
        /*01fa*/ 	.short	(.L_96 - .L_95)
	.align		4
.L_95:
        /*01fc*/ 	.word	index@(_ZN5flash44flash_bwd_dq_dk_dv_loop_seqk_parallel_kernelI23Flash_bwd_kernel_traitsILi192ELi64ELi64ELi8ELi4ELi2ELi2ELb1ELb1EN7cutlass10bfloat16_tE19Flash_kernel_traitsILi192ELi64ELi64ELi8ES3_EELb0ELb1ELb0ELb1ELb0ELb0ELb0EEEvNS_16Flash_bwd_paramsE)
        /*0200*/ 	.word	0x000000ff


	//----- nvinfo : EIATTR_FRAME_SIZE
	.align		4
.L_96:
        /*0204*/ 	.byte	0x04, 0x11
        /*0206*/ 	.short	(.L_98 - .L_97)
	.align		4
.L_97:
        /*0208*/ 	.word	index@(_ZN5flash44flash_bwd_dq_dk_dv_loop_seqk_parallel_kernelI23Flash_bwd_kernel_traitsILi192ELi64ELi64ELi8ELi4ELi2ELi2ELb1ELb1EN7cutlass10bfloat16_tE19Flash_kernel_traitsILi192ELi64ELi64ELi8ES3_EELb0ELb1ELb0ELb1ELb0ELb0ELb0EEEvNS_16Flash_bwd_paramsE)
        /*020c*/ 	.word	0x00000110


	//----- nvinfo : EIATTR_REGCOUNT
	.align		4
.L_98:
        /*0210*/ 	.byte	0x04, 0x2f
        /*0212*/ 	.short	(.L_100 - .L_99)
	.align		4
.L_99:
        /*0214*/ 	.word	index@(_ZN5flash44flash_bwd_dq_dk_dv_loop_seqk_parallel_kernelI23Flash_bwd_kernel_traitsILi192ELi64ELi64ELi8ELi4ELi2ELi2ELb1ELb1EN7cutlass10bfloat16_tE19Flash_kernel_traitsILi192ELi64ELi64ELi8ES3_EELb0ELb1ELb0ELb0ELb0ELb1ELb0EEEvNS_16Flash_bwd_paramsE)
        /*0218*/ 	.word	0x000000ff


	//----- nvinfo : EIATTR_FRAME_SIZE
	.align		4
.L_100:
        /*021c*/ 	.byte	0x04, 0x11
        /*021e*/ 	.short	(.L_102 - .L_101)
	.align		4
.L_101:
        /*0220*/ 	.word	index@(_ZN5flash44flash_bwd_dq_dk_dv_loop_seqk_parallel_kernelI23Flash_bwd_kernel_traitsILi192ELi64ELi64ELi8ELi4ELi2ELi2ELb1ELb1EN7cutlass10bfloat16_tE19Flash_kernel_traitsILi192ELi64ELi64ELi8ES3_EELb0ELb1ELb0ELb0ELb0ELb1ELb0EEEvNS_16Flash_bwd_paramsE)
        /*0224*/ 	.word	0x000000e8


	//----- nvinfo : EIATTR_REGCOUNT
	.align		4
.L_102:
        /*0228*/ 	.byte	0x04, 0x2f
        /*022a*/ 	.short	(.L_104 - .L_103)
	.align		4
.L_103:
        /*022c*/ 	.word	index@(_ZN5flash44flash_bwd_dq_dk_dv_loop_seqk_parallel_kernelI23Flash_bwd_kernel_traitsILi192ELi64ELi64ELi8ELi4ELi2ELi2ELb1ELb1EN7cutlass10bfloat16_tE19Flash_kernel_traitsILi192ELi64ELi64ELi8ES3_EELb0ELb1ELb0ELb0ELb0ELb0ELb0EEEvNS_16Flash_bwd_paramsE)
        /*0230*/ 	.word	0x000000ff


	//----- nvinfo : EIATTR_FRAME_SIZE
	.align		4
.L_104:
        /*0234*/ 	.byte	0x04, 0x11
        /*0236*/ 	.short	(.L_106 - .L_105)
	.align		4
.L_105:
        /*0238*/ 	.word	index@(_ZN5flash44flash_bwd_dq_dk_dv_loop_seqk_parallel_kernelI23Flash_bwd_kernel_traitsILi192ELi64ELi64ELi8ELi4ELi2ELi2ELb1ELb1EN7cutlass10bfloat16_tE19Flash_kernel_traitsILi192ELi64ELi64ELi8ES3_EELb0ELb1ELb0ELb0ELb0ELb0ELb0EEEvNS_16Flash_bwd_paramsE)
        /*023c*/ 	.word	0x000000f0


	//----- nvinfo : EIATTR_MIN_STACK_SIZE
	.align		4
.L_106:
        /*0240*/ 	.byte	0x04, 0x12
        /*0242*/ 	.short	(.L_108 - .L_107)
	.align		4
.L_107:
        /*0244*/ 	.word	index@(_ZN5flash44flash_bwd_dq_dk_dv_loop_seqk_parallel_kernelI23Flash_bwd_kernel_traitsILi192ELi64ELi64ELi8ELi4ELi2ELi2ELb1ELb1EN7cutlass10bfloat16_tE19Flash_kernel_traitsILi192ELi64ELi64ELi8ES3_EELb0ELb1ELb0ELb0ELb0ELb0ELb0EEEvNS_16Flash_bwd_paramsE)
        /*0248*/ 	.word	0x000000f0


	//----- nvinfo : EIATTR_MIN_STACK_SIZE
	.align		4
.L_108:
        /*024c*/ 	.byte	0x04, 0x12
        /*024e*/ 	.short	(.L_110 - .L_109)
	.align		4
.L_109:
        /*0250*/ 	.word	index@(_ZN5flash44flash_bwd_dq_dk_dv_loop_seqk_parallel_kernelI23Flash_bwd_kernel_traitsILi192ELi64ELi64ELi8ELi4ELi2ELi2ELb1ELb1EN7cutlass10bfloat16_tE19Flash_kernel_traitsILi192ELi64ELi64ELi8ES3_EELb0ELb1ELb0ELb0ELb0ELb1ELb0EEEvNS_16Flash_bwd_paramsE)
        /*0254*/ 	.word	0x000000e8


	//----- nvinfo : EIATTR_MIN_STACK_SIZE
	.align		4
.L_110:
        /*0258*/ 	.byte	0x04, 0x12
        /*025a*/ 	.short	(.L_112 - .L_111)
	.align		4
.L_111:
        /*025c*/ 	.word	index@(_ZN5flash44flash_bwd_dq_dk_dv_loop_seqk_parallel_kernelI23Flash_bwd_kernel_traitsILi192ELi64ELi64ELi8ELi4ELi2ELi2ELb1ELb1EN7cutlass10bfloat16_tE19Flash_kernel_traitsILi192ELi64ELi64ELi8ES3_EELb0ELb1ELb0ELb1ELb0ELb0ELb0EEEvNS_16Flash_bwd_paramsE)
        /*0260*/ 	.word	0x00000110


	//----- nvinfo : EIATTR_MIN_STACK_SIZE
	.align		4
.L_112:
        /*0264*/ 	.byte	0x04, 0x12
        /*0266*/ 	.short	(.L_114 - .L_113)
	.align		4
.L_113:
        /*0268*/ 	.word	index@(_ZN5flash44flash_bwd_dq_dk_dv_loop_seqk_parallel_kernelI23Flash_bwd_kernel_traitsILi192ELi64ELi64ELi8ELi4ELi2ELi2ELb0ELb0EN7cutlass10bfloat16_tE19Flash_kernel_traitsILi192ELi64ELi64ELi8ES3_EELb0ELb1ELb0ELb0ELb0ELb0ELb0EEEvNS_16Flash_bwd_paramsE)
        /*026c*/ 	.word	0x00000000


	//----- nvinfo : EIATTR_MIN_STACK_SIZE
	.align		4
.L_114:
        /*0270*/ 	.byte	0x04, 0x12
        /*0272*/ 	.short	(.L_116 - .L_115)
	.align		4
.L_115:
        /*0274*/ 	.word	index@(_ZN5flash44flash_bwd_dq_dk_dv_loop_seqk_parallel_kernelI23Flash_bwd_kernel_traitsILi192ELi64ELi64ELi8ELi4ELi2ELi2ELb0ELb0EN7cutlass10bfloat16_tE19Flash_kernel_traitsILi192ELi64ELi64ELi8ES3_EELb0ELb1ELb0ELb0ELb0ELb1ELb0EEEvNS_16Flash_bwd_paramsE)
        /*0278*/ 	.word	0x00000000


	//----- nvinfo : EIATTR_MIN_STACK_SIZE
	.align		4
.L_116:
        /*027c*/ 	.byte	0x04, 0x12
        /*027e*/ 	.short	(.L_118 - .L_117)
	.align		4
.L_117:
        /*0280*/ 	.word	index@(_ZN5flash44flash_bwd_dq_dk_dv_loop_seqk_parallel_kernelI23Flash_bwd_kernel_traitsILi192ELi64ELi64ELi8ELi4ELi2ELi2ELb0ELb0EN7cutlass10bfloat16_tE19Flash_kernel_traitsILi192ELi64ELi64ELi8ES3_EELb0ELb1ELb0ELb1ELb0ELb0ELb0EEEvNS_16Flash_bwd_paramsE)
        /*0284*/ 	.word	0x00000000


	//----- nvinfo : EIATTR_MIN_STACK_SIZE
	.align		4
.L_118:
        /*0288*/ 	.byte	0x04, 0x12
        /*028a*/ 	.short	(.L_120 - .L_119)
	.align		4
.L_119:
        /*028c*/ 	.word	index@(_ZN5flash27flash_bwd_convert_dq_kernelI23Flash_bwd_kernel_traitsILi192ELi64ELi64ELi8ELi4ELi2ELi2ELb1ELb1EN7cutlass10bfloat16_tE19Flash_kernel_traitsILi192ELi64ELi64ELi8ES3_EEEEvNS_16Flash_bwd_paramsEi)
        /*0290*/ 	.word	0x00000000


	//----- nvinfo : EIATTR_MIN_STACK_SIZE
	.align		4
.L_120:
        /*0294*/ 	.byte	0x04, 0x12
        /*0296*/ 	.short	(.L_122 - .L_121)
	.align		4
.L_121:
        /*0298*/ 	.word	index@(_ZN5flash44flash_bwd_dq_dk_dv_loop_seqk_parallel_kernelI23Flash_bwd_kernel_traitsILi192ELi64ELi64ELi8ELi4ELi2ELi2ELb1ELb1EN7cutlass10bfloat16_tE19Flash_kernel_traitsILi192ELi64ELi64ELi8ES3_EELb1ELb1ELb0ELb0ELb0ELb0ELb0EEEvNS_16Flash_bwd_paramsE)
        /*029c*/ 	.word	0x00000100


	//----- nvinfo : EIATTR_MIN_STACK_SIZE
	.align		4
.L_122:
        /*02a0*/ 	.byte	0x04, 0x12
        /*02a2*/ 	.short	(.L_124 - .L_123)
	.align		4
.L_123:
        /*02a4*/ 	.word	index@(_ZN5flash44flash_bwd_dq_dk_dv_loop_seqk_parallel_kernelI23Flash_bwd_kernel_traitsILi192ELi64ELi64ELi8ELi4ELi2ELi2ELb1ELb1EN7cutlass10bfloat16_tE19Flash_kernel_traitsILi192ELi64ELi64ELi8ES3_EELb0ELb1ELb0ELb0ELb0ELb0ELb1EEEvNS_16Flash_bwd_paramsE)
        /*02a8*/ 	.word	0x000000f0


	//----- nvinfo : EIATTR_MIN_STACK_SIZE
	.align		4
.L_124:
        /*02ac*/ 	.byte	0x04, 0x12
        /*02ae*/ 	.short	(.L_126 - .L_125)
	.align		4
.L_125:
        /*02b0*/ 	.word	index@(_ZN5flash44flash_bwd_dq_dk_dv_loop_seqk_parallel_kernelI23Flash_bwd_kernel_traitsILi192ELi64ELi64ELi8ELi4ELi2ELi2ELb1ELb1EN7cutlass10bfloat16_tE19Flash_kernel_traitsILi192ELi64ELi64ELi8ES3_EELb1ELb1ELb0ELb0ELb0ELb1ELb0EEEvNS_16Flash_bwd_paramsE)
        /*02b4*/ 	.word	0x000000f0


	//----- nvinfo : EIATTR_MIN_STACK_SIZE
	.align		4
.L_126:
        /*02b8*/ 	.byte	0x04, 0x12
        /*02ba*/ 	.short	(.L_128 - .L_127)
	.align		4
.L_127:
        /*02bc*/ 	.word	index@(_ZN5flash44flash_bwd_dq_dk_dv_loop_seqk_parallel_kernelI23Flash_bwd_kernel_traitsILi192ELi64ELi64ELi8ELi4ELi2ELi2ELb1ELb1EN7cutlass10bfloat16_tE19Flash_kernel_traitsILi192ELi64ELi64ELi8ES3_EELb0ELb1ELb0ELb0ELb0ELb1ELb1EEEvNS_16Flash_bwd_paramsE)
        /*02c0*/ 	.word	0x000000e8


	//----- nvinfo : EIATTR_MIN_STACK_SIZE
	.align		4
.L_128:
        /*02c4*/ 	.byte	0x04, 0x12
        /*02c6*/ 	.short	(.L_130 - .L_129)
	.align		4
.L_129:
        /*02c8*/ 	.word	index@(_ZN5flash44flash_bwd_dq_dk_dv_loop_seqk_parallel_kernelI23Flash_bwd_kernel_traitsILi192ELi64ELi64ELi8ELi4ELi2ELi2ELb1ELb1EN7cutlass10bfloat16_tE19Flash_kernel_traitsILi192ELi64ELi64ELi8ES3_EELb1ELb1ELb0ELb1ELb0ELb0ELb0EEEvNS_16Flash_bwd_paramsE)
        /*02cc*/ 	.word	0x00000128


	//----- nvinfo : EIATTR_MIN_STACK_SIZE
	.align		4
.L_130:
        /*02d0*/ 	.byte	0x04, 0x12
        /*02d2*/ 	.short	(.L_132 - .L_131)
	.align		4
.L_131:
        /*02d4*/ 	.word	index@(_ZN5flash44flash_bwd_dq_dk_dv_loop_seqk_parallel_kernelI23Flash_bwd_kernel_traitsILi192ELi64ELi64ELi8ELi4ELi2ELi2ELb1ELb1EN7cutlass10bfloat16_tE19Flash_kernel_traitsILi192ELi64ELi64ELi8ES3_EELb0ELb1ELb0ELb1ELb0ELb0ELb1EEEvNS_16Flash_bwd_paramsE)
        /*02d8*/ 	.word	0x00000110


	//----- nvinfo : EIATTR_MIN_STACK_SIZE
	.align		4
.L_132:
        /*02dc*/ 	.byte	0x04, 0x12
        /*02de*/ 	.short	(.L_134 - .L_133)
	.align		4
.L_133:
        /*02e0*/ 	.word	index@(_ZN5flash25flash_bwd_dot_do_o_kernelILb0E23Flash_bwd_kernel_traitsILi192ELi64ELi64ELi8ELi4ELi2ELi2ELb1ELb1EN7cutlass10bfloat16_tE19Flash_kernel_traitsILi192ELi64ELi64ELi8ES3_EEEEvNS_16Flash_bwd_paramsE)
        /*02e4*/ 	.word	0x00000000


	//----- nvinfo : EIATTR_MIN_STACK_SIZE
	.align		4
.L_134:
        /*02e8*/ 	.byte	0x04, 0x12
        /*02ea*/ 	.short	(.L_136 - .L_135)
	.align		4
.L_135:
        /*02ec*/ 	.word	index@(_ZN5flash25flash_bwd_dot_do_o_kernelILb1E23Flash_bwd_kernel_traitsILi192ELi64ELi64ELi8ELi4ELi2ELi2ELb1ELb1EN7cutlass10bfloat16_tE19Flash_kernel_traitsILi192ELi64ELi64ELi8ES3_EEEEvNS_16Flash_bwd_paramsE)
        /*02f0*/ 	.word	0x00000000


	//----- nvinfo : EIATTR_MIN_STACK_SIZE
	.align		4
.L_136:
        /*02f4*/ 	.byte	0x04, 0x12
        /*02f6*/ 	.short	(.L_138 - .L_137)
	.align		4
.L_137:
        /*02f8*/ 	.word	index@(_ZN5flash27flash_bwd_convert_dq_kernelI23Flash_bwd_kernel_traitsILi192ELi64ELi64ELi8ELi4ELi2ELi2ELb0ELb0EN7cutlass10bfloat16_tE19Flash_kernel_traitsILi192ELi64ELi64ELi8ES3_EEEEvNS_16Flash_bwd_paramsEi)
        /*02fc*/ 	.word	0x00000000


	//----- nvinfo : EIATTR_MIN_STACK_SIZE
	.align		4
.L_138:
        /*0300*/ 	.byte	0x04, 0x12
        /*0302*/ 	.short	(.L_140 - .L_139)
	.align		4
.L_139:
        /*0304*/ 	.word	index@(_ZN5flash44flash_bwd_dq_dk_dv_loop_seqk_parallel_kernelI23Flash_bwd_kernel_traitsILi192ELi64ELi64ELi8ELi4ELi2ELi2ELb0ELb0EN7cutlass10bfloat16_tE19Flash_kernel_traitsILi192ELi64ELi64ELi8ES3_EELb1ELb1ELb0ELb0ELb0ELb0ELb0EEEvNS_16Flash_bwd_paramsE)
        /*0308*/ 	.word	0x00000008


	//----- nvinfo : EIATTR_MIN_STACK_SIZE
	.align		4
.L_140:
        /*030c*/ 	.byte	0x04, 0x12
        /*030e*/ 	.short	(.L_142 - .L_141)
	.align		4
.L_141:
        /*0310*/ 	.word	index@(_ZN5flash44flash_bwd_dq_dk_dv_loop_seqk_parallel_kernelI23Flash_bwd_kernel_traitsILi192ELi64ELi64ELi8ELi4ELi2ELi2ELb0ELb0EN7cutlass10bfloat16_tE19Flash_kernel_traitsILi192ELi64ELi64ELi8ES3_EELb0ELb1ELb0ELb0ELb0ELb0ELb1EEEvNS_16Flash_bwd_paramsE)
        /*0314*/ 	.word	0x00000000


	//----- nvinfo : EIATTR_MIN_STACK_SIZE
	.align		4
.L_142:
        /*0318*/ 	.byte	0x04, 0x12
        /*031a*/ 	.short	(.L_144 - .L_143)
	.align		4
.L_143:
        /*031c*/ 	.word	index@(_ZN5flash44flash_bwd_dq_dk_dv_loop_seqk_parallel_kernelI23Flash_bwd_kernel_traitsILi192ELi64ELi64ELi8ELi4ELi2ELi2ELb0ELb0EN7cutlass10bfloat16_tE19Flash_kernel_traitsILi192ELi64ELi64ELi8ES3_EELb1ELb1ELb0ELb0ELb0ELb1ELb0EEEvNS_16Flash_bwd_paramsE)
        /*0320*/ 	.word	0x00000000


	//----- nvinfo : EIATTR_MIN_STACK_SIZE
	.align		4
.L_144:
        /*0324*/ 	.byte	0x04, 0x12
        /*0326*/ 	.short	(.L_146 - .L_145)
	.align		4
.L_145:
        /*0328*/ 	.word	index@(_ZN5flash44flash_bwd_dq_dk_dv_loop_seqk_parallel_kernelI23Flash_bwd_kernel_traitsILi192ELi64ELi64ELi8ELi4ELi2ELi2ELb0ELb0EN7cutlass10bfloat16_tE19Flash_kernel_traitsILi192ELi64ELi64ELi8ES3_EELb0ELb1ELb0ELb0ELb0ELb1ELb1EEEvNS_16Flash_bwd_paramsE)
        /*032c*/ 	.word	0x00000000


	//----- nvinfo : EIATTR_MIN_STACK_SIZE
	.align		4
.L_146:
        /*0330*/ 	.byte	0x04, 0x12
        /*0332*/ 	.short	(.L_148 - .L_147)
	.align		4
.L_147:
        /*0334*/ 	.word	index@(_ZN5flash44flash_bwd_dq_dk_dv_loop_seqk_parallel_kernelI23Flash_bwd_kernel_traitsILi192ELi64ELi64ELi8ELi4ELi2ELi2ELb0ELb0EN7cutlass10bfloat16_tE19Flash_kernel_traitsILi192ELi64ELi64ELi8ES3_EELb1ELb1ELb0ELb1ELb0ELb0ELb0EEEvNS_16Flash_bwd_paramsE)
        /*0338*/ 	.word	0x00000000


	//----- nvinfo : EIATTR_MIN_STACK_SIZE
	.align		4
.L_148:
        /*033c*/ 	.byte	0x04, 0x12
        /*033e*/ 	.short	(.L_150 - .L_149)
	.align		4
.L_149:
        /*0340*/ 	.word	index@(_ZN5flash44flash_bwd_dq_dk_dv_loop_seqk_parallel_kernelI23Flash_bwd_kernel_traitsILi192ELi64ELi64ELi8ELi4ELi2ELi2ELb0ELb0EN7cutlass10bfloat16_tE19Flash_kernel_traitsILi192ELi64ELi64ELi8ES3_EELb0ELb1ELb0ELb1ELb0ELb0ELb1EEEvNS_16Flash_bwd_paramsE)
        /*0344*/ 	.word	0x00000008


	//----- nvinfo : EIATTR_MIN_STACK_SIZE
	.align		4
.L_150:
        /*0348*/ 	.byte	0x04, 0x12
        /*034a*/ 	.short	(.L_152 - .L_151)
	.align		4
.L_151:
        /*034c*/ 	.word	index@(_ZN5flash25flash_bwd_dot_do_o_kernelILb0E23Flash_bwd_kernel_traitsILi192ELi64ELi64ELi8ELi4ELi2ELi2ELb0ELb0EN7cutlass10bfloat16_tE19Flash_kernel_traitsILi192ELi64ELi64ELi8ES3_EEEEvNS_16Flash_bwd_paramsE)
        /*0350*/ 	.word	0x00000000


	//----- nvinfo : EIATTR_MIN_STACK_SIZE
	.align		4
.L_152:
        /*0354*/ 	.byte	0x04, 0x12
        /*0356*/ 	.short	(.L_154 - .L_153)
	.align		4
.L_153:
        /*0358*/ 	.word	index@(_ZN5flash25flash_bwd_dot_do_o_kernelILb1E23Flash_bwd_kernel_traitsILi192ELi64ELi64ELi8ELi4ELi2ELi2ELb0ELb0EN7cutlass10bfloat16_tE19Flash_kernel_traitsILi192ELi64ELi64ELi8ES3_EEEEvNS_16Flash_bwd_paramsE)
        /*035c*/ 	.word	0x00000000
.L_154:


//--------------------- .nv.compat                --------------------------
	.section	.nv.compat,"",@"SHT_CUDA_COMPAT_INFO"
	.align	4
        /*0000*/ 	.byte	0x02, 0x09, 0x01, 0x00, 0x02, 0x02, 0x01, 0x00, 0x02, 0x05, 0x05, 0x00, 0x03, 0x07, 0x01, 0x01
        /*0010*/ 	.byte	0x02, 0x03, 0x00, 0x00, 0x02, 0x06, 0x01, 0x00, 0x04, 0x0b, 0x08, 0x00, 0x00, 0x00, 0x00, 0x00
        /*0020*/ 	.byte	0x00, 0x00, 0x00, 0x00


//--------------------- .nv.info._ZN5flash44flash_bwd_dq_dk_dv_loop_seqk_parallel_kernelI23Flash_bwd_kernel_traitsILi192ELi64ELi64ELi8ELi4ELi2ELi2ELb1ELb1EN7cutlass10bfloat16_tE19Flash_kernel_traitsILi192ELi64ELi64ELi8ES3_EELb0ELb1ELb0ELb0ELb0ELb0ELb0EEEvNS_16Flash_bwd_paramsE --------------------------
	.section	.nv.info._ZN5flash44flash_bwd_dq_dk_dv_loop_seqk_parallel_kernelI23Flash_bwd_kernel_traitsILi192ELi64ELi64ELi8ELi4ELi2ELi2ELb1ELb1EN7cutlass10bfloat16_tE19Flash_kernel_traitsILi192ELi64ELi64ELi8ES3_EELb0ELb1ELb0ELb0ELb0ELb0ELb0EEEvNS_16Flash_bwd_paramsE,"",@"SHT_CUDA_INFO"
	.sectionflags	@""
	.align	4


	//----- nvinfo : EIATTR_CUDA_API_VERSION
	.align		4
        /*0000*/ 	.byte	0x04, 0x37
        /*0002*/ 	.short	(.L_156 - .L_155)
.L_155:
        /*0004*/ 	.word	0x00000082


	//----- nvinfo : EIATTR_KPARAM_INFO
	.align		4
.L_156:
        /*0008*/ 	.byte	0x04, 0x17
        /*000a*/ 	.short	(.L_158 - .L_157)
.L_157:
        /*000c*/ 	.word	0x00000000
        /*0010*/ 	.short	0x0000
        /*0012*/ 	.short	0x0000
        /*0014*/ 	.byte	0x00, 0xf0, 0x01, 0x0a


	//----- nvinfo : EIATTR_SPARSE_MMA_MASK
	.align		4
.L_158:
        /*0018*/ 	.byte	0x03, 0x50
        /*001a*/ 	.short	0x0000


	//----- nvinfo : EIATTR_MAXREG_COUNT
	.align		4
        /*001c*/ 	.byte	0x03, 0x1b
        /*001e*/ 	.short	0x00ff


	//----- nvinfo : EIATTR_NUM_BARRIERS
	.align		4
        /*0020*/ 	.byte	0x02, 0x4c
        /*0022*/ 	.byte	0x01
	.zero		1


	//----- nvinfo : EIATTR_ANNOTATIONS
	.align		4
        /*0024*/ 	.byte	0x04, 0x55
        /*0026*/ 	.short	(.L_160 - .L_159)


	//   ....[0]....
.L_159:
        /*0028*/ 	.word	0x00000001
        /*002c*/ 	.byte	0xa0, 0x00, 0x00, 0x00, 0x01, 0x00, 0x00, 0x00, 0x70, 0x03, 0x00, 0x00, 0x01, 0x00, 0x00, 0x00
        /* <DEDUP_REMOVED lines=60> */
        /*03fc*/ 	.byte	0x40, 0x92, 0x00, 0x00


	//----- nvinfo : EIATTR_MERCURY_ISA_VERSION
	.align		4
.L_160:
        /*0400*/ 	.byte	0x03, 0x5f
        /*0402*/ 	.short	0x0101


	//----- nvinfo : EIATTR_EXIT_INSTR_OFFSETS
	.align		4
        /*0404*/ 	.byte	0x04, 0x1c
        /*0406*/ 	.short	(.L_162 - .L_161)


	//   ....[0]....
.L_161:
        /*0408*/ 	.word	0x000000c0


	//   ....[1]....
        /*040c*/ 	.word	0x000092c0


	//----- nvinfo : EIATTR_CRS_STACK_SIZE
	.align		4
.L_162:
        /*0410*/ 	.byte	0x04, 0x1e
        /*0412*/ 	.short	(.L_164 - .L_163)
.L_163:
        /*0414*/ 	.word	0x00000000


	//----- nvinfo : EIATTR_CBANK_PARAM_SIZE
	.align		4
.L_164:
        /*0418*/ 	.byte	0x03, 0x19
        /*041a*/ 	.short	0x0280


	//----- nvinfo : EIATTR_PARAM_CBANK
	.align		4
        /*041c*/ 	.byte	0x04, 0x0a
        /*041e*/ 	.short	(.L_166 - .L_165)
	.align		4
.L_165:
        /*0420*/ 	.word	index@(.nv.constant0._ZN5flash44flash_bwd_dq_dk_dv_loop_seqk_parallel_kernelI23Flash_bwd_kernel_traitsILi192ELi64ELi64ELi8ELi4ELi2ELi2ELb1ELb1EN7cutlass10bfloat16_tE19Flash_kernel_traitsILi192ELi64ELi64ELi8ES3_EELb0ELb1ELb0ELb0ELb0ELb0ELb0EEEvNS_16Flash_bwd_paramsE)
        /*0424*/ 	.short	0x0210
        /*0426*/ 	.short	0x0280


	//----- nvinfo : EIATTR_SW_WAR
	.align		4
.L_166:
        /*0428*/ 	.byte	0x04, 0x36
        /*042a*/ 	.short	(.L_168 - .L_167)
.L_167:
        /*042c*/ 	.word	0x00000008
.L_168:


//--------------------- .nv.info._ZN5flash44flash_bwd_dq_dk_dv_loop_seqk_parallel_kernelI23Flash_bwd_kernel_traitsILi192ELi64ELi64ELi8ELi4ELi2ELi2ELb1ELb1EN7cutlass10bfloat16_tE19Flash_kernel_traitsILi192ELi64ELi64ELi8ES3_EELb0ELb1ELb0ELb0ELb0ELb1ELb0EEEvNS_16Flash_bwd_paramsE --------------------------
	.section	.nv.info._ZN5flash44flash_bwd_dq_dk_dv_loop_seqk_parallel_kernelI23Flash_bwd_kernel_traitsILi192ELi64ELi64ELi8ELi4ELi2ELi2ELb1ELb1EN7cutlass10bfloat16_tE19Flash_kernel_traitsILi192ELi64ELi64ELi8ES3_EELb0ELb1ELb0ELb0ELb0ELb1ELb0EEEvNS_16Flash_bwd_paramsE,"",@"SHT_CUDA_INFO"
	.sectionflags	@""
	.align	4


	//----- nvinfo : EIATTR_CUDA_API_VERSION
	.align		4
        /*0000*/ 	.byte	0x04, 0x37
        /*0002*/ 	.short	(.L_170 - .L_169)
.L_169:
        /*0004*/ 	.word	0x00000082


	//----- nvinfo : EIATTR_KPARAM_INFO
	.align		4
.L_170:
        /*0008*/ 	.byte	0x04, 0x17
        /*000a*/ 	.short	(.L_172 - .L_171)
.L_171:
        /*000c*/ 	.word	0x00000000
        /*0010*/ 	.short	0x0000
        /*0012*/ 	.short	0x0000
        /*0014*/ 	.byte	0x00, 0xf0, 0x01, 0x0a


	//----- nvinfo : EIATTR_SPARSE_MMA_MASK
	.align		4
.L_172:
        /*0018*/ 	.byte	0x03, 0x50
        /*001a*/ 	.short	0x0000


	//----- nvinfo : EIATTR_MAXREG_COUNT
	.align		4
        /*001c*/ 	.byte	0x03, 0x1b
        /*001e*/ 	.short	0x00ff


	//----- nvinfo : EIATTR_NUM_BARRIERS
	.align		4
        /*0020*/ 	.byte	0x02, 0x4c
        /*0022*/ 	.byte	0x01
	.zero		1


	//----- nvinfo : EIATTR_ANNOTATIONS
	.align		4
        /*0024*/ 	.byte	0x04, 0x55
        /*0026*/ 	.short	(.L_174 - .L_173)


	//   ....[0]....
.L_173:
        /* <DEDUP_REMOVED lines=48> */


	//----- nvinfo : EIATTR_MERCURY_ISA_VERSION
	.align		4
.L_174:
        /*0310*/ 	.byte	0x03, 0x5f
        /*0312*/ 	.short	0x0101


	//----- nvinfo : EIATTR_EXIT_INSTR_OFFSETS
	.align		4
        /*0314*/ 	.byte	0x04, 0x1c
        /*0316*/ 	.short	(.L_176 - .L_175)


	//   ....[0]....
.L_175:
        /*0318*/ 	.word	0x000000c0


	//   ....[1]....
        /*031c*/ 	.word	0x00007f30


	//----- nvinfo : EIATTR_CRS_STACK_SIZE
	.align		4
.L_176:
        /*0320*/ 	.byte	0x04, 0x1e
        /*0322*/ 	.short	(.L_178 - .L_177)
.L_177:
        /*0324*/ 	.word	0x00000000


	//----- nvinfo : EIATTR_CBANK_PARAM_SIZE
	.align		4
.L_178:
        /*0328*/ 	.byte	0x03, 0x19
        /*032a*/ 	.short	0x0280


	//----- nvinfo : EIATTR_PARAM_CBANK
	.align		4
        /*032c*/ 	.byte	0x04, 0x0a
        /*032e*/ 	.short	(.L_180 - .L_179)
	.align		4
.L_179:
        /*0330*/ 	.word	index@(.nv.constant0._ZN5flash44flash_bwd_dq_dk_dv_loop_seqk_parallel_kernelI23Flash_bwd_kernel_traitsILi192ELi64ELi64ELi8ELi4ELi2ELi2ELb1ELb1EN7cutlass10bfloat16_tE19Flash_kernel_traitsILi192ELi64ELi64ELi8ES3_EELb0ELb1ELb0ELb0ELb0ELb1ELb0EEEvNS_16Flash_bwd_paramsE)
        /*0334*/ 	.short	0x0210
        /*0336*/ 	.short	0x0280


	//----- nvinfo : EIATTR_SW_WAR
	.align		4
.L_180:
        /*0338*/ 	.byte	0x04, 0x36
        /*033a*/ 	.short	(.L_182 - .L_181)
.L_181:
        /*033c*/ 	.word	0x00000008
.L_182:


//--------------------- .nv.info._ZN5flash44flash_bwd_dq_dk_dv_loop_seqk_parallel_kernelI23Flash_bwd_kernel_traitsILi192ELi64ELi64ELi8ELi4ELi2ELi2ELb1ELb1EN7cutlass10bfloat16_tE19Flash_kernel_traitsILi192ELi64ELi64ELi8ES3_EELb0ELb1ELb0ELb1ELb0ELb0ELb0EEEvNS_16Flash_bwd_paramsE --------------------------
	.section	.nv.info._ZN5flash44flash_bwd_dq_dk_dv_loop_seqk_parallel_kernelI23Flash_bwd_kernel_traitsILi192ELi64ELi64ELi8ELi4ELi2ELi2ELb1ELb1EN7cutlass10bfloat16_tE19Flash_kernel_traitsILi192ELi64ELi64ELi8ES3_EELb0ELb1ELb0ELb1ELb0ELb0ELb0EEEvNS_16Flash_bwd_paramsE,"",@"SHT_CUDA_INFO"
	.sectionflags	@""
	.align	4


	//----- nvinfo : EIATTR_CUDA_API_VERSION
	.align		4
        /*0000*/ 	.byte	0x04, 0x37
        /*0002*/ 	.short	(.L_184 - .L_183)
.L_183:
        /*0004*/ 	.word	0x00000082


	//----- nvinfo : EIATTR_KPARAM_INFO
	.align		4
.L_184:
        /*0008*/ 	.byte	0x04, 0x17
        /*000a*/ 	.short	(.L_186 - .L_185)
.L_185:
        /*000c*/ 	.word	0x00000000
        /*0010*/ 	.short	0x0000
        /*0012*/ 	.short	0x0000
        /*0014*/ 	.byte	0x00, 0xf0, 0x01, 0x0a


	//----- nvinfo : EIATTR_SPARSE_MMA_MASK
	.align		4
.L_186:
        /*0018*/ 	.byte	0x03, 0x50
        /*001a*/ 	.short	0x0000


	//----- nvinfo : EIATTR_MAXREG_COUNT
	.align		4
        /*001c*/ 	.byte	0x03, 0x1b
        /*001e*/ 	.short	0x00ff


	//----- nvinfo : EIATTR_NUM_BARRIERS
	.align		4
        /*0020*/ 	.byte	0x02, 0x4c
        /*0022*/ 	.byte	0x01
	.zero		1


	//----- nvinfo : EIATTR_ANNOTATIONS
	.align		4
        /*0024*/ 	.byte	0x04, 0x55
        /*0026*/ 	.short	(.L_188 - .L_187)


	//   ....[0]....
.L_187:
        /* <DEDUP_REMOVED lines=70> */


	//----- nvinfo : EIATTR_MERCURY_ISA_VERSION
	.align		4
.L_188:
        /*0470*/ 	.byte	0x03, 0x5f
        /*0472*/ 	.short	0x0101


	//----- nvinfo : EIATTR_EXIT_INSTR_OFFSETS
	.align		4
        /*0474*/ 	.byte	0x04, 0x1c
        /*0476*/ 	.short	(.L_190 - .L_189)


	//   ....[0]....
.L_189:
        /*0478*/ 	.word	0x000000c0


	//   ....[1]....
        /*047c*/ 	.word	0x000097b0


	//----- nvinfo : EIATTR_CRS_STACK_SIZE
	.align		4
.L_190:
        /*0480*/ 	.byte	0x04, 0x1e
        /*0482*/ 	.short	(.L_192 - .L_191)
.L_191:
        /*0484*/ 	.word	0x00000000


	//----- nvinfo : EIATTR_CBANK_PARAM_SIZE
	.align		4
.L_192:
        /*0488*/ 	.byte	0x03, 0x19
        /*048a*/ 	.short	0x0280


	//----- nvinfo : EIATTR_PARAM_CBANK
	.align		4
        /*048c*/ 	.byte	0x04, 0x0a
        /*048e*/ 	.short	(.L_194 - .L_193)
	.align		4
.L_193:
        /*0490*/ 	.word	index@(.nv.constant0._ZN5flash44flash_bwd_dq_dk_dv_loop_seqk_parallel_kernelI23Flash_bwd_kernel_traitsILi192ELi64ELi64ELi8ELi4ELi2ELi2ELb1ELb1EN7cutlass10bfloat16_tE19Flash_kernel_traitsILi192ELi64ELi64ELi8ES3_EELb0ELb1ELb0ELb1ELb0ELb0ELb0EEEvNS_16Flash_bwd_paramsE)
        /*0494*/ 	.short	0x0210
        /*0496*/ 	.short	0x0280


	//----- nvinfo : EIATTR_SW_WAR
	.align		4
.L_194:
        /*0498*/ 	.byte	0x04, 0x36
        /*049a*/ 	.short	(.L_196 - .L_195)
.L_195:
        /*049c*/ 	.word	0x00000008
.L_196:


//--------------------- .nv.info._ZN5flash44flash_bwd_dq_dk_dv_loop_seqk_parallel_kernelI23Flash_bwd_kernel_traitsILi192ELi64ELi64ELi8ELi4ELi2ELi2ELb0ELb0EN7cutlass10bfloat16_tE19Flash_kernel_traitsILi192ELi64ELi64ELi8ES3_EELb0ELb1ELb0ELb0ELb0ELb0ELb0EEEvNS_16Flash_bwd_paramsE --------------------------
	.section	.nv.info._ZN5flash44flash_bwd_dq_dk_dv_loop_seqk_parallel_kernelI23Flash_bwd_kernel_traitsILi192ELi64ELi64ELi8ELi4ELi2ELi2ELb0ELb0EN7cutlass10bfloat16_tE19Flash_kernel_traitsILi192ELi64ELi64ELi8ES3_EELb0ELb1ELb0ELb0ELb0ELb0ELb0EEEvNS_16Flash_bwd_paramsE,"",@"SHT_CUDA_INFO"
	.sectionflags	@""
	.align	4


	//----- nvinfo : EIATTR_CUDA_API_VERSION
	.align		4
        /*0000*/ 	.byte	0x04, 0x37
        /*0002*/ 	.short	(.L_198 - .L_197)
.L_197:
        /*0004*/ 	.word	0x00000082


	//----- nvinfo : EIATTR_KPARAM_INFO
	.align		4
.L_198:
        /*0008*/ 	.byte	0x04, 0x17
        /*000a*/ 	.short	(.L_200 - .L_199)
.L_199:
        /*000c*/ 	.word	0x00000000
        /*0010*/ 	.short	0x0000
        /*0012*/ 	.short	0x0000
        /*0014*/ 	.byte	0x00, 0xf0, 0x01, 0x0a


	//----- nvinfo : EIATTR_SPARSE_MMA_MASK
	.align		4
.L_200:
        /*0018*/ 	.byte	0x03, 0x50
        /*001a*/ 	.short	0x0000


	//----- nvinfo : EIATTR_MAXREG_COUNT
	.align		4
        /*001c*/ 	.byte	0x03, 0x1b
        /*001e*/ 	.short	0x00ff


	//----- nvinfo : EIATTR_NUM_BARRIERS
	.align		4
        /*0020*/ 	.byte	0x02, 0x4c
        /*0022*/ 	.byte	0x01
	.zero		1


	//----- nvinfo : EIATTR_MERCURY_ISA_VERSION
	.align		4
        /*0024*/ 	.byte	0x03, 0x5f
        /*0026*/ 	.short	0x0101


	//----- nvinfo : EIATTR_EXIT_INSTR_OFFSETS
	.align		4
        /*0028*/ 	.byte	0x04, 0x1c
        /*002a*/ 	.short	(.L_202 - .L_201)


	//   ....[0]....
.L_201:
        /*002c*/ 	.word	0x00000080


	//   ....[1]....
        /*0030*/ 	.word	0x000086e0


	//----- nvinfo : EIATTR_CRS_STACK_SIZE
	.align		4
.L_202:
        /*0034*/ 	.byte	0x04, 0x1e
        /*0036*/ 	.short	(.L_204 - .L_203)
.L_203:
        /*0038*/ 	.word	0x00000000


	//----- nvinfo : EIATTR_CBANK_PARAM_SIZE
	.align		4
.L_204:
        /*003c*/ 	.byte	0x03, 0x19
        /*003e*/ 	.short	0x0280


	//----- nvinfo : EIATTR_PARAM_CBANK
	.align		4
        /*0040*/ 	.byte	0x04, 0x0a
        /*0042*/ 	.short	(.L_206 - .L_205)
	.align		4
.L_205:
        /*0044*/ 	.word	index@(.nv.constant0._ZN5flash44flash_bwd_dq_dk_dv_loop_seqk_parallel_kernelI23Flash_bwd_kernel_traitsILi192ELi64ELi64ELi8ELi4ELi2ELi2ELb0ELb0EN7cutlass10bfloat16_tE19Flash_kernel_traitsILi192ELi64ELi64ELi8ES3_EELb0ELb1ELb0ELb0ELb0ELb0ELb0EEEvNS_16Flash_bwd_paramsE)
        /*0048*/ 	.short	0x0210
        /*004a*/ 	.short	0x0280


	//----- nvinfo : EIATTR_SW_WAR
	.align		4
.L_206:
        /*004c*/ 	.byte	0x04, 0x36
        /*004e*/ 	.short	(.L_208 - .L_207)
.L_207:
        /*0050*/ 	.word	0x00000008
.L_208:


//--------------------- .nv.info._ZN5flash44flash_bwd_dq_dk_dv_loop_seqk_parallel_kernelI23Flash_bwd_kernel_traitsILi192ELi64ELi64ELi8ELi4ELi2ELi2ELb0ELb0EN7cutlass10bfloat16_tE19Flash_kernel_traitsILi192ELi64ELi64ELi8ES3_EELb0ELb1ELb0ELb0ELb0ELb1ELb0EEEvNS_16Flash_bwd_paramsE --------------------------
	.section	.nv.info._ZN5flash44flash_bwd_dq_dk_dv_loop_seqk_parallel_kernelI23Flash_bwd_kernel_traitsILi192ELi64ELi64ELi8ELi4ELi2ELi2ELb0ELb0EN7cutlass10bfloat16_tE19Flash_kernel_traitsILi192ELi64ELi64ELi8ES3_EELb0ELb1ELb0ELb0ELb0ELb1ELb0EEEvNS_16Flash_bwd_paramsE,"",@"SHT_CUDA_INFO"
	.sectionflags	@""
	.align	4


	//----- nvinfo : EIATTR_CUDA_API_VERSION
	.align		4
        /*0000*/ 	.byte	0x04, 0x37
        /*0002*/ 	.short	(.L_210 - .L_209)
.L_209:
        /*0004*/ 	.word	0x00000082


	//----- nvinfo : EIATTR_KPARAM_INFO
	.align		4
.L_210:
        /*0008*/ 	.byte	0x04, 0x17
        /*000a*/ 	.short	(.L_212 - .L_211)
.L_211:
        /*000c*/ 	.word	0x00000000
        /*0010*/ 	.short	0x0000
        /*0012*/ 	.short	0x0000
        /*0014*/ 	.byte	0x00, 0xf0, 0x01, 0x0a


	//----- nvinfo : EIATTR_SPARSE_MMA_MASK
	.align		4
.L_212:
        /*0018*/ 	.byte	0x03, 0x50
        /*001a*/ 	.short	0x0000


	//----- nvinfo : EIATTR_MAXREG_COUNT
	.align		4
        /*001c*/ 	.byte	0x03, 0x1b
        /*001e*/ 	.short	0x00ff


	//----- nvinfo : EIATTR_NUM_BARRIERS
	.align		4
        /*0020*/ 	.byte	0x02, 0x4c
        /*0022*/ 	.byte	0x01
	.zero		1


	//----- nvinfo : EIATTR_MERCURY_ISA_VERSION
	.align		4
        /*0024*/ 	.byte	0x03, 0x5f
        /*0026*/ 	.short	0x0101


	//----- nvinfo : EIATTR_EXIT_INSTR_OFFSETS
	.align		4
        /*0028*/ 	.byte	0x04, 0x1c
        /*002a*/ 	.short	(.L_214 - .L_213)


	//   ....[0]....
.L_213:
        /*002c*/ 	.word	0x00000080


	//   ....[1]....
        /*0030*/ 	.word	0x000072e0


	//----- nvinfo : EIATTR_CRS_STACK_SIZE
	.align		4
.L_214:
        /*0034*/ 	.byte	0x04, 0x1e
        /*0036*/ 	.short	(.L_216 - .L_215)
.L_215:
        /*0038*/ 	.word	0x00000000


	//----- nvinfo : EIATTR_CBANK_PARAM_SIZE
	.align		4
.L_216:
        /*003c*/ 	.byte	0x03, 0x19
        /*003e*/ 	.short	0x0280


	//----- nvinfo : EIATTR_PARAM_CBANK
	.align		4
        /*0040*/ 	.byte	0x04, 0x0a
        /*0042*/ 	.short	(.L_218 - .L_217)
	.align		4
.L_217:
        /*0044*/ 	.word	index@(.nv.constant0._ZN5flash44flash_bwd_dq_dk_dv_loop_seqk_parallel_kernelI23Flash_bwd_kernel_traitsILi192ELi64ELi64ELi8ELi4ELi2ELi2ELb0ELb0EN7cutlass10bfloat16_tE19Flash_kernel_traitsILi192ELi64ELi64ELi8ES3_EELb0ELb1ELb0ELb0ELb0ELb1ELb0EEEvNS_16Flash_bwd_paramsE)
        /*0048*/ 	.short	0x0210
        /*004a*/ 	.short	0x0280


	//----- nvinfo : EIATTR_SW_WAR
	.align		4
.L_218:
        /*004c*/ 	.byte	0x04, 0x36
        /*004e*/ 	.short	(.L_220 - .L_219)
.L_219:
        /*0050*/ 	.word	0x00000008
.L_220:


//--------------------- .nv.info._ZN5flash44flash_bwd_dq_dk_dv_loop_seqk_parallel_kernelI23Flash_bwd_kernel_traitsILi192ELi64ELi64ELi8ELi4ELi2ELi2ELb0ELb0EN7cutlass10bfloat16_tE19Flash_kernel_traitsILi192ELi64ELi64ELi8ES3_EELb0ELb1ELb0ELb1ELb0ELb0ELb0EEEvNS_16Flash_bwd_paramsE --------------------------
	.section	.nv.info._ZN5flash44flash_bwd_dq_dk_dv_loop_seqk_parallel_kernelI23Flash_bwd_kernel_traitsILi192ELi64ELi64ELi8ELi4ELi2ELi2ELb0ELb0EN7cutlass10bfloat16_tE19Flash_kernel_traitsILi192ELi64ELi64ELi8ES3_EELb0ELb1ELb0ELb1ELb0ELb0ELb0EEEvNS_16Flash_bwd_paramsE,"",@"SHT_CUDA_INFO"
	.sectionflags	@""
	.align	4


	//----- nvinfo : EIATTR_CUDA_API_VERSION
	.align		4
        /*0000*/ 	.byte	0x04, 0x37
        /*0002*/ 	.short	(.L_222 - .L_221)
.L_221:
        /*0004*/ 	.word	0x00000082


	//----- nvinfo : EIATTR_KPARAM_INFO
	.align		4
.L_222:
        /*0008*/ 	.byte	0x04, 0x17
        /*000a*/ 	.short	(.L_224 - .L_223)
.L_223:
        /*000c*/ 	.word	0x00000000
        /*0010*/ 	.short	0x0000
        /*0012*/ 	.short	0x0000
        /*0014*/ 	.byte	0x00, 0xf0, 0x01, 0x0a


	//----- nvinfo : EIATTR_SPARSE_MMA_MASK
	.align		4
.L_224:
        /*0018*/ 	.byte	0x03, 0x50
        /*001a*/ 	.short	0x0000


	//----- nvinfo : EIATTR_MAXREG_COUNT
	.align		4
        /*001c*/ 	.byte	0x03, 0x1b
        /*001e*/ 	.short	0x00ff


	//----- nvinfo : EIATTR_NUM_BARRIERS
	.align		4
        /*0020*/ 	.byte	0x02, 0x4c
        /*0022*/ 	.byte	0x01
	.zero		1


	//----- nvinfo : EIATTR_MERCURY_ISA_VERSION
	.align		4
        /*0024*/ 	.byte	0x03, 0x5f
        /*0026*/ 	.short	0x0101


	//----- nvinfo : EIATTR_EXIT_INSTR_OFFSETS
	.align		4
        /*0028*/ 	.byte	0x04, 0x1c
        /*002a*/ 	.short	(.L_226 - .L_225)


	//   ....[0]....
.L_225:
        /*002c*/ 	.word	0x00000080


	//   ....[1]....
        /*0030*/ 	.word	0x00008b80


	//----- nvinfo : EIATTR_CRS_STACK_SIZE
	.align		4
.L_226:
        /*0034*/ 	.byte	0x04, 0x1e
        /*0036*/ 	.short	(.L_228 - .L_227)
.L_227:
        /*0038*/ 	.word	0x00000000


	//----- nvinfo : EIATTR_CBANK_PARAM_SIZE
	.align		4
.L_228:
        /*003c*/ 	.byte	0x03, 0x19
        /*003e*/ 	.short	0x0280


	//----- nvinfo : EIATTR_PARAM_CBANK
	.align		4
        /*0040*/ 	.byte	0x04, 0x0a
        /*0042*/ 	.short	(.L_230 - .L_229)
	.align		4
.L_229:
        /*0044*/ 	.word	index@(.nv.constant0._ZN5flash44flash_bwd_dq_dk_dv_loop_seqk_parallel_kernelI23Flash_bwd_kernel_traitsILi192ELi64ELi64ELi8ELi4ELi2ELi2ELb0ELb0EN7cutlass10bfloat16_tE19Flash_kernel_traitsILi192ELi64ELi64ELi8ES3_EELb0ELb1ELb0ELb1ELb0ELb0ELb0EEEvNS_16Flash_bwd_paramsE)
        /*0048*/ 	.short	0x0210
        /*004a*/ 	.short	0x0280


	//----- nvinfo : EIATTR_SW_WAR
	.align		4
.L_230:
        /*004c*/ 	.byte	0x04, 0x36
        /*004e*/ 	.short	(.L_232 - .L_231)
.L_231:
        /*0050*/ 	.word	0x00000008
.L_232:


//--------------------- .nv.info._ZN5flash27flash_bwd_convert_dq_kernelI23Flash_bwd_kernel_traitsILi192ELi64ELi64ELi8ELi4ELi2ELi2ELb1ELb1EN7cutlass10bfloat16_tE19Flash_kernel_traitsILi192ELi64ELi64ELi8ES3_EEEEvNS_16Flash_bwd_paramsEi --------------------------
	.section	.nv.info._ZN5flash27flash_bwd_convert_dq_kernelI23Flash_bwd_kernel_traitsILi192ELi64ELi64ELi8ELi4ELi2ELi2ELb1ELb1EN7cutlass10bfloat16_tE19Flash_kernel_traitsILi192ELi64ELi64ELi8ES3_EEEEvNS_16Flash_bwd_paramsEi,"",@"SHT_CUDA_INFO"
	.sectionflags	@""
	.align	4


	//----- nvinfo : EIATTR_CUDA_API_VERSION
	.align		4
        /*0000*/ 	.byte	0x04, 0x37
        /*0002*/ 	.short	(.L_234 - .L_233)
.L_233:
        /*0004*/ 	.word	0x00000082


	//----- nvinfo : EIATTR_KPARAM_INFO
	.align		4
.L_234:
        /*0008*/ 	.byte	0x04, 0x17
        /*000a*/ 	.short	(.L_236 - .L_235)
.L_235:
        /*000c*/ 	.word	0x00000000
        /*0010*/ 	.short	0x0001
        /*0012*/ 	.short	0x0280
        /*0014*/ 	.byte	0x00, 0xf0, 0x11, 0x00


	//----- nvinfo : EIATTR_KPARAM_INFO
	.align		4
.L_236:
        /*0018*/ 	.byte	0x04, 0x17
        /*001a*/ 	.short	(.L_238 - .L_237)
.L_237:
        /*001c*/ 	.word	0x00000000
        /*0020*/ 	.short	0x0000
        /*0022*/ 	.short	0x0000
        /*0024*/ 	.byte	0x00, 0xf0, 0x01, 0x0a


	//----- nvinfo : EIATTR_SPARSE_MMA_MASK
	.align		4
.L_238:
        /*0028*/ 	.byte	0x03, 0x50
        /*002a*/ 	.short	0x0000


	//----- nvinfo : EIATTR_MAXREG_COUNT
	.align		4
        /*002c*/ 	.byte	0x03, 0x1b
        /*002e*/ 	.short	0x00ff


	//----- nvinfo : EIATTR_NUM_BARRIERS
	.align		4
        /*0030*/ 	.byte	0x02, 0x4c
        /*0032*/ 	.byte	0x01
	.zero		1


	//----- nvinfo : EIATTR_MERCURY_ISA_VERSION
	.align		4
        /*0034*/ 	.byte	0x03, 0x5f
        /*0036*/ 	.short	0x0101


	//----- nvinfo : EIATTR_EXIT_INSTR_OFFSETS
	.align		4
        /*0038*/ 	.byte	0x04, 0x1c
        /*003a*/ 	.short	(.L_240 - .L_239)


	//   ....[0]....
.L_239:
        /*003c*/ 	.word	0x00000100


	//   ....[1]....
        /*0040*/ 	.word	0x00001c70


	//   ....[2]....
        /*0044*/ 	.word	0x00001d90


	//   ....[3]....
        /*0048*/ 	.word	0x00001db0


	//----- nvinfo : EIATTR_CRS_STACK_SIZE
	.align		4
.L_240:
        /*004c*/ 	.byte	0x04, 0x1e
        /*004e*/ 	.short	(.L_242 - .L_241)
.L_241:
        /*0050*/ 	.word	0x00000000


	//----- nvinfo : EIATTR_CBANK_PARAM_SIZE
	.align		4
.L_242:
        /*0054*/ 	.byte	0x03, 0x19
        /*0056*/ 	.short	0x0284


	//----- nvinfo : EIATTR_PARAM_CBANK
	.align		4
        /*0058*/ 	.byte	0x04, 0x0a
        /*005a*/ 	.short	(.L_244 - .L_243)
	.align		4
.L_243:
        /*005c*/ 	.word	index@(.nv.constant0._ZN5flash27flash_bwd_convert_dq_kernelI23Flash_bwd_kernel_traitsILi192ELi64ELi64ELi8ELi4ELi2ELi2ELb1ELb1EN7cutlass10bfloat16_tE19Flash_kernel_traitsILi192ELi64ELi64ELi8ES3_EEEEvNS_16Flash_bwd_paramsEi)
        /*0060*/ 	.short	0x0210
        /*0062*/ 	.short	0x0284


	//----- nvinfo : EIATTR_SW_WAR
	.align		4
.L_244:
        /*0064*/ 	.byte	0x04, 0x36
        /*0066*/ 	.short	(.L_246 - .L_245)
.L_245:
        /*0068*/ 	.word	0x00000008
.L_246:


//--------------------- .nv.info._ZN5flash44flash_bwd_dq_dk_dv_loop_seqk_parallel_kernelI23Flash_bwd_kernel_traitsILi192ELi64ELi64ELi8ELi4ELi2ELi2ELb1ELb1EN7cutlass10bfloat16_tE19Flash_kernel_traitsILi192ELi64ELi64ELi8ES3_EELb1ELb1ELb0ELb0ELb0ELb0ELb0EEEvNS_16Flash_bwd_paramsE --------------------------
	.section	.nv.info._ZN5flash44flash_bwd_dq_dk_dv_loop_seqk_parallel_kernelI23Flash_bwd_kernel_traitsILi192ELi64ELi64ELi8ELi4ELi2ELi2ELb1ELb1EN7cutlass10bfloat16_tE19Flash_kernel_traitsILi192ELi64ELi64ELi8ES3_EELb1ELb1ELb0ELb0ELb0ELb0ELb0EEEvNS_16Flash_bwd_paramsE,"",@"SHT_CUDA_INFO"
	.sectionflags	@""
	.align	4


	//----- nvinfo : EIATTR_CUDA_API_VERSION
	.align		4
        /*0000*/ 	.byte	0x04, 0x37
        /*0002*/ 	.short	(.L_248 - .L_247)
.L_247:
        /*0004*/ 	.word	0x00000082


	//----- nvinfo : EIATTR_KPARAM_INFO
	.align		4
.L_248:
        /*0008*/ 	.byte	0x04, 0x17
        /*000a*/ 	.short	(.L_250 - .L_249)
.L_249:
        /*000c*/ 	.word	0x00000000
        /*0010*/ 	.short	0x0000
        /*0012*/ 	.short	0x0000
        /*0014*/ 	.byte	0x00, 0xf0, 0x01, 0x0a


	//----- nvinfo : EIATTR_SPARSE_MMA_MASK
	.align		4
.L_250:
        /*0018*/ 	.byte	0x03, 0x50
        /*001a*/ 	.short	0x0000


	//----- nvinfo : EIATTR_MAXREG_COUNT
	.align		4
        /*001c*/ 	.byte	0x03, 0x1b
        /*001e*/ 	.short	0x00ff


	//----- nvinfo : EIATTR_NUM_BARRIERS
	.align		4
        /*0020*/ 	.byte	0x02, 0x4c
        /*0022*/ 	.byte	0x01
	.zero		1


	//----- nvinfo : EIATTR_ANNOTATIONS
	.align		4
        /*0024*/ 	.byte	0x04, 0x55
        /*0026*/ 	.short	(.L_252 - .L_251)


	//   ....[0]....
.L_251:
        /* <DEDUP_REMOVED lines=64> */
        /*041c*/ 	.byte	0x90, 0x86, 0x00, 0x00, 0x01, 0x00, 0x00, 0x00, 0x80, 0x9d, 0x00, 0x00


	//----- nvinfo : EIATTR_MERCURY_ISA_VERSION
	.align		4
.L_252:
        /*0428*/ 	.byte	0x03, 0x5f
        /*042a*/ 	.short	0x0101


	//----- nvinfo : EIATTR_EXIT_INSTR_OFFSETS
	.align		4
        /*042c*/ 	.byte	0x04, 0x1c
        /*042e*/ 	.short	(.L_254 - .L_253)


	//   ....[0]....
.L_253:
        /*0430*/ 	.word	0x000000c0


	//   ....[1]....
        /*0434*/ 	.word	0x00009e00


	//----- nvinfo : EIATTR_CRS_STACK_SIZE
	.align		4
.L_254:
        /*0438*/ 	.byte	0x04, 0x1e
        /*043a*/ 	.short	(.L_256 - .L_255)
.L_255:
        /*043c*/ 	.word	0x00000000


	//----- nvinfo : EIATTR_CBANK_PARAM_SIZE
	.align		4
.L_256:
        /*0440*/ 	.byte	0x03, 0x19
        /*0442*/ 	.short	0x0280


	//----- nvinfo : EIATTR_PARAM_CBANK
	.align		4
        /*0444*/ 	.byte	0x04, 0x0a
        /*0446*/ 	.short	(.L_258 - .L_257)
	.align		4
.L_257:
        /*0448*/ 	.word	index@(.nv.constant0._ZN5flash44flash_bwd_dq_dk_dv_loop_seqk_parallel_kernelI23Flash_bwd_kernel_traitsILi192ELi64ELi64ELi8ELi4ELi2ELi2ELb1ELb1EN7cutlass10bfloat16_tE19Flash_kernel_traitsILi192ELi64ELi64ELi8ES3_EELb1ELb1ELb0ELb0ELb0ELb0ELb0EEEvNS_16Flash_bwd_paramsE)
        /*044c*/ 	.short	0x0210
        /*044e*/ 	.short	0x0280


	//----- nvinfo : EIATTR_SW_WAR
	.align		4
.L_258:
        /*0450*/ 	.byte	0x04, 0x36
        /*0452*/ 	.short	(.L_260 - .L_259)
.L_259:
        /*0454*/ 	.word	0x00000008
.L_260:


//--------------------- .nv.info._ZN5flash44flash_bwd_dq_dk_dv_loop_seqk_parallel_kernelI23Flash_bwd_kernel_traitsILi192ELi64ELi64ELi8ELi4ELi2ELi2ELb1ELb1EN7cutlass10bfloat16_tE19Flash_kernel_traitsILi192ELi64ELi64ELi8ES3_EELb0ELb1ELb0ELb0ELb0ELb0ELb1EEEvNS_16Flash_bwd_paramsE --------------------------
	.section	.nv.info._ZN5flash44flash_bwd_dq_dk_dv_loop_seqk_parallel_kernelI23Flash_bwd_kernel_traitsILi192ELi64ELi64ELi8ELi4ELi2ELi2ELb1ELb1EN7cutlass10bfloat16_tE19Flash_kernel_traitsILi192ELi64ELi64ELi8ES3_EELb0ELb1ELb0ELb0ELb0ELb0ELb1EEEvNS_16Flash_bwd_paramsE,"",@"SHT_CUDA_INFO"
	.sectionflags	@""
	.align	4


	//----- nvinfo : EIATTR_CUDA_API_VERSION
	.align		4
        /*0000*/ 	.byte	0x04, 0x37
        /*0002*/ 	.short	(.L_262 - .L_261)
.L_261:
        /*0004*/ 	.word	0x00000082


	//----- nvinfo : EIATTR_KPARAM_INFO
	.align		4
.L_262:
        /*0008*/ 	.byte	0x04, 0x17
        /*000a*/ 	.short	(.L_264 - .L_263)
.L_263:
        /*000c*/ 	.word	0x00000000
        /*0010*/ 	.short	0x0000
        /*0012*/ 	.short	0x0000
        /*0014*/ 	.byte	0x00, 0xf0, 0x01, 0x0a


	//----- nvinfo : EIATTR_SPARSE_MMA_MASK
	.align		4
.L_264:
        /*0018*/ 	.byte	0x03, 0x50
        /*001a*/ 	.short	0x0000


	//----- nvinfo : EIATTR_MAXREG_COUNT
	.align		4
        /*001c*/ 	.byte	0x03, 0x1b
        /*001e*/ 	.short	0x00ff


	//----- nvinfo : EIATTR_NUM_BARRIERS
	.align		4
        /*0020*/ 	.byte	0x02, 0x4c
        /*0022*/ 	.byte	0x01
	.zero		1


	//----- nvinfo : EIATTR_ANNOTATIONS
	.align		4
        /*0024*/ 	.byte	0x04, 0x55
        /*0026*/ 	.short	(.L_266 - .L_265)


	//   ....[0]....
.L_265:
        /* <DEDUP_REMOVED lines=79> */


	//----- nvinfo : EIATTR_MERCURY_ISA_VERSION
	.align		4
.L_266:
        /*0500*/ 	.byte	0x03, 0x5f
        /*0502*/ 	.short	0x0101


	//----- nvinfo : EIATTR_EXIT_INSTR_OFFSETS
	.align		4
        /*0504*/ 	.byte	0x04, 0x1c
        /*0506*/ 	.short	(.L_268 - .L_267)


	//   ....[0]....
.L_267:
        /*0508*/ 	.word	0x000000c0


	//   ....[1]....
        /*050c*/ 	.word	0x00009af0


	//----- nvinfo : EIATTR_CRS_STACK_SIZE
	.align		4
.L_268:
        /*0510*/ 	.byte	0x04, 0x1e
        /*0512*/ 	.short	(.L_270 - .L_269)
.L_269:
        /*0514*/ 	.word	0x00000000


	//----- nvinfo : EIATTR_CBANK_PARAM_SIZE
	.align		4
.L_270:
        /*0518*/ 	.byte	0x03, 0x19
        /*051a*/ 	.short	0x0280


	//----- nvinfo : EIATTR_PARAM_CBANK
	.align		4
        /*051c*/ 	.byte	0x04, 0x0a
        /*051e*/ 	.short	(.L_272 - .L_271)
	.align		4
.L_271:
        /*0520*/ 	.word	index@(.nv.constant0._ZN5flash44flash_bwd_dq_dk_dv_loop_seqk_parallel_kernelI23Flash_bwd_kernel_traitsILi192ELi64ELi64ELi8ELi4ELi2ELi2ELb1ELb1EN7cutlass10bfloat16_tE19Flash_kernel_traitsILi192ELi64ELi64ELi8ES3_EELb0ELb1ELb0ELb0ELb0ELb0ELb1EEEvNS_16Flash_bwd_paramsE)
        /*0524*/ 	.short	0x0210
        /*0526*/ 	.short	0x0280


	//----- nvinfo : EIATTR_SW_WAR
	.align		4
.L_272:
        /*0528*/ 	.byte	0x04, 0x36
        /*052a*/ 	.short	(.L_274 - .L_273)
.L_273:
        /*052c*/ 	.word	0x00000008
.L_274:


//--------------------- .nv.info._ZN5flash44flash_bwd_dq_dk_dv_loop_seqk_parallel_kernelI23Flash_bwd_kernel_traitsILi192ELi64ELi64ELi8ELi4ELi2ELi2ELb1ELb1EN7cutlass10bfloat16_tE19Flash_kernel_traitsILi192ELi64ELi64ELi8ES3_EELb1ELb1ELb0ELb0ELb0ELb1ELb0EEEvNS_16Flash_bwd_paramsE --------------------------
	.section	.nv.info._ZN5flash44flash_bwd_dq_dk_dv_loop_seqk_parallel_kernelI23Flash_bwd_kernel_traitsILi192ELi64ELi64ELi8ELi4ELi2ELi2ELb1ELb1EN7cutlass10bfloat16_tE19Flash_kernel_traitsILi192ELi64ELi64ELi8ES3_EELb1ELb1ELb0ELb0ELb0ELb1ELb0EEEvNS_16Flash_bwd_paramsE,"",@"SHT_CUDA_INFO"
	.sectionflags	@""
	.align	4


	//----- nvinfo : EIATTR_CUDA_API_VERSION
	.align		4
        /*0000*/ 	.byte	0x04, 0x37
        /*0002*/ 	.short	(.L_276 - .L_275)
.L_275:
        /*0004*/ 	.word	0x00000082


	//----- nvinfo : EIATTR_KPARAM_INFO
	.align		4
.L_276:
        /*0008*/ 	.byte	0x04, 0x17
        /*000a*/ 	.short	(.L_278 - .L_277)
.L_277:
        /*000c*/ 	.word	0x00000000
        /*0010*/ 	.short	0x0000
        /*0012*/ 	.short	0x0000
        /*0014*/ 	.byte	0x00, 0xf0, 0x01, 0x0a


	//----- nvinfo : EIATTR_SPARSE_MMA_MASK
	.align		4
.L_278:
        /*0018*/ 	.byte	0x03, 0x50
        /*001a*/ 	.short	0x0000


	//----- nvinfo : EIATTR_MAXREG_COUNT
	.align		4
        /*001c*/ 	.byte	0x03, 0x1b
        /*001e*/ 	.short	0x00ff


	//----- nvinfo : EIATTR_NUM_BARRIERS
	.align		4
        /*0020*/ 	.byte	0x02, 0x4c
        /*0022*/ 	.byte	0x01
	.zero		1


	//----- nvinfo : EIATTR_ANNOTATIONS
	.align		4
        /*0024*/ 	.byte	0x04, 0x55
        /*0026*/ 	.short	(.L_280 - .L_279)


	//   ....[0]....
.L_279:
        /* <DEDUP_REMOVED lines=50> */


	//----- nvinfo : EIATTR_MERCURY_ISA_VERSION
	.align		4
.L_280:
        /*0338*/ 	.byte	0x03, 0x5f
        /*033a*/ 	.short	0x0101


	//----- nvinfo : EIATTR_EXIT_INSTR_OFFSETS
	.align		4
        /*033c*/ 	.byte	0x04, 0x1c
        /*033e*/ 	.short	(.L_282 - .L_281)


	//   ....[0]....
.L_281:
        /*0340*/ 	.word	0x000000c0


	//   ....[1]....
        /*0344*/ 	.word	0x00008a70


	//----- nvinfo : EIATTR_CRS_STACK_SIZE
	.align		4
.L_282:
        /*0348*/ 	.byte	0x04, 0x1e
        /*034a*/ 	.short	(.L_284 - .L_283)
.L_283:
        /*034c*/ 	.word	0x00000000


	//----- nvinfo : EIATTR_CBANK_PARAM_SIZE
	.align		4
.L_284:
        /*0350*/ 	.byte	0x03, 0x19
        /*0352*/ 	.short	0x0280


	//----- nvinfo : EIATTR_PARAM_CBANK
	.align		4
        /*0354*/ 	.byte	0x04, 0x0a
        /*0356*/ 	.short	(.L_286 - .L_285)
	.align		4
.L_285:
        /*0358*/ 	.word	index@(.nv.constant0._ZN5flash44flash_bwd_dq_dk_dv_loop_seqk_parallel_kernelI23Flash_bwd_kernel_traitsILi192ELi64ELi64ELi8ELi4ELi2ELi2ELb1ELb1EN7cutlass10bfloat16_tE19Flash_kernel_traitsILi192ELi64ELi64ELi8ES3_EELb1ELb1ELb0ELb0ELb0ELb1ELb0EEEvNS_16Flash_bwd_paramsE)
        /*035c*/ 	.short	0x0210
        /*035e*/ 	.short	0x0280


	//----- nvinfo : EIATTR_SW_WAR
	.align		4
.L_286:
        /*0360*/ 	.byte	0x04, 0x36
        /*0362*/ 	.short	(.L_288 - .L_287)
.L_287:
        /*0364*/ 	.word	0x00000008
.L_288:


//--------------------- .nv.info._ZN5flash44flash_bwd_dq_dk_dv_loop_seqk_parallel_kernelI23Flash_bwd_kernel_traitsILi192ELi64ELi64ELi8ELi4ELi2ELi2ELb1ELb1EN7cutlass10bfloat16_tE19Flash_kernel_traitsILi192ELi64ELi64ELi8ES3_EELb0ELb1ELb0ELb0ELb0ELb1ELb1EEEvNS_16Flash_bwd_paramsE --------------------------
	.section	.nv.info._ZN5flash44flash_bwd_dq_dk_dv_loop_seqk_parallel_kernelI23Flash_bwd_kernel_traitsILi192ELi64ELi64ELi8ELi4ELi2ELi2ELb1ELb1EN7cutlass10bfloat16_tE19Flash_kernel_traitsILi192ELi64ELi64ELi8ES3_EELb0ELb1ELb0ELb0ELb0ELb1ELb1EEEvNS_16Flash_bwd_paramsE,"",@"SHT_CUDA_INFO"
	.sectionflags	@""
	.align	4


	//----- nvinfo : EIATTR_CUDA_API_VERSION
	.align		4
        /*0000*/ 	.byte	0x04, 0x37
        /*0002*/ 	.short	(.L_290 - .L_289)
.L_289:
        /*0004*/ 	.word	0x00000082


	//----- nvinfo : EIATTR_KPARAM_INFO
	.align		4
.L_290:
        /*0008*/ 	.byte	0x04, 0x17
        /*000a*/ 	.short	(.L_292 - .L_291)
.L_291:
        /*000c*/ 	.word	0x00000000
        /*0010*/ 	.short	0x0000
        /*0012*/ 	.short	0x0000
        /*0014*/ 	.byte	0x00, 0xf0, 0x01, 0x0a


	//----- nvinfo : EIATTR_SPARSE_MMA_MASK
	.align		4
.L_292:
        /*0018*/ 	.byte	0x03, 0x50
        /*001a*/ 	.short	0x0000


	//----- nvinfo : EIATTR_MAXREG_COUNT
	.align		4
        /*001c*/ 	.byte	0x03, 0x1b
        /*001e*/ 	.short	0x00ff


	//----- nvinfo : EIATTR_NUM_BARRIERS
	.align		4
        /*0020*/ 	.byte	0x02, 0x4c
        /*0022*/ 	.byte	0x01
	.zero		1


	//----- nvinfo : EIATTR_ANNOTATIONS
	.align		4
        /*0024*/ 	.byte	0x04, 0x55
        /*0026*/ 	.short	(.L_294 - .L_293)


	//   ....[0]....
.L_293:
        /* <DEDUP_REMOVED lines=64> */


	//----- nvinfo : EIATTR_MERCURY_ISA_VERSION
	.align		4
.L_294:
        /*0410*/ 	.byte	0x03, 0x5f
        /*0412*/ 	.short	0x0101


	//----- nvinfo : EIATTR_EXIT_INSTR_OFFSETS
	.align		4
        /*0414*/ 	.byte	0x04, 0x1c
        /*0416*/ 	.short	(.L_296 - .L_295)


	//   ....[0]....
.L_295:
        /*0418*/ 	.word	0x000000c0


	//   ....[1]....
        /*041c*/ 	.word	0x00008770


	//----- nvinfo : EIATTR_CRS_STACK_SIZE
	.align		4
.L_296:
        /*0420*/ 	.byte	0x04, 0x1e
        /*0422*/ 	.short	(.L_298 - .L_297)
.L_297:
        /*0424*/ 	.word	0x00000000


	//----- nvinfo : EIATTR_CBANK_PARAM_SIZE
	.align		4
.L_298:
        /*0428*/ 	.byte	0x03, 0x19
        /*042a*/ 	.short	0x0280


	//----- nvinfo : EIATTR_PARAM_CBANK
	.align		4
        /*042c*/ 	.byte	0x04, 0x0a
        /*042e*/ 	.short	(.L_300 - .L_299)
	.align		4
.L_299:
        /*0430*/ 	.word	index@(.nv.constant0._ZN5flash44flash_bwd_dq_dk_dv_loop_seqk_parallel_kernelI23Flash_bwd_kernel_traitsILi192ELi64ELi64ELi8ELi4ELi2ELi2ELb1ELb1EN7cutlass10bfloat16_tE19Flash_kernel_traitsILi192ELi64ELi64ELi8ES3_EELb0ELb1ELb0ELb0ELb0ELb1ELb1EEEvNS_16Flash_bwd_paramsE)
        /*0434*/ 	.short	0x0210
        /*0436*/ 	.short	0x0280


	//----- nvinfo : EIATTR_SW_WAR
	.align		4
.L_300:
        /*0438*/ 	.byte	0x04, 0x36
        /*043a*/ 	.short	(.L_302 - .L_301)
.L_301:
        /*043c*/ 	.word	0x00000008
.L_302:


//--------------------- .nv.info._ZN5flash44flash_bwd_dq_dk_dv_loop_seqk_parallel_kernelI23Flash_bwd_kernel_traitsILi192ELi64ELi64ELi8ELi4ELi2ELi2ELb1ELb1EN7cutlass10bfloat16_tE19Flash_kernel_traitsILi192ELi64ELi64ELi8ES3_EELb1ELb1ELb0ELb1ELb0ELb0ELb0EEEvNS_16Flash_bwd_paramsE --------------------------
	.section	.nv.info._ZN5flash44flash_bwd_dq_dk_dv_loop_seqk_parallel_kernelI23Flash_bwd_kernel_traitsILi192ELi64ELi64ELi8ELi4ELi2ELi2ELb1ELb1EN7cutlass10bfloat16_tE19Flash_kernel_traitsILi192ELi64ELi64ELi8ES3_EELb1ELb1ELb0ELb1ELb0ELb0ELb0EEEvNS_16Flash_bwd_paramsE,"",@"SHT_CUDA_INFO"
	.sectionflags	@""
	.align	4


	//----- nvinfo : EIATTR_CUDA_API_VERSION
	.align		4
        /*0000*/ 	.byte	0x04, 0x37
        /*0002*/ 	.short	(.L_304 - .L_303)
.L_303:
        /*0004*/ 	.word	0x00000082


	//----- nvinfo : EIATTR_KPARAM_INFO
	.align		4
.L_304:
        /*0008*/ 	.byte	0x04, 0x17
        /*000a*/ 	.short	(.L_306 - .L_305)
.L_305:
        /*000c*/ 	.word	0x00000000
        /*0010*/ 	.short	0x0000
        /*0012*/ 	.short	0x0000
        /*0014*/ 	.byte	0x00, 0xf0, 0x01, 0x0a


	//----- nvinfo : EIATTR_SPARSE_MMA_MASK
	.align		4
.L_306:
        /*0018*/ 	.byte	0x03, 0x50
        /*001a*/ 	.short	0x0000


	//----- nvinfo : EIATTR_MAXREG_COUNT
	.align		4
        /*001c*/ 	.byte	0x03, 0x1b
        /*001e*/ 	.short	0x00ff


	//----- nvinfo : EIATTR_NUM_BARRIERS
	.align		4
        /*0020*/ 	.byte	0x02, 0x4c
        /*0022*/ 	.byte	0x01
	.zero		1


	//----- nvinfo : EIATTR_ANNOTATIONS
	.align		4
        /*0024*/ 	.byte	0x04, 0x55
        /*0026*/ 	.short	(.L_308 - .L_307)


	//   ....[0]....
.L_307:
        /* <DEDUP_REMOVED lines=73> */


	//----- nvinfo : EIATTR_MERCURY_ISA_VERSION
	.align		4
.L_308:
        /*04a8*/ 	.byte	0x03, 0x5f
        /*04aa*/ 	.short	0x0101


	//----- nvinfo : EIATTR_EXIT_INSTR_OFFSETS
	.align		4
        /*04ac*/ 	.byte	0x04, 0x1c
        /*04ae*/ 	.short	(.L_310 - .L_309)


	//   ....[0]....
.L_309:
        /*04b0*/ 	.word	0x000000c0


	//   ....[1]....
        /*04b4*/ 	.word	0x0000a2b0


	//----- nvinfo : EIATTR_CRS_STACK_SIZE
	.align		4
.L_310:
        /*04b8*/ 	.byte	0x04, 0x1e
        /*04ba*/ 	.short	(.L_312 - .L_311)
.L_311:
        /*04bc*/ 	.word	0x00000000


	//----- nvinfo : EIATTR_CBANK_PARAM_SIZE
	.align		4
.L_312:
        /*04c0*/ 	.byte	0x03, 0x19
        /*04c2*/ 	.short	0x0280


	//----- nvinfo : EIATTR_PARAM_CBANK
	.align		4
        /*04c4*/ 	.byte	0x04, 0x0a
        /*04c6*/ 	.short	(.L_314 - .L_313)
	.align		4
.L_313:
        /*04c8*/ 	.word	index@(.nv.constant0._ZN5flash44flash_bwd_dq_dk_dv_loop_seqk_parallel_kernelI23Flash_bwd_kernel_traitsILi192ELi64ELi64ELi8ELi4ELi2ELi2ELb1ELb1EN7cutlass10bfloat16_tE19Flash_kernel_traitsILi192ELi64ELi64ELi8ES3_EELb1ELb1ELb0ELb1ELb0ELb0ELb0EEEvNS_16Flash_bwd_paramsE)
        /*04cc*/ 	.short	0x0210
        /*04ce*/ 	.short	0x0280


	//----- nvinfo : EIATTR_SW_WAR
	.align		4
.L_314:
        /*04d0*/ 	.byte	0x04, 0x36
        /*04d2*/ 	.short	(.L_316 - .L_315)
.L_315:
        /*04d4*/ 	.word	0x00000008
.L_316:


//--------------------- .nv.info._ZN5flash44flash_bwd_dq_dk_dv_loop_seqk_parallel_kernelI23Flash_bwd_kernel_traitsILi192ELi64ELi64ELi8ELi4ELi2ELi2ELb1ELb1EN7cutlass10bfloat16_tE19Flash_kernel_traitsILi192ELi64ELi64ELi8ES3_EELb0ELb1ELb0ELb1ELb0ELb0ELb1EEEvNS_16Flash_bwd_paramsE --------------------------
	.section	.nv.info._ZN5flash44flash_bwd_dq_dk_dv_loop_seqk_parallel_kernelI23Flash_bwd_kernel_traitsILi192ELi64ELi64ELi8ELi4ELi2ELi2ELb1ELb1EN7cutlass10bfloat16_tE19Flash_kernel_traitsILi192ELi64ELi64ELi8ES3_EELb0ELb1ELb0ELb1ELb0ELb0ELb1EEEvNS_16Flash_bwd_paramsE,"",@"SHT_CUDA_INFO"
	.sectionflags	@""
	.align	4


	//----- nvinfo : EIATTR_CUDA_API_VERSION
	.align		4
        /*0000*/ 	.byte	0x04, 0x37
        /*0002*/ 	.short	(.L_318 - .L_317)
.L_317:
        /*0004*/ 	.word	0x00000082


	//----- nvinfo : EIATTR_KPARAM_INFO
	.align		4
.L_318:
        /*0008*/ 	.byte	0x04, 0x17
        /*000a*/ 	.short	(.L_320 - .L_319)
.L_319:
        /*000c*/ 	.word	0x00000000
        /*0010*/ 	.short	0x0000
        /*0012*/ 	.short	0x0000
        /*0014*/ 	.byte	0x00, 0xf0, 0x01, 0x0a


	//----- nvinfo : EIATTR_SPARSE_MMA_MASK
	.align		4
.L_320:
        /*0018*/ 	.byte	0x03, 0x50
        /*001a*/ 	.short	0x0000


	//----- nvinfo : EIATTR_MAXREG_COUNT
	.align		4
        /*001c*/ 	.byte	0x03, 0x1b
        /*001e*/ 	.short	0x00ff


	//----- nvinfo : EIATTR_NUM_BARRIERS
	.align		4
        /*0020*/ 	.byte	0x02, 0x4c
        /*0022*/ 	.byte	0x01
	.zero		1


	//----- nvinfo : EIATTR_ANNOTATIONS
	.align		4
        /*0024*/ 	.byte	0x04, 0x55
        /*0026*/ 	.short	(.L_322 - .L_321)


	//   ....[0]....
.L_321:
        /* <DEDUP_REMOVED lines=86> */


	//----- nvinfo : EIATTR_MERCURY_ISA_VERSION
	.align		4
.L_322:
        /*0570*/ 	.byte	0x03, 0x5f
        /*0572*/ 	.short	0x0101


	//----- nvinfo : EIATTR_EXIT_INSTR_OFFSETS
	.align		4
        /*0574*/ 	.byte	0x04, 0x1c
        /*0576*/ 	.short	(.L_324 - .L_323)


	//   ....[0]....
.L_323:
        /*0578*/ 	.word	0x000000c0


	//   ....[1]....
        /*057c*/ 	.word	0x00009e30


	//----- nvinfo : EIATTR_CRS_STACK_SIZE
	.align		4
.L_324:
        /*0580*/ 	.byte	0x04, 0x1e
        /*0582*/ 	.short	(.L_326 - .L_325)
.L_325:
        /*0584*/ 	.word	0x00000000


	//----- nvinfo : EIATTR_CBANK_PARAM_SIZE
	.align		4
.L_326:
        /*0588*/ 	.byte	0x03, 0x19
        /*058a*/ 	.short	0x0280


	//----- nvinfo : EIATTR_PARAM_CBANK
	.align		4
        /*058c*/ 	.byte	0x04, 0x0a
        /*058e*/ 	.short	(.L_328 - .L_327)
	.align		4
.L_327:
        /*0590*/ 	.word	index@(.nv.constant0._ZN5flash44flash_bwd_dq_dk_dv_loop_seqk_parallel_kernelI23Flash_bwd_kernel_traitsILi192ELi64ELi64ELi8ELi4ELi2ELi2ELb1ELb1EN7cutlass10bfloat16_tE19Flash_kernel_traitsILi192ELi64ELi64ELi8ES3_EELb0ELb1ELb0ELb1ELb0ELb0ELb1EEEvNS_16Flash_bwd_paramsE)
        /*0594*/ 	.short	0x0210
        /*0596*/ 	.short	0x0280


	//----- nvinfo : EIATTR_SW_WAR
	.align		4
.L_328:
        /*0598*/ 	.byte	0x04, 0x36
        /*059a*/ 	.short	(.L_330 - .L_329)
.L_329:
        /*059c*/ 	.word	0x00000008
.L_330:


//--------------------- .nv.info._ZN5flash25flash_bwd_dot_do_o_kernelILb0E23Flash_bwd_kernel_traitsILi192ELi64ELi64ELi8ELi4ELi2ELi2ELb1ELb1EN7cutlass10bfloat16_tE19Flash_kernel_traitsILi192ELi64ELi64ELi8ES3_EEEEvNS_16Flash_bwd_paramsE --------------------------
	.section	.nv.info._ZN5flash25flash_bwd_dot_do_o_kernelILb0E23Flash_bwd_kernel_traitsILi192ELi64ELi64ELi8ELi4ELi2ELi2ELb1ELb1EN7cutlass10bfloat16_tE19Flash_kernel_traitsILi192ELi64ELi64ELi8ES3_EEEEvNS_16Flash_bwd_paramsE,"",@"SHT_CUDA_INFO"
	.sectionflags	@""
	.align	4


	//----- nvinfo : EIATTR_CUDA_API_VERSION
	.align		4
        /*0000*/ 	.byte	0x04, 0x37
        /*0002*/ 	.short	(.L_332 - .L_331)
.L_331:
        /*0004*/ 	.word	0x00000082


	//----- nvinfo : EIATTR_KPARAM_INFO
	.align		4
.L_332:
        /*0008*/ 	.byte	0x04, 0x17
        /*000a*/ 	.short	(.L_334 - .L_333)
.L_333:
        /*000c*/ 	.word	0x00000000
        /*0010*/ 	.short	0x0000
        /*0012*/ 	.short	0x0000
        /*0014*/ 	.byte	0x00, 0xf0, 0x01, 0x0a


	//----- nvinfo : EIATTR_SPARSE_MMA_MASK
	.align		4
.L_334:
        /*0018*/ 	.byte	0x03, 0x50
        /*001a*/ 	.short	0x0000


	//----- nvinfo : EIATTR_MAXREG_COUNT
	.align		4
        /*001c*/ 	.byte	0x03, 0x1b
        /*001e*/ 	.short	0x00ff


	//----- nvinfo : EIATTR_MERCURY_ISA_VERSION
	.align		4
        /*0020*/ 	.byte	0x03, 0x5f
        /*0022*/ 	.short	0x0101


	//----- nvinfo : EIATTR_COOP_GROUP_MASK_REGIDS
	.align		4
        /*0024*/ 	.byte	0x04, 0x29
        /*0026*/ 	.short	(.L_336 - .L_335)


	//   ....[0]....
.L_335:
        /*0028*/ 	.word	0xffffffff


	//   ....[1]....
        /*002c*/ 	.word	0xffffffff


	//   ....[2]....
        /*0030*/ 	.word	0xffffffff


	//   ....[3]....
        /*0034*/ 	.word	0xffffffff


	//   ....[4]....
        /*0038*/ 	.word	0xffffffff


	//   ....[5]....
        /*003c*/ 	.word	0xffffffff


	//----- nvinfo : EIATTR_COOP_GROUP_INSTR_OFFSETS
	.align		4
.L_336:
        /*0040*/ 	.byte	0x04, 0x28
        /*0042*/ 	.short	(.L_338 - .L_337)


	//   ....[0]....
.L_337:
        /*0044*/ 	.word	0x000015d0


	//   ....[1]....
        /*0048*/ 	.word	0x000015e0


	//   ....[2]....
        /*004c*/ 	.word	0x00001640


	//   ....[3]....
        /*0050*/ 	.word	0x00001650


	//   ....[4]....
        /*0054*/ 	.word	0x000016a0


	//   ....[5]....
        /*0058*/ 	.word	0x000016d0


	//----- nvinfo : EIATTR_EXIT_INSTR_OFFSETS
	.align		4
.L_338:
        /*005c*/ 	.byte	0x04, 0x1c
        /*005e*/ 	.short	(.L_340 - .L_339)


	//   ....[0]....
.L_339:
        /*0060*/ 	.word	0x00000130


	//   ....[1]....
        /*0064*/ 	.word	0x00001730


	//   ....[2]....
        /*0068*/ 	.word	0x00001750


	//----- nvinfo : EIATTR_CRS_STACK_SIZE
	.align		4
.L_340:
        /*006c*/ 	.byte	0x04, 0x1e
        /*006e*/ 	.short	(.L_342 - .L_341)
.L_341:
        /*0070*/ 	.word	0x00000000


	//----- nvinfo : EIATTR_CBANK_PARAM_SIZE
	.align		4
.L_342:
        /*0074*/ 	.byte	0x03, 0x19
        /*0076*/ 	.short	0x0280


	//----- nvinfo : EIATTR_PARAM_CBANK
	.align		4
        /*0078*/ 	.byte	0x04, 0x0a
        /*007a*/ 	.short	(.L_344 - .L_343)
	.align		4
.L_343:
        /*007c*/ 	.word	index@(.nv.constant0._ZN5flash25flash_bwd_dot_do_o_kernelILb0E23Flash_bwd_kernel_traitsILi192ELi64ELi64ELi8ELi4ELi2ELi2ELb1ELb1EN7cutlass10bfloat16_tE19Flash_kernel_traitsILi192ELi64ELi64ELi8ES3_EEEEvNS_16Flash_bwd_paramsE)
        /*0080*/ 	.short	0x0210
        /*0082*/ 	.short	0x0280


	//----- nvinfo : EIATTR_SW_WAR
	.align		4
.L_344:
        /*0084*/ 	.byte	0x04, 0x36
        /*0086*/ 	.short	(.L_346 - .L_345)
.L_345:
        /*0088*/ 	.word	0x00000008
.L_346:


//--------------------- .nv.info._ZN5flash25flash_bwd_dot_do_o_kernelILb1E23Flash_bwd_kernel_traitsILi192ELi64ELi64ELi8ELi4ELi2ELi2ELb1ELb1EN7cutlass10bfloat16_tE19Flash_kernel_traitsILi192ELi64ELi64ELi8ES3_EEEEvNS_16Flash_bwd_paramsE --------------------------
	.section	.nv.info._ZN5flash25flash_bwd_dot_do_o_kernelILb1E23Flash_bwd_kernel_traitsILi192ELi64ELi64ELi8ELi4ELi2ELi2ELb1ELb1EN7cutlass10bfloat16_tE19Flash_kernel_traitsILi192ELi64ELi64ELi8ES3_EEEEvNS_16Flash_bwd_paramsE,"",@"SHT_CUDA_INFO"
	.sectionflags	@""
	.align	4


	//----- nvinfo : EIATTR_CUDA_API_VERSION
	.align		4
        /*0000*/ 	.byte	0x04, 0x37
        /*0002*/ 	.short	(.L_348 - .L_347)
.L_347:
        /*0004*/ 	.word	0x00000082


	//----- nvinfo : EIATTR_KPARAM_INFO
	.align		4
.L_348:
        /*0008*/ 	.byte	0x04, 0x17
        /*000a*/ 	.short	(.L_350 - .L_349)
.L_349:
        /*000c*/ 	.word	0x00000000
        /*0010*/ 	.short	0x0000
        /*0012*/ 	.short	0x0000
        /*0014*/ 	.byte	0x00, 0xf0, 0x01, 0x0a


	//----- nvinfo : EIATTR_SPARSE_MMA_MASK
	.align		4
.L_350:
        /*0018*/ 	.byte	0x03, 0x50
        /*001a*/ 	.short	0x0000


	//----- nvinfo : EIATTR_MAXREG_COUNT
	.align		4
        /*001c*/ 	.byte	0x03, 0x1b
        /*001e*/ 	.short	0x00ff


	//----- nvinfo : EIATTR_MERCURY_ISA_VERSION
	.align		4
        /*0020*/ 	.byte	0x03, 0x5f
        /*0022*/ 	.short	0x0101


	//----- nvinfo : EIATTR_COOP_GROUP_MASK_REGIDS
	.align		4
        /*0024*/ 	.byte	0x04, 0x29
        /*0026*/ 	.short	(.L_352 - .L_351)


	//   ....[0]....
.L_351:
        /*0028*/ 	.word	0xffffffff


	//   ....[1]....
        /*002c*/ 	.word	0xffffffff


	//   ....[2]....
        /*0030*/ 	.word	0xffffffff


	//   ....[3]....
        /*0034*/ 	.word	0xffffffff


	//   ....[4]....
        /*0038*/ 	.word	0xffffffff


	//   ....[5]....
        /*003c*/ 	.word	0xffffffff


	//----- nvinfo : EIATTR_COOP_GROUP_INSTR_OFFSETS
	.align		4
.L_352:
        /*0040*/ 	.byte	0x04, 0x28
        /*0042*/ 	.short	(.L_354 - .L_353)


	//   ....[0]....
.L_353:
        /*0044*/ 	.word	0x00001890


	//   ....[1]....
        /*0048*/ 	.word	0x000018b0


	//   ....[2]....
        /*004c*/ 	.word	0x000018d0


	//   ....[3]....
        /*0050*/ 	.word	0x00001910


	//   ....[4]....
        /*0054*/ 	.word	0x00001930


	//   ....[5]....
        /*0058*/ 	.word	0x00001960


	//----- nvinfo : EIATTR_EXIT_INSTR_OFFSETS
	.align		4
.L_354:
        /*005c*/ 	.byte	0x04, 0x1c
        /*005e*/ 	.short	(.L_356 - .L_355)


	//   ....[0]....
.L_355:
        /*0060*/ 	.word	0x00000130


	//   ....[1]....
        /*0064*/ 	.word	0x00001b30


	//----- nvinfo : EIATTR_CRS_STACK_SIZE
	.align		4
.L_356:
        /*0068*/ 	.byte	0x04, 0x1e
        /*006a*/ 	.short	(.L_358 - .L_357)
.L_357:
        /*006c*/ 	.word	0x00000000


	//----- nvinfo : EIATTR_CBANK_PARAM_SIZE
	.align		4
.L_358:
        /*0070*/ 	.byte	0x03, 0x19
        /*0072*/ 	.short	0x0280


	//----- nvinfo : EIATTR_PARAM_CBANK
	.align		4
        /*0074*/ 	.byte	0x04, 0x0a
        /*0076*/ 	.short	(.L_360 - .L_359)
	.align		4
.L_359:
        /*0078*/ 	.word	index@(.nv.constant0._ZN5flash25flash_bwd_dot_do_o_kernelILb1E23Flash_bwd_kernel_traitsILi192ELi64ELi64ELi8ELi4ELi2ELi2ELb1ELb1EN7cutlass10bfloat16_tE19Flash_kernel_traitsILi192ELi64ELi64ELi8ES3_EEEEvNS_16Flash_bwd_paramsE)
        /*007c*/ 	.short	0x0210
        /*007e*/ 	.short	0x0280


	//----- nvinfo : EIATTR_SW_WAR
	.align		4
.L_360:
        /*0080*/ 	.byte	0x04, 0x36
        /*0082*/ 	.short	(.L_362 - .L_361)
.L_361:
        /*0084*/ 	.word	0x00000008
.L_362:


//--------------------- .nv.info._ZN5flash27flash_bwd_convert_dq_kernelI23Flash_bwd_kernel_traitsILi192ELi64ELi64ELi8ELi4ELi2ELi2ELb0ELb0EN7cutlass10bfloat16_tE19Flash_kernel_traitsILi192ELi64ELi64ELi8ES3_EEEEvNS_16Flash_bwd_paramsEi --------------------------
	.section	.nv.info._ZN5flash27flash_bwd_convert_dq_kernelI23Flash_bwd_kernel_traitsILi192ELi64ELi64ELi8ELi4ELi2ELi2ELb0ELb0EN7cutlass10bfloat16_tE19Flash_kernel_traitsILi192ELi64ELi64ELi8ES3_EEEEvNS_16Flash_bwd_paramsEi,"",@"SHT_CUDA_INFO"
	.sectionflags	@""
	.align	4


	//----- nvinfo : EIATTR_CUDA_API_VERSION
	.align		4
        /*0000*/ 	.byte	0x04, 0x37
        /*0002*/ 	.short	(.L_364 - .L_363)
.L_363:
        /*0004*/ 	.word	0x00000082


	//----- nvinfo : EIATTR_KPARAM_INFO
	.align		4
.L_364:
        /*0008*/ 	.byte	0x04, 0x17
        /*000a*/ 	.short	(.L_366 - .L_365)
.L_365:
        /*000c*/ 	.word	0x00000000
        /*0010*/ 	.short	0x0001
        /*0012*/ 	.short	0x0280
        /*0014*/ 	.byte	0x00, 0xf0, 0x11, 0x00


	//----- nvinfo : EIATTR_KPARAM_INFO
	.align		4
.L_366:
        /*0018*/ 	.byte	0x04, 0x17
        /*001a*/ 	.short	(.L_368 - .L_367)
.L_367:
        /*001c*/ 	.word	0x00000000
        /*0020*/ 	.short	0x0000
        /*0022*/ 	.short	0x0000
        /*0024*/ 	.byte	0x00, 0xf0, 0x01, 0x0a


	//----- nvinfo : EIATTR_SPARSE_MMA_MASK
	.align		4
.L_368:
        /*0028*/ 	.byte	0x03, 0x50
        /*002a*/ 	.short	0x0000


	//----- nvinfo : EIATTR_MAXREG_COUNT
	.align		4
        /*002c*/ 	.byte	0x03, 0x1b
        /*002e*/ 	.short	0x00ff


	//----- nvinfo : EIATTR_NUM_BARRIERS
	.align		4
        /*0030*/ 	.byte	0x02, 0x4c
        /*0032*/ 	.byte	0x01
	.zero		1


	//----- nvinfo : EIATTR_MERCURY_ISA_VERSION
	.align		4
        /*0034*/ 	.byte	0x03, 0x5f
        /*0036*/ 	.short	0x0101


	//----- nvinfo : EIATTR_EXIT_INSTR_OFFSETS
	.align		4
        /*0038*/ 	.byte	0x04, 0x1c
        /*003a*/ 	.short	(.L_370 - .L_369)


	//   ....[0]....
.L_369:
        /*003c*/ 	.word	0x00000100


	//   ....[1]....
        /*0040*/ 	.word	0x00001c70


	//   ....[2]....
        /*0044*/ 	.word	0x00001d90


	//   ....[3]....
        /*0048*/ 	.word	0x00001db0


	//----- nvinfo : EIATTR_CRS_STACK_SIZE
	.align		4
.L_370:
        /*004c*/ 	.byte	0x04, 0x1e
        /*004e*/ 	.short	(.L_372 - .L_371)
.L_371:
        /*0050*/ 	.word	0x00000000


	//----- nvinfo : EIATTR_CBANK_PARAM_SIZE
	.align		4
.L_372:
        /*0054*/ 	.byte	0x03, 0x19
        /*0056*/ 	.short	0x0284


	//----- nvinfo : EIATTR_PARAM_CBANK
	.align		4
        /*0058*/ 	.byte	0x04, 0x0a
        /*005a*/ 	.short	(.L_374 - .L_373)
	.align		4
.L_373:
        /*005c*/ 	.word	index@(.nv.constant0._ZN5flash27flash_bwd_convert_dq_kernelI23Flash_bwd_kernel_traitsILi192ELi64ELi64ELi8ELi4ELi2ELi2ELb0ELb0EN7cutlass10bfloat16_tE19Flash_kernel_traitsILi192ELi64ELi64ELi8ES3_EEEEvNS_16Flash_bwd_paramsEi)
        /*0060*/ 	.short	0x0210
        /*0062*/ 	.short	0x0284


	//----- nvinfo : EIATTR_SW_WAR
	.align		4
.L_374:
        /*0064*/ 	.byte	0x04, 0x36
        /*0066*/ 	.short	(.L_376 - .L_375)
.L_375:
        /*0068*/ 	.word	0x00000008
.L_376:


//--------------------- .nv.info._ZN5flash44flash_bwd_dq_dk_dv_loop_seqk_parallel_kernelI23Flash_bwd_kernel_traitsILi192ELi64ELi64ELi8ELi4ELi2ELi2ELb0ELb0EN7cutlass10bfloat16_tE19Flash_kernel_traitsILi192ELi64ELi64ELi8ES3_EELb1ELb1ELb0ELb0ELb0ELb0ELb0EEEvNS_16Flash_bwd_paramsE --------------------------
	.section	.nv.info._ZN5flash44flash_bwd_dq_dk_dv_loop_seqk_parallel_kernelI23Flash_bwd_kernel_traitsILi192ELi64ELi64ELi8ELi4ELi2ELi2ELb0ELb0EN7cutlass10bfloat16_tE19Flash_kernel_traitsILi192ELi64ELi64ELi8ES3_EELb1ELb1ELb0ELb0ELb0ELb0ELb0EEEvNS_16Flash_bwd_paramsE,"",@"SHT_CUDA_INFO"
	.sectionflags	@""
	.align	4


	//----- nvinfo : EIATTR_CUDA_API_VERSION
	.align		4
        /*0000*/ 	.byte	0x04, 0x37
        /*0002*/ 	.short	(.L_378 - .L_377)
.L_377:
        /*0004*/ 	.word	0x00000082


	//----- nvinfo : EIATTR_KPARAM_INFO
	.align		4
.L_378:
        /*0008*/ 	.byte	0x04, 0x17
        /*000a*/ 	.short	(.L_380 - .L_379)
.L_379:
        /*000c*/ 	.word	0x00000000
        /*0010*/ 	.short	0x0000
        /*0012*/ 	.short	0x0000
        /*0014*/ 	.byte	0x00, 0xf0, 0x01, 0x0a


	//----- nvinfo : EIATTR_SPARSE_MMA_MASK
	.align		4
.L_380:
        /*0018*/ 	.byte	0x03, 0x50
        /*001a*/ 	.short	0x0000


	//----- nvinfo : EIATTR_MAXREG_COUNT
	.align		4
        /*001c*/ 	.byte	0x03, 0x1b
        /*001e*/ 	.short	0x00ff


	//----- nvinfo : EIATTR_NUM_BARRIERS
	.align		4
        /*0020*/ 	.byte	0x02, 0x4c
        /*0022*/ 	.byte	0x01
	.zero		1


	//----- nvinfo : EIATTR_ANNOTATIONS
	.align		4
        /*0024*/ 	.byte	0x04, 0x55
        /*0026*/ 	.short	(.L_382 - .L_381)


	//   ....[0]....
.L_381:
        /*0028*/ 	.word	0x00000001
        /*002c*/ 	.byte	0x30, 0x06, 0x00, 0x00, 0x01, 0x00, 0x00, 0x00, 0x70, 0x3a, 0x00, 0x00


	//----- nvinfo : EIATTR_MERCURY_ISA_VERSION
	.align		4
.L_382:
        /*0038*/ 	.byte	0x03, 0x5f
        /*003a*/ 	.short	0x0101


	//----- nvinfo : EIATTR_EXIT_INSTR_OFFSETS
	.align		4
        /*003c*/ 	.byte	0x04, 0x1c
        /*003e*/ 	.short	(.L_384 - .L_383)


	//   ....[0]....
.L_383:
        /*0040*/ 	.word	0x00000090


	//   ....[1]....
        /*0044*/ 	.word	0x000093b0


	//----- nvinfo : EIATTR_CRS_STACK_SIZE
	.align		4
.L_384:
        /*0048*/ 	.byte	0x04, 0x1e
        /*004a*/ 	.short	(.L_386 - .L_385)
.L_385:
        /*004c*/ 	.word	0x00000000


	//----- nvinfo : EIATTR_CBANK_PARAM_SIZE
	.align		4
.L_386:
        /*0050*/ 	.byte	0x03, 0x19
        /*0052*/ 	.short	0x0280


	//----- nvinfo : EIATTR_PARAM_CBANK
	.align		4
        /*0054*/ 	.byte	0x04, 0x0a
        /*0056*/ 	.short	(.L_388 - .L_387)
	.align		4
.L_387:
        /*0058*/ 	.word	index@(.nv.constant0._ZN5flash44flash_bwd_dq_dk_dv_loop_seqk_parallel_kernelI23Flash_bwd_kernel_traitsILi192ELi64ELi64ELi8ELi4ELi2ELi2ELb0ELb0EN7cutlass10bfloat16_tE19Flash_kernel_traitsILi192ELi64ELi64ELi8ES3_EELb1ELb1ELb0ELb0ELb0ELb0ELb0EEEvNS_16Flash_bwd_paramsE)
        /*005c*/ 	.short	0x0210
        /*005e*/ 	.short	0x0280


	//----- nvinfo : EIATTR_SW_WAR
	.align		4
.L_388:
        /*0060*/ 	.byte	0x04, 0x36
        /*0062*/ 	.short	(.L_390 - .L_389)
.L_389:
        /*0064*/ 	.word	0x00000008
.L_390:


//--------------------- .nv.info._ZN5flash44flash_bwd_dq_dk_dv_loop_seqk_parallel_kernelI23Flash_bwd_kernel_traitsILi192ELi64ELi64ELi8ELi4ELi2ELi2ELb0ELb0EN7cutlass10bfloat16_tE19Flash_kernel_traitsILi192ELi64ELi64ELi8ES3_EELb0ELb1ELb0ELb0ELb0ELb0ELb1EEEvNS_16Flash_bwd_paramsE --------------------------
	.section	.nv.info._ZN5flash44flash_bwd_dq_dk_dv_loop_seqk_parallel_kernelI23Flash_bwd_kernel_traitsILi192ELi64ELi64ELi8ELi4ELi2ELi2ELb0ELb0EN7cutlass10bfloat16_tE19Flash_kernel_traitsILi192ELi64ELi64ELi8ES3_EELb0ELb1ELb0ELb0ELb0ELb0ELb1EEEvNS_16Flash_bwd_paramsE,"",@"SHT_CUDA_INFO"
	.sectionflags	@""
	.align	4


	//----- nvinfo : EIATTR_CUDA_API_VERSION
	.align		4
        /*0000*/ 	.byte	0x04, 0x37
        /*0002*/ 	.short	(.L_392 - .L_391)
.L_391:
        /*0004*/ 	.word	0x00000082


	//----- nvinfo : EIATTR_KPARAM_INFO
	.align		4
.L_392:
        /*0008*/ 	.byte	0x04, 0x17
        /*000a*/ 	.short	(.L_394 - .L_393)
.L_393:
        /*000c*/ 	.word	0x00000000
        /*0010*/ 	.short	0x0000
        /*0012*/ 	.short	0x0000
        /*0014*/ 	.byte	0x00, 0xf0, 0x01, 0x0a


	//----- nvinfo : EIATTR_SPARSE_MMA_MASK
	.align		4
.L_394:
        /*0018*/ 	.byte	0x03, 0x50
        /*001a*/ 	.short	0x0000


	//----- nvinfo : EIATTR_MAXREG_COUNT
	.align		4
        /*001c*/ 	.byte	0x03, 0x1b
        /*001e*/ 	.short	0x00ff


	//----- nvinfo : EIATTR_NUM_BARRIERS
	.align		4
        /*0020*/ 	.byte	0x02, 0x4c
        /*0022*/ 	.byte	0x01
	.zero		1


	//----- nvinfo : EIATTR_MERCURY_ISA_VERSION
	.align		4
        /*0024*/ 	.byte	0x03, 0x5f
        /*0026*/ 	.short	0x0101


	//----- nvinfo : EIATTR_EXIT_INSTR_OFFSETS
	.align		4
        /*0028*/ 	.byte	0x04, 0x1c
        /*002a*/ 	.short	(.L_396 - .L_395)


	//   ....[0]....
.L_395:
        /*002c*/ 	.word	0x00000080


	//   ....[1]....
        /*0030*/ 	.word	0x00008ce0


	//----- nvinfo : EIATTR_CRS_STACK_SIZE
	.align		4
.L_396:
        /*0034*/ 	.byte	0x04, 0x1e
        /*0036*/ 	.short	(.L_398 - .L_397)
.L_397:
        /*0038*/ 	.word	0x00000000


	//----- nvinfo : EIATTR_CBANK_PARAM_SIZE
	.align		4
.L_398:
        /*003c*/ 	.byte	0x03, 0x19
        /*003e*/ 	.short	0x0280


	//----- nvinfo : EIATTR_PARAM_CBANK
	.align		4
        /*0040*/ 	.byte	0x04, 0x0a
        /*0042*/ 	.short	(.L_400 - .L_399)
	.align		4
.L_399:
        /*0044*/ 	.word	index@(.nv.constant0._ZN5flash44flash_bwd_dq_dk_dv_loop_seqk_parallel_kernelI23Flash_bwd_kernel_traitsILi192ELi64ELi64ELi8ELi4ELi2ELi2ELb0ELb0EN7cutlass10bfloat16_tE19Flash_kernel_traitsILi192ELi64ELi64ELi8ES3_EELb0ELb1ELb0ELb0ELb0ELb0ELb1EEEvNS_16Flash_bwd_paramsE)
        /*0048*/ 	.short	0x0210
        /*004a*/ 	.short	0x0280


	//----- nvinfo : EIATTR_SW_WAR
	.align		4
.L_400:
        /*004c*/ 	.byte	0x04, 0x36
        /*004e*/ 	.short	(.L_402 - .L_401)
.L_401:
        /*0050*/ 	.word	0x00000008
.L_402:


//--------------------- .nv.info._ZN5flash44flash_bwd_dq_dk_dv_loop_seqk_parallel_kernelI23Flash_bwd_kernel_traitsILi192ELi64ELi64ELi8ELi4ELi2ELi2ELb0ELb0EN7cutlass10bfloat16_tE19Flash_kernel_traitsILi192ELi64ELi64ELi8ES3_EELb1ELb1ELb0ELb0ELb0ELb1ELb0EEEvNS_16Flash_bwd_paramsE --------------------------
	.section	.nv.info._ZN5flash44flash_bwd_dq_dk_dv_loop_seqk_parallel_kernelI23Flash_bwd_kernel_traitsILi192ELi64ELi64ELi8ELi4ELi2ELi2ELb0ELb0EN7cutlass10bfloat16_tE19Flash_kernel_traitsILi192ELi64ELi64ELi8ES3_EELb1ELb1ELb0ELb0ELb0ELb1ELb0EEEvNS_16Flash_bwd_paramsE,"",@"SHT_CUDA_INFO"
	.sectionflags	@""
	.align	4


	//----- nvinfo : EIATTR_CUDA_API_VERSION
	.align		4
        /*0000*/ 	.byte	0x04, 0x37
        /*0002*/ 	.short	(.L_404 - .L_403)
.L_403:
        /*0004*/ 	.word	0x00000082


	//----- nvinfo : EIATTR_KPARAM_INFO
	.align		4
.L_404:
        /*0008*/ 	.byte	0x04, 0x17
        /*000a*/ 	.short	(.L_406 - .L_405)
.L_405:
        /*000c*/ 	.word	0x00000000
        /*0010*/ 	.short	0x0000
        /*0012*/ 	.short	0x0000
        /*0014*/ 	.byte	0x00, 0xf0, 0x01, 0x0a


	//----- nvinfo : EIATTR_SPARSE_MMA_MASK
	.align		4
.L_406:
        /*0018*/ 	.byte	0x03, 0x50
        /*001a*/ 	.short	0x0000


	//----- nvinfo : EIATTR_MAXREG_COUNT
	.align		4
        /*001c*/ 	.byte	0x03, 0x1b
        /*001e*/ 	.short	0x00ff


	//----- nvinfo : EIATTR_NUM_BARRIERS
	.align		4
        /*0020*/ 	.byte	0x02, 0x4c
        /*0022*/ 	.byte	0x01
	.zero		1


	//----- nvinfo : EIATTR_MERCURY_ISA_VERSION
	.align		4
        /*0024*/ 	.byte	0x03, 0x5f
        /*0026*/ 	.short	0x0101


	//----- nvinfo : EIATTR_EXIT_INSTR_OFFSETS
	.align		4
        /*0028*/ 	.byte	0x04, 0x1c
        /*002a*/ 	.short	(.L_408 - .L_407)


	//   ....[0]....
.L_407:
        /*002c*/ 	.word	0x00000080


	//   ....[1]....
        /*0030*/ 	.word	0x00007fc0


	//----- nvinfo : EIATTR_CRS_STACK_SIZE
	.align		4
.L_408:
        /*0034*/ 	.byte	0x04, 0x1e
        /*0036*/ 	.short	(.L_410 - .L_409)
.L_409:
        /*0038*/ 	.word	0x00000000


	//----- nvinfo : EIATTR_CBANK_PARAM_SIZE
	.align		4
.L_410:
        /*003c*/ 	.byte	0x03, 0x19
        /*003e*/ 	.short	0x0280


	//----- nvinfo : EIATTR_PARAM_CBANK
	.align		4
        /*0040*/ 	.byte	0x04, 0x0a
        /*0042*/ 	.short	(.L_412 - .L_411)
	.align		4
.L_411:
        /*0044*/ 	.word	index@(.nv.constant0._ZN5flash44flash_bwd_dq_dk_dv_loop_seqk_parallel_kernelI23Flash_bwd_kernel_traitsILi192ELi64ELi64ELi8ELi4ELi2ELi2ELb0ELb0EN7cutlass10bfloat16_tE19Flash_kernel_traitsILi192ELi64ELi64ELi8ES3_EELb1ELb1ELb0ELb0ELb0ELb1ELb0EEEvNS_16Flash_bwd_paramsE)
        /*0048*/ 	.short	0x0210
        /*004a*/ 	.short	0x0280


	//----- nvinfo : EIATTR_SW_WAR
	.align		4
.L_412:
        /*004c*/ 	.byte	0x04, 0x36
        /*004e*/ 	.short	(.L_414 - .L_413)
.L_413:
        /*0050*/ 	.word	0x00000008
.L_414:


//--------------------- .nv.info._ZN5flash44flash_bwd_dq_dk_dv_loop_seqk_parallel_kernelI23Flash_bwd_kernel_traitsILi192ELi64ELi64ELi8ELi4ELi2ELi2ELb0ELb0EN7cutlass10bfloat16_tE19Flash_kernel_traitsILi192ELi64ELi64ELi8ES3_EELb0ELb1ELb0ELb0ELb0ELb1ELb1EEEvNS_16Flash_bwd_paramsE --------------------------
	.section	.nv.info._ZN5flash44flash_bwd_dq_dk_dv_loop_seqk_parallel_kernelI23Flash_bwd_kernel_traitsILi192ELi64ELi64ELi8ELi4ELi2ELi2ELb0ELb0EN7cutlass10bfloat16_tE19Flash_kernel_traitsILi192ELi64ELi64ELi8ES3_EELb0ELb1ELb0ELb0ELb0ELb1ELb1EEEvNS_16Flash_bwd_paramsE,"",@"SHT_CUDA_INFO"
	.sectionflags	@""
	.align	4


	//----- nvinfo : EIATTR_CUDA_API_VERSION
	.align		4
        /*0000*/ 	.byte	0x04, 0x37
        /*0002*/ 	.short	(.L_416 - .L_415)
.L_415:
        /*0004*/ 	.word	0x00000082


	//----- nvinfo : EIATTR_KPARAM_INFO
	.align		4
.L_416:
        /*0008*/ 	.byte	0x04, 0x17
        /*000a*/ 	.short	(.L_418 - .L_417)
.L_417:
        /*000c*/ 	.word	0x00000000
        /*0010*/ 	.short	0x0000
        /*0012*/ 	.short	0x0000
        /*0014*/ 	.byte	0x00, 0xf0, 0x01, 0x0a


	//----- nvinfo : EIATTR_SPARSE_MMA_MASK
	.align		4
.L_418:
        /*0018*/ 	.byte	0x03, 0x50
        /*001a*/ 	.short	0x0000


	//----- nvinfo : EIATTR_MAXREG_COUNT
	.align		4
        /*001c*/ 	.byte	0x03, 0x1b
        /*001e*/ 	.short	0x00ff


	//----- nvinfo : EIATTR_NUM_BARRIERS
	.align		4
        /*0020*/ 	.byte	0x02, 0x4c
        /*0022*/ 	.byte	0x01
	.zero		1


	//----- nvinfo : EIATTR_MERCURY_ISA_VERSION
	.align		4
        /*0024*/ 	.byte	0x03, 0x5f
        /*0026*/ 	.short	0x0101


	//----- nvinfo : EIATTR_EXIT_INSTR_OFFSETS
	.align		4
        /*0028*/ 	.byte	0x04, 0x1c
        /*002a*/ 	.short	(.L_420 - .L_419)


	//   ....[0]....
.L_419:
        /*002c*/ 	.word	0x00000080


	//   ....[1]....
        /*0030*/ 	.word	0x000078e0


	//----- nvinfo : EIATTR_CRS_STACK_SIZE
	.align		4
.L_420:
        /*0034*/ 	.byte	0x04, 0x1e
        /*0036*/ 	.short	(.L_422 - .L_421)
.L_421:
        /*0038*/ 	.word	0x00000000


	//----- nvinfo : EIATTR_CBANK_PARAM_SIZE
	.align		4
.L_422:
        /*003c*/ 	.byte	0x03, 0x19
        /*003e*/ 	.short	0x0280


	//----- nvinfo : EIATTR_PARAM_CBANK
	.align		4
        /*0040*/ 	.byte	0x04, 0x0a
        /*0042*/ 	.short	(.L_424 - .L_423)
	.align		4
.L_423:
        /*0044*/ 	.word	index@(.nv.constant0._ZN5flash44flash_bwd_dq_dk_dv_loop_seqk_parallel_kernelI23Flash_bwd_kernel_traitsILi192ELi64ELi64ELi8ELi4ELi2ELi2ELb0ELb0EN7cutlass10bfloat16_tE19Flash_kernel_traitsILi192ELi64ELi64ELi8ES3_EELb0ELb1ELb0ELb0ELb0ELb1ELb1EEEvNS_16Flash_bwd_paramsE)
        /*0048*/ 	.short	0x0210
        /*004a*/ 	.short	0x0280


	//----- nvinfo : EIATTR_SW_WAR
	.align		4
.L_424:
        /*004c*/ 	.byte	0x04, 0x36
        /*004e*/ 	.short	(.L_426 - .L_425)
.L_425:
        /*0050*/ 	.word	0x00000008
.L_426:


//--------------------- .nv.info._ZN5flash44flash_bwd_dq_dk_dv_loop_seqk_parallel_kernelI23Flash_bwd_kernel_traitsILi192ELi64ELi64ELi8ELi4ELi2ELi2ELb0ELb0EN7cutlass10bfloat16_tE19Flash_kernel_traitsILi192ELi64ELi64ELi8ES3_EELb1ELb1ELb0ELb1ELb0ELb0ELb0EEEvNS_16Flash_bwd_paramsE --------------------------
	.section	.nv.info._ZN5flash44flash_bwd_dq_dk_dv_loop_seqk_parallel_kernelI23Flash_bwd_kernel_traitsILi192ELi64ELi64ELi8ELi4ELi2ELi2ELb0ELb0EN7cutlass10bfloat16_tE19Flash_kernel_traitsILi192ELi64ELi64ELi8ES3_EELb1ELb1ELb0ELb1ELb0ELb0ELb0EEEvNS_16Flash_bwd_paramsE,"",@"SHT_CUDA_INFO"
	.sectionflags	@""
	.align	4


	//----- nvinfo : EIATTR_CUDA_API_VERSION
	.align		4
        /*0000*/ 	.byte	0x04, 0x37
        /*0002*/ 	.short	(.L_428 - .L_427)
.L_427:
        /*0004*/ 	.word	0x00000082


	//----- nvinfo : EIATTR_KPARAM_INFO
	.align		4
.L_428:
        /*0008*/ 	.byte	0x04, 0x17
        /*000a*/ 	.short	(.L_430 - .L_429)
.L_429:
        /*000c*/ 	.word	0x00000000
        /*0010*/ 	.short	0x0000
        /*0012*/ 	.short	0x0000
        /*0014*/ 	.byte	0x00, 0xf0, 0x01, 0x0a


	//----- nvinfo : EIATTR_SPARSE_MMA_MASK
	.align		4
.L_430:
        /*0018*/ 	.byte	0x03, 0x50
        /*001a*/ 	.short	0x0000


	//----- nvinfo : EIATTR_MAXREG_COUNT
	.align		4
        /*001c*/ 	.byte	0x03, 0x1b
        /*001e*/ 	.short	0x00ff


	//----- nvinfo : EIATTR_NUM_BARRIERS
	.align		4
        /*0020*/ 	.byte	0x02, 0x4c
        /*0022*/ 	.byte	0x01
	.zero		1


	//----- nvinfo : EIATTR_MERCURY_ISA_VERSION
	.align		4
        /*0024*/ 	.byte	0x03, 0x5f
        /*0026*/ 	.short	0x0101


	//----- nvinfo : EIATTR_EXIT_INSTR_OFFSETS
	.align		4
        /*0028*/ 	.byte	0x04, 0x1c
        /*002a*/ 	.short	(.L_432 - .L_431)


	//   ....[0]....
.L_431:
        /*002c*/ 	.word	0x00000080


	//   ....[1]....
        /*0030*/ 	.word	0x000096f0


	//----- nvinfo : EIATTR_CRS_STACK_SIZE
	.align		4
.L_432:
        /*0034*/ 	.byte	0x04, 0x1e
        /*0036*/ 	.short	(.L_434 - .L_433)
.L_433:
        /*0038*/ 	.word	0x00000000


	//----- nvinfo : EIATTR_CBANK_PARAM_SIZE
	.align		4
.L_434:
        /*003c*/ 	.byte	0x03, 0x19
        /*003e*/ 	.short	0x0280


	//----- nvinfo : EIATTR_PARAM_CBANK
	.align		4
        /*0040*/ 	.byte	0x04, 0x0a
        /*0042*/ 	.short	(.L_436 - .L_435)
	.align		4
.L_435:
        /*0044*/ 	.word	index@(.nv.constant0._ZN5flash44flash_bwd_dq_dk_dv_loop_seqk_parallel_kernelI23Flash_bwd_kernel_traitsILi192ELi64ELi64ELi8ELi4ELi2ELi2ELb0ELb0EN7cutlass10bfloat16_tE19Flash_kernel_traitsILi192ELi64ELi64ELi8ES3_EELb1ELb1ELb0ELb1ELb0ELb0ELb0EEEvNS_16Flash_bwd_paramsE)
        /*0048*/ 	.short	0x0210
        /*004a*/ 	.short	0x0280


	//----- nvinfo : EIATTR_SW_WAR
	.align		4
.L_436:
        /*004c*/ 	.byte	0x04, 0x36
        /*004e*/ 	.short	(.L_438 - .L_437)
.L_437:
        /*0050*/ 	.word	0x00000008
.L_438:


//--------------------- .nv.info._ZN5flash44flash_bwd_dq_dk_dv_loop_seqk_parallel_kernelI23Flash_bwd_kernel_traitsILi192ELi64ELi64ELi8ELi4ELi2ELi2ELb0ELb0EN7cutlass10bfloat16_tE19Flash_kernel_traitsILi192ELi64ELi64ELi8ES3_EELb0ELb1ELb0ELb1ELb0ELb0ELb1EEEvNS_16Flash_bwd_paramsE --------------------------
	.section	.nv.info._ZN5flash44flash_bwd_dq_dk_dv_loop_seqk_parallel_kernelI23Flash_bwd_kernel_traitsILi192ELi64ELi64ELi8ELi4ELi2ELi2ELb0ELb0EN7cutlass10bfloat16_tE19Flash_kernel_traitsILi192ELi64ELi64ELi8ES3_EELb0ELb1ELb0ELb1ELb0ELb0ELb1EEEvNS_16Flash_bwd_paramsE,"",@"SHT_CUDA_INFO"
	.sectionflags	@""
	.align	4


	//----- nvinfo : EIATTR_CUDA_API_VERSION
	.align		4
        /*0000*/ 	.byte	0x04, 0x37
        /*0002*/ 	.short	(.L_440 - .L_439)
.L_439:
        /*0004*/ 	.word	0x00000082


	//----- nvinfo : EIATTR_KPARAM_INFO
	.align		4
.L_440:
        /*0008*/ 	.byte	0x04, 0x17
        /*000a*/ 	.short	(.L_442 - .L_441)
.L_441:
        /*000c*/ 	.word	0x00000000
        /*0010*/ 	.short	0x0000
        /*0012*/ 	.short	0x0000
        /*0014*/ 	.byte	0x00, 0xf0, 0x01, 0x0a


	//----- nvinfo : EIATTR_SPARSE_MMA_MASK
	.align		4
.L_442:
        /*0018*/ 	.byte	0x03, 0x50
        /*001a*/ 	.short	0x0000


	//----- nvinfo : EIATTR_MAXREG_COUNT
	.align		4
        /*001c*/ 	.byte	0x03, 0x1b
        /*001e*/ 	.short	0x00ff


	//----- nvinfo : EIATTR_NUM_BARRIERS
	.align		4
        /*0020*/ 	.byte	0x02, 0x4c
        /*0022*/ 	.byte	0x01
	.zero		1


	//----- nvinfo : EIATTR_ANNOTATIONS
	.align		4
        /*0024*/ 	.byte	0x04, 0x55
        /*0026*/ 	.short	(.L_444 - .L_443)


	//   ....[0]....
.L_443:
        /*0028*/ 	.word	0x00000001
        /*002c*/ 	.byte	0x70, 0x05, 0x00, 0x00, 0x01, 0x00, 0x00, 0x00, 0x20, 0x06, 0x00, 0x00, 0x01, 0x00, 0x00, 0x00
        /*003c*/ 	.byte	0xa0, 0x15, 0x00, 0x00, 0x01, 0x00, 0x00, 0x00, 0x30, 0x3a, 0x00, 0x00


	//----- nvinfo : EIATTR_MERCURY_ISA_VERSION
	.align		4
.L_444:
        /*0048*/ 	.byte	0x03, 0x5f
        /*004a*/ 	.short	0x0101


	//----- nvinfo : EIATTR_EXIT_INSTR_OFFSETS
	.align		4
        /*004c*/ 	.byte	0x04, 0x1c
        /*004e*/ 	.short	(.L_446 - .L_445)


	//   ....[0]....
.L_445:
        /*0050*/ 	.word	0x00000090


	//   ....[1]....
        /*0054*/ 	.word	0x00009130


	//----- nvinfo : EIATTR_CRS_STACK_SIZE
	.align		4
.L_446:
        /*0058*/ 	.byte	0x04, 0x1e
        /*005a*/ 	.short	(.L_448 - .L_447)
.L_447:
        /*005c*/ 	.word	0x00000000


	//----- nvinfo : EIATTR_CBANK_PARAM_SIZE
	.align		4
.L_448:
        /*0060*/ 	.byte	0x03, 0x19
        /*0062*/ 	.short	0x0280


	//----- nvinfo : EIATTR_PARAM_CBANK
	.align		4
        /*0064*/ 	.byte	0x04, 0x0a
        /*0066*/ 	.short	(.L_450 - .L_449)
	.align		4
.L_449:
        /*0068*/ 	.word	index@(.nv.constant0._ZN5flash44flash_bwd_dq_dk_dv_loop_seqk_parallel_kernelI23Flash_bwd_kernel_traitsILi192ELi64ELi64ELi8ELi4ELi2ELi2ELb0ELb0EN7cutlass10bfloat16_tE19Flash_kernel_traitsILi192ELi64ELi64ELi8ES3_EELb0ELb1ELb0ELb1ELb0ELb0ELb1EEEvNS_16Flash_bwd_paramsE)
        /*006c*/ 	.short	0x0210
        /*006e*/ 	.short	0x0280


	//----- nvinfo : EIATTR_SW_WAR
	.align		4
.L_450:
        /*0070*/ 	.byte	0x04, 0x36
        /*0072*/ 	.short	(.L_452 - .L_451)
.L_451:
        /*0074*/ 	.word	0x00000008
.L_452:


//--------------------- .nv.info._ZN5flash25flash_bwd_dot_do_o_kernelILb0E23Flash_bwd_kernel_traitsILi192ELi64ELi64ELi8ELi4ELi2ELi2ELb0ELb0EN7cutlass10bfloat16_tE19Flash_kernel_traitsILi192ELi64ELi64ELi8ES3_EEEEvNS_16Flash_bwd_paramsE --------------------------
	.section	.nv.info._ZN5flash25flash_bwd_dot_do_o_kernelILb0E23Flash_bwd_kernel_traitsILi192ELi64ELi64ELi8ELi4ELi2ELi2ELb0ELb0EN7cutlass10bfloat16_tE19Flash_kernel_traitsILi192ELi64ELi64ELi8ES3_EEEEvNS_16Flash_bwd_paramsE,"",@"SHT_CUDA_INFO"
	.sectionflags	@""
	.align	4


	//----- nvinfo : EIATTR_CUDA_API_VERSION
	.align		4
        /*0000*/ 	.byte	0x04, 0x37
        /*0002*/ 	.short	(.L_454 - .L_453)
.L_453:
        /*0004*/ 	.word	0x00000082


	//----- nvinfo : EIATTR_KPARAM_INFO
	.align		4
.L_454:
        /*0008*/ 	.byte	0x04, 0x17
        /*000a*/ 	.short	(.L_456 - .L_455)
.L_455:
        /*000c*/ 	.word	0x00000000
        /*0010*/ 	.short	0x0000
        /*0012*/ 	.short	0x0000
        /*0014*/ 	.byte	0x00, 0xf0, 0x01, 0x0a


	//----- nvinfo : EIATTR_SPARSE_MMA_MASK
	.align		4
.L_456:
        /*0018*/ 	.byte	0x03, 0x50
        /*001a*/ 	.short	0x0000


	//----- nvinfo : EIATTR_MAXREG_COUNT
	.align		4
        /*001c*/ 	.byte	0x03, 0x1b
        /*001e*/ 	.short	0x00ff


	//----- nvinfo : EIATTR_MERCURY_ISA_VERSION
	.align		4
        /*0020*/ 	.byte	0x03, 0x5f
        /*0022*/ 	.short	0x0101


	//----- nvinfo : EIATTR_COOP_GROUP_MASK_REGIDS
	.align		4
        /*0024*/ 	.byte	0x04, 0x29
        /*0026*/ 	.short	(.L_458 - .L_457)


	//   ....[0]....
.L_457:
        /*0028*/ 	.word	0xffffffff


	//   ....[1]....
        /*002c*/ 	.word	0xffffffff


	//   ....[2]....
        /*0030*/ 	.word	0xffffffff


	//   ....[3]....
        /*0034*/ 	.word	0xffffffff


	//   ....[4]....
        /*0038*/ 	.word	0xffffffff


	//   ....[5]....
        /*003c*/ 	.word	0xffffffff


	//----- nvinfo : EIATTR_COOP_GROUP_INSTR_OFFSETS
	.align		4
.L_458:
        /*0040*/ 	.byte	0x04, 0x28
        /*0042*/ 	.short	(.L_460 - .L_459)


	//   ....[0]....
.L_459:
        /*0044*/ 	.word	0x000015d0


	//   ....[1]....
        /*0048*/ 	.word	0x000015e0


	//   ....[2]....
        /*004c*/ 	.word	0x00001640


	//   ....[3]....
        /*0050*/ 	.word	0x00001650


	//   ....[4]....
        /*0054*/ 	.word	0x000016a0


	//   ....[5]....
        /*0058*/ 	.word	0x000016d0


	//----- nvinfo : EIATTR_EXIT_INSTR_OFFSETS
	.align		4
.L_460:
        /*005c*/ 	.byte	0x04, 0x1c
        /*005e*/ 	.short	(.L_462 - .L_461)


	//   ....[0]....
.L_461:
        /*0060*/ 	.word	0x00000130


	//   ....[1]....
        /*0064*/ 	.word	0x00001730


	//   ....[2]....
        /*0068*/ 	.word	0x00001750


	//----- nvinfo : EIATTR_CRS_STACK_SIZE
	.align		4
.L_462:
        /*006c*/ 	.byte	0x04, 0x1e
        /*006e*/ 	.short	(.L_464 - .L_463)
.L_463:
        /*0070*/ 	.word	0x00000000


	//----- nvinfo : EIATTR_CBANK_PARAM_SIZE
	.align		4
.L_464:
        /*0074*/ 	.byte	0x03, 0x19
        /*0076*/ 	.short	0x0280


	//----- nvinfo : EIATTR_PARAM_CBANK
	.align		4
        /*0078*/ 	.byte	0x04, 0x0a
        /*007a*/ 	.short	(.L_466 - .L_465)
	.align		4
.L_465:
        /*007c*/ 	.word	index@(.nv.constant0._ZN5flash25flash_bwd_dot_do_o_kernelILb0E23Flash_bwd_kernel_traitsILi192ELi64ELi64ELi8ELi4ELi2ELi2ELb0ELb0EN7cutlass10bfloat16_tE19Flash_kernel_traitsILi192ELi64ELi64ELi8ES3_EEEEvNS_16Flash_bwd_paramsE)
        /*0080*/ 	.short	0x0210
        /*0082*/ 	.short	0x0280


	//----- nvinfo : EIATTR_SW_WAR
	.align		4
.L_466:
        /*0084*/ 	.byte	0x04, 0x36
        /*0086*/ 	.short	(.L_468 - .L_467)
.L_467:
        /*0088*/ 	.word	0x00000008
.L_468:


//--------------------- .nv.info._ZN5flash25flash_bwd_dot_do_o_kernelILb1E23Flash_bwd_kernel_traitsILi192ELi64ELi64ELi8ELi4ELi2ELi2ELb0ELb0EN7cutlass10bfloat16_tE19Flash_kernel_traitsILi192ELi64ELi64ELi8ES3_EEEEvNS_16Flash_bwd_paramsE --------------------------
	.section	.nv.info._ZN5flash25flash_bwd_dot_do_o_kernelILb1E23Flash_bwd_kernel_traitsILi192ELi64ELi64ELi8ELi4ELi2ELi2ELb0ELb0EN7cutlass10bfloat16_tE19Flash_kernel_traitsILi192ELi64ELi64ELi8ES3_EEEEvNS_16Flash_bwd_paramsE,"",@"SHT_CUDA_INFO"
	.sectionflags	@""
	.align	4


	//----- nvinfo : EIATTR_CUDA_API_VERSION
	.align		4
        /*0000*/ 	.byte	0x04, 0x37
        /*0002*/ 	.short	(.L_470 - .L_469)
.L_469:
        /*0004*/ 	.word	0x00000082


	//----- nvinfo : EIATTR_KPARAM_INFO
	.align		4
.L_470:
        /*0008*/ 	.byte	0x04, 0x17
        /*000a*/ 	.short	(.L_472 - .L_471)
.L_471:
        /*000c*/ 	.word	0x00000000
        /*0010*/ 	.short	0x0000
        /*0012*/ 	.short	0x0000
        /*0014*/ 	.byte	0x00, 0xf0, 0x01, 0x0a


	//----- nvinfo : EIATTR_SPARSE_MMA_MASK
	.align		4
.L_472:
        /*0018*/ 	.byte	0x03, 0x50
        /*001a*/ 	.short	0x0000


	//----- nvinfo : EIATTR_MAXREG_COUNT
	.align		4
        /*001c*/ 	.byte	0x03, 0x1b
        /*001e*/ 	.short	0x00ff


	//----- nvinfo : EIATTR_MERCURY_ISA_VERSION
	.align		4
        /*0020*/ 	.byte	0x03, 0x5f
        /*0022*/ 	.short	0x0101


	//----- nvinfo : EIATTR_COOP_GROUP_MASK_REGIDS
	.align		4
        /*0024*/ 	.byte	0x04, 0x29
        /*0026*/ 	.short	(.L_474 - .L_473)


	//   ....[0]....
.L_473:
        /*0028*/ 	.word	0xffffffff


	//   ....[1]....
        /*002c*/ 	.word	0xffffffff


	//   ....[2]....
        /*0030*/ 	.word	0xffffffff


	//   ....[3]....
        /*0034*/ 	.word	0xffffffff


	//   ....[4]....
        /*0038*/ 	.word	0xffffffff


	//   ....[5]....
        /*003c*/ 	.word	0xffffffff


	//----- nvinfo : EIATTR_COOP_GROUP_INSTR_OFFSETS
	.align		4
.L_474:
        /*0040*/ 	.byte	0x04, 0x28
        /*0042*/ 	.short	(.L_476 - .L_475)


	//   ....[0]....
.L_475:
        /*0044*/ 	.word	0x00001890


	//   ....[1]....
        /*0048*/ 	.word	0x000018b0


	//   ....[2]....
        /*004c*/ 	.word	0x000018d0


	//   ....[3]....
        /*0050*/ 	.word	0x00001910


	//   ....[4]....
        /*0054*/ 	.word	0x00001930


	//   ....[5]....
        /*0058*/ 	.word	0x00001960


	//----- nvinfo : EIATTR_EXIT_INSTR_OFFSETS
	.align		4
.L_476:
        /*005c*/ 	.byte	0x04, 0x1c
        /*005e*/ 	.short	(.L_478 - .L_477)


	//   ....[0]....
.L_477:
        /*0060*/ 	.word	0x00000130


	//   ....[1]....
        /*0064*/ 	.word	0x00001b30


	//----- nvinfo : EIATTR_CRS_STACK_SIZE
	.align		4
.L_478:
        /*0068*/ 	.byte	0x04, 0x1e
        /*006a*/ 	.short	(.L_480 - .L_479)
.L_479:
        /*006c*/ 	.word	0x00000000


	//----- nvinfo : EIATTR_CBANK_PARAM_SIZE
	.align		4
.L_480:
        /*0070*/ 	.byte	0x03, 0x19
        /*0072*/ 	.short	0x0280


	//----- nvinfo : EIATTR_PARAM_CBANK
	.align		4
        /*0074*/ 	.byte	0x04, 0x0a
        /*0076*/ 	.short	(.L_482 - .L_481)
	.align		4
.L_481:
        /*0078*/ 	.word	index@(.nv.constant0._ZN5flash25flash_bwd_dot_do_o_kernelILb1E23Flash_bwd_kernel_traitsILi192ELi64ELi64ELi8ELi4ELi2ELi2ELb0ELb0EN7cutlass10bfloat16_tE19Flash_kernel_traitsILi192ELi64ELi64ELi8ES3_EEEEvNS_16Flash_bwd_paramsE)
        /*007c*/ 	.short	0x0210
        /*007e*/ 	.short	0x0280


	//----- nvinfo : EIATTR_SW_WAR
	.align		4
.L_482:
        /*0080*/ 	.byte	0x04, 0x36
        /*0082*/ 	.short	(.L_484 - .L_483)
.L_483:
        /*0084*/ 	.word	0x00000008
.L_484:


//--------------------- .nv.callgraph             --------------------------
	.section	.nv.callgraph,"",@"SHT_CUDA_CALLGRAPH"
	.align	4
	.sectionentsize	8
	.align		4
        /*0000*/ 	.word	0x00000000
	.align		4
        /*0004*/ 	.word	0xffffffff
	.align		4
        /*0008*/ 	.word	0x00000000
	.align		4
        /*000c*/ 	.word	0xfffffffe
	.align		4
        /*0010*/ 	.word	0x00000000
	.align		4
        /*0014*/ 	.word	0xfffffffd
	.align		4
        /*0018*/ 	.word	0x00000000
	.align		4
        /*001c*/ 	.word	0xfffffffc


//--------------------- .nv.constant4             --------------------------
	.section	.nv.constant4,"a",@progbits
	.align	8
	.align		8
.nv.constant4:
        /*0000*/ 	.dword	_ZN73_INTERNAL_f87d3d6e_37_flash_bwd_hdim192_bf16_causal_sm80_cu_0106449f_28074cuda3std3__45__cpo5beginE
	.align		8
        /*0008*/ 	.dword	_ZN73_INTERNAL_f87d3d6e_37_flash_bwd_hdim192_bf16_causal_sm80_cu_0106449f_28074cuda3std3__45__cpo3endE
	.align		8
        /*0010*/ 	.dword	_ZN73_INTERNAL_f87d3d6e_37_flash_bwd_hdim192_bf16_causal_sm80_cu_0106449f_28074cuda3std3__45__cpo6cbeginE
	.align		8
        /*0018*/ 	.dword	_ZN73_INTERNAL_f87d3d6e_37_flash_bwd_hdim192_bf16_causal_sm80_cu_0106449f_28074cuda3std3__45__cpo4cendE
	.align		8
        /*0020*/ 	.dword	_ZN73_INTERNAL_f87d3d6e_37_flash_bwd_hdim192_bf16_causal_sm80_cu_0106449f_28074cuda3std3__475_GLOBAL__N__f87d3d6e_37_flash_bwd_hdim192_bf16_causal_sm80_cu_0106449f_28076ignoreE
	.align		8
        /*0028*/ 	.dword	_ZN73_INTERNAL_f87d3d6e_37_flash_bwd_hdim192_bf16_causal_sm80_cu_0106449f_28074cuda3std3__419piecewise_constructE
	.align		8
        /*0030*/ 	.dword	_ZN73_INTERNAL_f87d3d6e_37_flash_bwd_hdim192_bf16_causal_sm80_cu_0106449f_28074cuda3std3__48in_placeE
	.align		8
        /*0038*/ 	.dword	_ZN73_INTERNAL_f87d3d6e_37_flash_bwd_hdim192_bf16_causal_sm80_cu_0106449f_28074cuda3std6ranges3__45__cpo4swapE
	.align		8
        /*0040*/ 	.dword	_ZN73_INTERNAL_f87d3d6e_37_flash_bwd_hdim192_bf16_causal_sm80_cu_0106449f_28074cuda3std6ranges3__45__cpo9iter_moveE
	.align		8
        /*0048*/ 	.dword	_ZN73_INTERNAL_f87d3d6e_37_flash_bwd_hdim192_bf16_causal_sm80_cu_0106449f_28074cute7productE
	.align		8
        /*0050*/ 	.dword	_ZN73_INTERNAL_f87d3d6e_37_flash_bwd_hdim192_bf16_causal_sm80_cu_0106449f_28074cute1_E


//--------------------- .text._ZN5flash44flash_bwd_dq_dk_dv_loop_seqk_parallel_kernelI23Flash_bwd_kernel_traitsILi192ELi64ELi64ELi8ELi4ELi2ELi2ELb1ELb1EN7cutlass10bfloat16_tE19Flash_kernel_traitsILi192ELi64ELi64ELi8ES3_EELb0ELb1ELb0ELb0ELb0ELb0ELb0EEEvNS_16Flash_bwd_paramsE --------------------------
	.section	.text._ZN5flash44flash_bwd_dq_dk_dv_loop_seqk_parallel_kernelI23Flash_bwd_kernel_traitsILi192ELi64ELi64ELi8ELi4ELi2ELi2ELb1ELb1EN7cutlass10bfloat16_tE19Flash_kernel_traitsILi192ELi64ELi64ELi8ES3_EELb0ELb1ELb0ELb0ELb0ELb0ELb0EEEvNS_16Flash_bwd_paramsE,"ax",@progbits
	.align	128
        .global         _ZN5flash44flash_bwd_dq_dk_dv_loop_seqk_parallel_kernelI23Flash_bwd_kernel_traitsILi192ELi64ELi64ELi8ELi4ELi2ELi2ELb1ELb1EN7cutlass10bfloat16_tE19Flash_kernel_traitsILi192ELi64ELi64ELi8ES3_EELb0ELb1ELb0ELb0ELb0ELb0ELb0EEEvNS_16Flash_bwd_paramsE
        .type           _ZN5flash44flash_bwd_dq_dk_dv_loop_seqk_parallel_kernelI23Flash_bwd_kernel_traitsILi192ELi64ELi64ELi8ELi4ELi2ELi2ELb1ELb1EN7cutlass10bfloat16_tE19Flash_kernel_traitsILi192ELi64ELi64ELi8ES3_EELb0ELb1ELb0ELb0ELb0ELb0ELb0EEEvNS_16Flash_bwd_paramsE,@function
        .size           _ZN5flash44flash_bwd_dq_dk_dv_loop_seqk_parallel_kernelI23Flash_bwd_kernel_traitsILi192ELi64ELi64ELi8ELi4ELi2ELi2ELb1ELb1EN7cutlass10bfloat16_tE19Flash_kernel_traitsILi192ELi64ELi64ELi8ES3_EELb0ELb1ELb0ELb0ELb0ELb0ELb0EEEvNS_16Flash_bwd_paramsE,(.L_x_802 - _ZN5flash44flash_bwd_dq_dk_dv_loop_seqk_parallel_kernelI23Flash_bwd_kernel_traitsILi192ELi64ELi64ELi8ELi4ELi2ELi2ELb1ELb1EN7cutlass10bfloat16_tE19Flash_kernel_traitsILi192ELi64ELi64ELi8ES3_EELb0ELb1ELb0ELb0ELb0ELb0ELb0EEEvNS_16Flash_bwd_paramsE)
        .other          _ZN5flash44flash_bwd_dq_dk_dv_loop_seqk_parallel_kernelI23Flash_bwd_kernel_traitsILi192ELi64ELi64ELi8ELi4ELi2ELi2ELb1ELb1EN7cutlass10bfloat16_tE19Flash_kernel_traitsILi192ELi64ELi64ELi8ES3_EELb0ELb1ELb0ELb0ELb0ELb0ELb0EEEvNS_16Flash_bwd_paramsE,@"STO_CUDA_ENTRY STV_DEFAULT"
_ZN5flash44flash_bwd_dq_dk_dv_loop_seqk_parallel_kernelI23Flash_bwd_kernel_traitsILi192ELi64ELi64ELi8ELi4ELi2ELi2ELb1ELb1EN7cutlass10bfloat16_tE19Flash_kernel_traitsILi192ELi64ELi64ELi8ES3_EELb0ELb1ELb0ELb0ELb0ELb0ELb0EEEvNS_16Flash_bwd_paramsE:
.text._ZN5flash44flash_bwd_dq_dk_dv_loop_seqk_parallel_kernelI23Flash_bwd_kernel_traitsILi192ELi64ELi64ELi8ELi4ELi2ELi2ELb1ELb1EN7cutlass10bfloat16_tE19Flash_kernel_traitsILi192ELi64ELi64ELi8ES3_EELb0ELb1ELb0ELb0ELb0ELb0ELb0EEEvNS_16Flash_bwd_paramsE:
[----:B------:R-:W1:Y:S08]  /*0000*/  LDC R1, c[0x0][0x28] ;  /* 0x00000a00ff017b82 */ /* 0x000e700000000800 */
[----:B------:R-:W2:Y:S01]  /*0010*/  S2UR UR28, SR_CTAID.X ;  /* 0x00000000001c79c3 */ /* 0x000ea20000002500 */
[----:B------:R-:W-:Y:S01]  /*0020*/  ULDC UR4, c[0x0][0x2c8] ;  /* 0x0000b20000047ab9 */ /* 0x000fe20000000800 */
[----:B-1----:R-:W-:Y:S01]  /*0030*/  VIADD R1, R1, 0xffffff10 ;  /* 0xffffff1001017836 */ /* 0x002fe20000000000 */
[----:B------:R-:W-:-:S04]  /*0040*/  UIADD3 UR5, UR4, 0x3f, URZ ;  /* 0x0000003f04057890 */ /* 0x000fc8000fffe03f */
[----:B------:R-:W-:-:S04]  /*0050*/  USHF.R.S32.HI UR4, URZ, 0x1f, UR5 ;  /* 0x0000001f3f047899 */ /* 0x000fc80008011405 */
[----:B------:R-:W-:-:S04]  /*0060*/  ULEA.HI UR4, UR4, UR5, URZ, 0x6 ;  /* 0x0000000504047291 */ /* 0x000fc8000f8f303f */
[----:B------:R-:W-:-:S06]  /*0070*/  USHF.R.S32.HI UR6, URZ, 0x6, UR4 ;  /* 0x000000063f067899 */ /* 0x000fcc0008011404 */
[----:B------:R-:W-:Y:S01]  /*0080*/  MOV R0, UR6 ;  /* 0x0000000600007c02 */ /* 0x000fe20008000f00 */
[----:B--2---:R-:W-:-:S04]  /*0090*/  UISETP.GE.AND UP0, UPT, UR28, UR6, UPT ;  /* 0x000000061c00728c */ /* 0x004fc8000bf06270 */
[----:B------:R1:W-:Y:S02]  /*00a0*/  STL [R1+0x88], R0 ;  /* 0x0000880001007387 */ /* 0x0003e40000100800 */
[----:B------:R-:W-:-:S13]  /*00b0*/  PLOP3.LUT P0, PT, PT, PT, UP0, 0x80, 0x0 ;  /* 0x000000000000781c */ /* 0x000fda0003f0f008 */
[----:B------:R-:W-:Y:S05]  /*00c0*/  @P0 EXIT ;  /* 0x000000000000094d */ /* 0x000fea0003800000 */
[----:B------:R-:W2:Y:S01]  /*00d0*/  S2R R15, SR_TID.X ;  /* 0x00000000000f7919 */ /* 0x000ea20000002100 */
[----:B------:R-:W3:Y:S01]  /*00e0*/  S2UR UR5, SR_CgaCtaId ;  /* 0x00000000000579c3 */ /* 0x000ee20000008800 */
[----:B------:R-:W-:Y:S01]  /*00f0*/  UMOV UR4, 0x400 ;  /* 0x0000040000047882 */ /* 0x000fe20000000000 */
[----:B------:R-:W-:-:S06]  /*0100*/  UMOV UR7, 0x400 ;  /* 0x0000040000077882 */ /* 0x000fcc0000000000 */
[----:B------:R-:W4:Y:S08]  /*0110*/  S2UR UR56, SR_CTAID.Z ;  /* 0x00000000003879c3 */ /* 0x000f300000002700 */
[----:B------:R-:W5:Y:S08]  /*0120*/  S2UR UR47, SR_CTAID.Y ;  /* 0x00000000002f79c3 */ /* 0x000f700000002600 */
[----:B------:R-:W5:Y:S01]  /*0130*/  S2UR UR6, SR_CgaCtaId ;  /* 0x00000000000679c3 */ /* 0x000f620000008800 */
[----:B---3--:R-:W-:Y:S01]  /*0140*/  ULEA UR5, UR5, UR4, 0x18 ;  /* 0x0000000405057291 */ /* 0x008fe2000f8ec03f */
[----:B--2---:R-:W-:Y:S01]  /*0150*/  SHF.R.S32.HI R16, RZ, 0x1f, R15 ;  /* 0x0000001fff107819 */ /* 0x004fe2000001140f */
[----:B----4-:R-:W-:-:S03]  /*0160*/  USHF.R.S32.HI UR4, URZ, 0x1f, UR56 ;  /* 0x0000001f3f047899 */ /* 0x010fc60008011438 */
[CC--:B------:R-:W-:Y:S02]  /*0170*/  LEA.HI R2, R16.reuse, R15.reuse, RZ, 0x5 ;  /* 0x0000000f10027211 */ /* 0x0c0fe400078f28ff */
[----:B------:R-:W-:Y:S02]  /*0180*/  LEA.HI R18, R16, R15, RZ, 0x3 ;  /* 0x0000000f10127211 */ /* 0x000fe400078f18ff */
[--C-:B-1----:R-:W-:Y:S02]  /*0190*/  SHF.R.S32.HI R0, RZ, 0x5, R2.reuse ;  /* 0x00000005ff007819 */ /* 0x102fe40000011402 */
[----:B------:R-:W-:Y:S02]  /*01a0*/  SHF.R.S32.HI R3, RZ, 0x1f, R2 ;  /* 0x0000001fff037819 */ /* 0x000fe40000011402 */
[-C--:B------:R-:W-:Y:S02]  /*01b0*/  LEA.HI R2, R2, R0.reuse, RZ, 0x1 ;  /* 0x0000000002027211 */ /* 0x080fe400078f08ff */
[----:B------:R-:W-:-:S02]  /*01c0*/  LEA.HI R3, R3, R0, RZ, 0x2 ;  /* 0x0000000003037211 */ /* 0x000fc400078f10ff */
[----:B------:R-:W-:Y:S02]  /*01d0*/  LOP3.LUT R2, R2, 0xfffffffe, RZ, 0xc0, !PT ;  /* 0xfffffffe02027812 */ /* 0x000fe400078ec0ff */
[----:B------:R-:W-:Y:S02]  /*01e0*/  LOP3.LUT R3, R3, 0xfffffffc, RZ, 0xc0, !PT ;  /* 0xfffffffc03037812 */ /* 0x000fe400078ec0ff */
[-C--:B------:R-:W-:Y:S01]  /*01f0*/  LEA.HI R4, R16, R15.reuse, RZ, 0x4 ;  /* 0x0000000f10047211 */ /* 0x080fe200078f20ff */
[----:B------:R-:W-:Y:S01]  /*0200*/  IMAD.IADD R14, R0, 0x1, -R2 ;  /* 0x00000001000e7824 */ /* 0x000fe200078e0a02 */
[----:B------:R-:W-:Y:S01]  /*0210*/  LEA.HI R19, R16, R15, RZ, 0x2 ;  /* 0x0000000f10137211 */ /* 0x000fe200078f10ff */
[----:B------:R-:W-:Y:S01]  /*0220*/  IMAD.IADD R17, R0, 0x1, -R3 ;  /* 0x0000000100117824 */ /* 0x000fe200078e0a03 */
[----:B------:R-:W-:Y:S02]  /*0230*/  LOP3.LUT R6, R18, 0xfffffff8, RZ, 0xc0, !PT ;  /* 0xfffffff812067812 */ /* 0x000fe400078ec0ff */
[----:B------:R-:W-:-:S02]  /*0240*/  SHF.R.S32.HI R5, RZ, 0x4, R4 ;  /* 0x00000004ff057819 */ /* 0x000fc40000011404 */
[--C-:B------:R-:W-:Y:S02]  /*0250*/  SHF.R.S32.HI R10, RZ, 0x2, R19.reuse ;  /* 0x00000002ff0a7819 */ /* 0x100fe40000011413 */
[----:B------:R-:W-:Y:S02]  /*0260*/  SHF.R.S32.HI R0, RZ, 0x1f, R19 ;  /* 0x0000001fff007819 */ /* 0x000fe40000011413 */
[----:B------:R-:W-:Y:S02]  /*0270*/  SHF.R.S32.HI R3, RZ, 0x3, R18 ;  /* 0x00000003ff037819 */ /* 0x000fe40000011412 */
[C---:B------:R-:W-:Y:S02]  /*0280*/  LOP3.LUT R7, R4.reuse, 0xfffffff0, RZ, 0xc0, !PT ;  /* 0xfffffff004077812 */ /* 0x040fe400078ec0ff */
[----:B------:R-:W-:Y:S01]  /*0290*/  LEA.HI R4, R4, R5, RZ, 0x1 ;  /* 0x0000000504047211 */ /* 0x000fe200078f08ff */
[----:B------:R-:W-:Y:S01]  /*02a0*/  IMAD.SHL.U32 R3, R3, 0x40, RZ ;  /* 0x0000004003037824 */ /* 0x000fe200078e00ff */
[----:B------:R-:W-:Y:S01]  /*02b0*/  LEA.HI R2, R0, R10, RZ, 0x3 ;  /* 0x0000000a00027211 */ /* 0x000fe200078f18ff */
[----:B------:R-:W-:Y:S01]  /*02c0*/  IMAD.IADD R0, R15, 0x1, -R6 ;  /* 0x000000010f007824 */ /* 0x000fe200078e0a06 */
[----:B------:R-:W-:-:S02]  /*02d0*/  LOP3.LUT R6, R4, 0xfffffffe, RZ, 0xc0, !PT ;  /* 0xfffffffe04067812 */ /* 0x000fc400078ec0ff */
[----:B------:R-:W-:Y:S01]  /*02e0*/  LOP3.LUT R4, R2, 0xfffffff8, RZ, 0xc0, !PT ;  /* 0xfffffff802047812 */ /* 0x000fe200078ec0ff */
[C---:B------:R-:W-:Y:S01]  /*02f0*/  IMAD.SHL.U32 R20, R0.reuse, 0x8, RZ ;  /* 0x0000000800147824 */ /* 0x040fe200078e00ff */
[----:B------:R-:W-:Y:S01]  /*0300*/  LOP3.LUT R2, R3, 0x1c0, RZ, 0xc0, !PT ;  /* 0x000001c003027812 */ /* 0x000fe200078ec0ff */
[----:B------:R-:W-:Y:S01]  /*0310*/  IMAD.IADD R11, R5, 0x1, -R6 ;  /* 0x00000001050b7824 */ /* 0x000fe200078e0a06 */
[----:B------:R-:W-:Y:S01]  /*0320*/  LOP3.LUT P4, RZ, R0, 0x4, RZ, 0xc0, !PT ;  /* 0x0000000400ff7812 */ /* 0x000fe2000788c0ff */
[----:B------:R-:W-:Y:S01]  /*0330*/  IMAD.IADD R10, R10, 0x1, -R4 ;  /* 0x000000010a0a7824 */ /* 0x000fe200078e0a04 */
[----:B------:R-:W-:Y:S01]  /*0340*/  LOP3.LUT R3, R2, 0x38, R20, 0xf8, !PT ;  /* 0x0000003802037812 */ /* 0x000fe200078ef814 */
[----:B------:R-:W-:Y:S01]  /*0350*/  IMAD.IADD R4, R15, 0x1, -R7 ;  /* 0x000000010f047824 */ /* 0x000fe200078e0a07 */
[----:B------:R-:W-:Y:S01]  /*0360*/  SHF.R.U32.HI R2, RZ, 0x3, R2 ;  /* 0x00000003ff027819 */ /* 0x000fe20000011602 */
[----:B------:R-:W-:Y:S01]  /*0370*/  STL [R1+0x48], R20 ;  /* 0x0000481401007387 */ /* 0x000fe20000100800 */
[C---:B------:R-:W-:Y:S01]  /*0380*/  LOP3.LUT P3, RZ, R0.reuse, 0x2, RZ, 0xc0, !PT ;  /* 0x0000000200ff7812 */ /* 0x040fe2000786c0ff */
[----:B------:R-:W-:Y:S01]  /*0390*/  IMAD.SHL.U32 R0, R0, 0x40, RZ ;  /* 0x0000004000007824 */ /* 0x000fe200078e00ff */
[----:B------:R-:W-:Y:S01]  /*03a0*/  LOP3.LUT R12, R3, R2, RZ, 0x3c, !PT ;  /* 0x00000002030c7212 */ /* 0x000fe200078e3cff */
[----:B------:R-:W-:Y:S01]  /*03b0*/  IMAD.SHL.U32 R2, R14, 0x10, RZ ;  /* 0x000000100e027824 */ /* 0x000fe200078e00ff */
[----:B------:R-:W-:-:S02]  /*03c0*/  LEA.HI R3, R16, R15, RZ, 0x7 ;  /* 0x0000000f10037211 */ /* 0x000fc400078f38ff */
[----:B------:R-:W-:Y:S02]  /*03d0*/  LOP3.LUT R0, R0, 0x1c0, RZ, 0xc0, !PT ;  /* 0x000001c000007812 */ /* 0x000fe400078ec0ff */
[----:B------:R-:W-:Y:S02]  /*03e0*/  SHF.R.S32.HI R5, RZ, 0x1f, R4 ;  /* 0x0000001fff057819 */ /* 0x000fe40000011404 */
[C---:B------:R-:W-:Y:S02]  /*03f0*/  LOP3.LUT R2, R0.reuse, 0x10, R2, 0xf8, !PT ;  /* 0x0000001000027812 */ /* 0x040fe400078ef802 */
[----:B------:R-:W-:Y:S01]  /*0400*/  SHF.R.S32.HI R9, RZ, 0x7, R3 ;  /* 0x00000007ff097819 */ /* 0x000fe20000011403 */
[----:B------:R-:W-:Y:S01]  /*0410*/  IMAD.SHL.U32 R3, R11, 0x200, RZ ;  /* 0x000002000b037824 */ /* 0x000fe200078e00ff */
[----:B------:R-:W-:Y:S02]  /*0420*/  LEA.HI R13, R5, R4, RZ, 0x3 ;  /* 0x00000004050d7211 */ /* 0x000fe400078f18ff */
[----:B------:R-:W-:Y:S01]  /*0430*/  LOP3.LUT R5, R0, 0x8, R18, 0xf8, !PT ;  /* 0x0000000800057812 */ /* 0x000fe200078ef812 */
[----:B------:R-:W-:Y:S01]  /*0440*/  IMAD R6, R9, 0x800, R3 ;  /* 0x0000080009067824 */ /* 0x000fe200078e0203 */
[----:B------:R-:W-:-:S02]  /*0450*/  SHF.R.U32.HI R0, RZ, 0x3, R0 ;  /* 0x00000003ff007819 */ /* 0x000fc40000011600 */
[----:B------:R-:W-:Y:S02]  /*0460*/  LOP3.LUT R2, R2, 0x8, R18, 0xf8, !PT ;  /* 0x0000000802027812 */ /* 0x000fe400078ef812 */
[----:B------:R-:W-:Y:S02]  /*0470*/  LOP3.LUT R5, R5, R0, RZ, 0x3c, !PT ;  /* 0x0000000005057212 */ /* 0x000fe400078e3cff */
[----:B------:R-:W-:Y:S02]  /*0480*/  LOP3.LUT R3, R3, R2, R0, 0xf6, !PT ;  /* 0x0000000203037212 */ /* 0x000fe400078ef600 */
[----:B------:R-:W-:Y:S01]  /*0490*/  LEA.HI R0, R16, R15, RZ, 0x6 ;  /* 0x0000000f10007211 */ /* 0x000fe200078f30ff */
[----:B------:R-:W-:Y:S01]  /*04a0*/  IMAD.IADD R18, R6, 0x1, R5 ;  /* 0x0000000106127824 */ /* 0x000fe200078e0205 */
[----:B------:R-:W-:Y:S01]  /*04b0*/  LOP3.LUT R8, R13, 0xfffffff8, RZ, 0xc0, !PT ;  /* 0xfffffff80d087812 */ /* 0x000fe200078ec0ff */
[C---:B------:R-:W-:Y:S01]  /*04c0*/  IMAD.SHL.U32 R6, R10.reuse, 0x40, RZ ;  /* 0x000000400a067824 */ /* 0x040fe200078e00ff */
[----:B------:R-:W-:-:S02]  /*04d0*/  LOP3.LUT R7, R10, 0x1, RZ, 0xc0, !PT ;  /* 0x000000010a077812 */ /* 0x000fc400078ec0ff */
[----:B------:R-:W-:Y:S01]  /*04e0*/  LOP3.LUT R2, R19, 0x7ffffffc, RZ, 0xc0, !PT ;  /* 0x7ffffffc13027812 */ /* 0x000fe200078ec0ff */
[----:B------:R-:W-:Y:S01]  /*04f0*/  IMAD.IADD R8, R4, 0x1, -R8 ;  /* 0x0000000104087824 */ /* 0x000fe200078e0a08 */
[----:B------:R-:W-:Y:S02]  /*0500*/  SHF.R.S32.HI R0, RZ, 0x6, R0 ;  /* 0x00000006ff007819 */ /* 0x000fe40000011400 */
[----:B------:R-:W-:Y:S01]  /*0510*/  ISETP.NE.U32.AND P0, PT, R7, 0x1, PT ;  /* 0x000000010700780c */ /* 0x000fe20003f05070 */
[----:B------:R-:W-:Y:S01]  /*0520*/  IMAD.IADD R2, R15, 0x1, -R2 ;  /* 0x000000010f027824 */ /* 0x000fe200078e0a02 */
[----:B------:R-:W-:Y:S01]  /*0530*/  LEA R3, R3, UR5, 0x1 ;  /* 0x0000000503037c11 */ /* 0x000fe2000f8e08ff */
[----:B------:R-:W-:Y:S01]  /*0540*/  IMAD.SHL.U32 R7, R15, 0x2, RZ ;  /* 0x000000020f077824 */ /* 0x000fe200078e00ff */
[----:B------:R-:W-:Y:S01]  /*0550*/  R2P PR, R10, 0x6 ;  /* 0x000000060a007804 */ /* 0x000fe20000000000 */
[----:B------:R-:W-:Y:S01]  /*0560*/  IMAD R15, R0, 0x200, R12 ;  /* 0x00000200000f7824 */ /* 0x000fe200078e020c */
[----:B------:R-:W-:Y:S01]  /*0570*/  LOP3.LUT P6, RZ, R8, 0x4, RZ, 0xc0, !PT ;  /* 0x0000000408ff7812 */ /* 0x000fe200078cc0ff */
[----:B------:R-:W-:Y:S01]  /*0580*/  IMAD.SHL.U32 R4, R0, 0x8, RZ ;  /* 0x0000000800047824 */ /* 0x000fe200078e00ff */
[----:B------:R-:W-:Y:S01]  /*0590*/  LOP3.LUT P5, RZ, R8, 0x2, RZ, 0xc0, !PT ;  /* 0x0000000208ff7812 */ /* 0x000fe200078ac0ff */
[----:B------:R-:W-:-:S02]  /*05a0*/  IMAD.SHL.U32 R0, R9, 0x20, RZ ;  /* 0x0000002009007824 */ /* 0x000fc400078e00ff */
[----:B------:R-:W-:Y:S01]  /*05b0*/  IMAD.SHL.U32 R5, R2, 0x2, RZ ;  /* 0x0000000202057824 */ /* 0x000fe200078e00ff */
[----:B------:R-:W-:Y:S01]  /*05c0*/  LOP3.LUT R2, R6, 0x1c0, RZ, 0xc0, !PT ;  /* 0x000001c006027812 */ /* 0x000fe200078ec0ff */
[----:B------:R-:W-:Y:S01]  /*05d0*/  IMAD.SHL.U32 R8, R8, 0x40, RZ ;  /* 0x0000004008087824 */ /* 0x000fe200078e00ff */
[----:B------:R-:W-:Y:S01]  /*05e0*/  LOP3.LUT R9, R0, 0x6, R7, 0xf8, !PT ;  /* 0x0000000600097812 */ /* 0x000fe200078ef807 */
[----:B------:R-:W-:Y:S01]  /*05f0*/  IMAD.SHL.U32 R7, R11, 0x20, RZ ;  /* 0x000000200b077824 */ /* 0x000fe200078e00ff */
[----:B------:R-:W-:Y:S02]  /*0600*/  LOP3.LUT R4, R4, 0x18, RZ, 0xc0, !PT ;  /* 0x0000001804047812 */ /* 0x000fe400078ec0ff */
[----:B------:R-:W-:Y:S01]  /*0610*/  LOP3.LUT R6, R2, 0x20, R0, 0xf8, !PT ;  /* 0x0000002002067812 */ /* 0x000fe200078ef800 */
[----:B------:R1:W-:Y:S01]  /*0620*/  STL [R1+0x84], R9 ;  /* 0x0000840901007387 */ /* 0x0003e20000100800 */
[----:B------:R-:W-:Y:S02]  /*0630*/  SHF.R.U32.HI R0, RZ, 0x3, R2 ;  /* 0x00000003ff007819 */ /* 0x000fe40000011602 */
[----:B------:R-:W-:-:S02]  /*0640*/  LOP3.LUT R10, R4, 0x20, R7, 0xf8, !PT ;  /* 0x00000020040a7812 */ /* 0x000fc400078ef807 */
[----:B------:R-:W-:Y:S02]  /*0650*/  LOP3.LUT R7, R6, R0, RZ, 0x3c, !PT ;  /* 0x0000000006077212 */ /* 0x000fe400078e3cff */
[----:B------:R-:W-:Y:S01]  /*0660*/  LOP3.LUT R6, R0, R2, R4, 0x1e, !PT ;  /* 0x0000000200067212 */ /* 0x000fe200078e1e04 */
[----:B------:R-:W-:Y:S01]  /*0670*/  IMAD R4, R14, 0x400, R5 ;  /* 0x000004000e047824 */ /* 0x000fe200078e0205 */
[----:B------:R-:W-:-:S04]  /*0680*/  LOP3.LUT R0, R8, 0x1c0, RZ, 0xc0, !PT ;  /* 0x000001c008007812 */ /* 0x000fc800078ec0ff */
[----:B------:R-:W-:Y:S01]  /*0690*/  SHF.R.U32.HI R2, RZ, 0x3, R0 ;  /* 0x00000003ff027819 */ /* 0x000fe20000011600 */
[----:B-1----:R-:W-:Y:S02]  /*06a0*/  IMAD R9, R17, 0x400, R5 ;  /* 0x0000040011097824 */ /* 0x002fe400078e0205 */
[----:B------:R-:W-:Y:S02]  /*06b0*/  IMAD.SHL.U32 R5, R11, 0x8, RZ ;  /* 0x000000080b057824 */ /* 0x000fe400078e00ff */
[----:B------:R-:W-:Y:S02]  /*06c0*/  IMAD.IADD R12, R9, 0x1, R7 ;  /* 0x00000001090c7824 */ /* 0x000fe400078e0207 */
[----:B------:R-:W-:Y:S01]  /*06d0*/  IMAD.IADD R11, R4, 0x1, R6 ;  /* 0x00000001040b7824 */ /* 0x000fe200078e0206 */
[----:B------:R-:W-:Y:S01]  /*06e0*/  LOP3.LUT R4, R0, 0x8, R5, 0xf8, !PT ;  /* 0x0000000800047812 */ /* 0x000fe200078ef805 */
[----:B------:R-:W-:Y:S01]  /*06f0*/  IMAD.SHL.U32 R9, R13, 0x40, RZ ;  /* 0x000000400d097824 */ /* 0x000fe200078e00ff */
[----:B------:R-:W-:Y:S01]  /*0700*/  LOP3.LUT R0, R2, R10, R0, 0x1e, !PT ;  /* 0x0000000a02007212 */ /* 0x000fe200078e1e00 */
[----:B------:R-:W-:Y:S01]  /*0710*/  IMAD.MOV.U32 R6, RZ, RZ, 0x20 ;  /* 0x00000020ff067424 */ /* 0x000fe200078e00ff */
[----:B------:R-:W-:Y:S01]  /*0720*/  LOP3.LUT R2, R4, R2, RZ, 0x3c, !PT ;  /* 0x0000000204027212 */ /* 0x000fe200078e3cff */
[----:B------:R-:W-:Y:S01]  /*0730*/  IMAD.U32 R4, RZ, RZ, UR4 ;  /* 0x00000004ff047e24 */ /* 0x000fe2000f8e00ff */
[----:B------:R-:W-:Y:S01]  /*0740*/  LOP3.LUT R9, R9, 0xfffffe00, RZ, 0xc0, !PT ;  /* 0xfffffe0009097812 */ /* 0x000fe200078ec0ff */
[----:B-----5:R-:W-:Y:S01]  /*0750*/  USHF.L.U32 UR4, UR47, 0x7, URZ ;  /* 0x000000072f047899 */ /* 0x020fe2000800063f */
[----:B------:R-:W-:Y:S01]  /*0760*/  LEA R13, R15, UR5, 0x1 ;  /* 0x000000050f0d7c11 */ /* 0x000fe2000f8e08ff */
[----:B------:R-:W-:-:S02]  /*0770*/  IMAD.MOV.U32 R5, RZ, RZ, 0x40 ;  /* 0x00000040ff057424 */ /* 0x000fc400078e00ff */
[--C-:B------:R-:W-:Y:S02]  /*0780*/  IMAD R7, R17, 0x400, R9.reuse ;  /* 0x0000040011077824 */ /* 0x100fe400078e0209 */
[----:B------:R-:W-:Y:S01]  /*0790*/  IMAD R8, R14, 0x400, R9 ;  /* 0x000004000e087824 */ /* 0x000fe200078e0209 */
[----:B------:R-:W-:Y:S01]  /*07a0*/  LOP3.LUT R9, R0, R9, RZ, 0xfc, !PT ;  /* 0x0000000900097212 */ /* 0x000fe200078efcff */
[----:B------:R-:W-:Y:S01]  /*07b0*/  IMAD.U32 R0, RZ, RZ, UR4 ;  /* 0x00000004ff007e24 */ /* 0x000fe2000f8e00ff */
[----:B------:R-:W-:Y:S01]  /*07c0*/  ULEA UR4, UR6, UR7, 0x18 ;  /* 0x0000000706047291 */ /* 0x000fe2000f8ec03f */
[----:B------:R-:W-:Y:S01]  /*07d0*/  VIADD R14, R20, 0x40 ;  /* 0x00000040140e7836 */ /* 0x000fe20000000000 */
[----:B------:R-:W-:Y:S01]  /*07e0*/  USHF.R.S32.HI UR6, URZ, 0x1f, UR47 ;  /* 0x0000001f3f067899 */ /* 0x000fe2000801142f */
[----:B------:R-:W-:Y:S01]  /*07f0*/  IMAD.IADD R7, R7, 0x1, R2 ;  /* 0x0000000107077824 */ /* 0x000fe200078e0202 */
[----:B------:R-:W-:Y:S01]  /*0800*/  USHF.R.S32.HI UR7, URZ, 0x1f, UR56 ;  /* 0x0000001f3f077899 */ /* 0x000fe20008011438 */
[----:B------:R-:W-:Y:S01]  /*0810*/  IMAD.IADD R8, R2, 0x1, R8 ;  /* 0x0000000102087824 */ /* 0x000fe200078e0208 */
[----:B------:R1:W-:Y:S01]  /*0820*/  STL [R1+0x68], R14 ;  /* 0x0000680e01007387 */ /* 0x0003e20000100800 */
[----:B------:R-:W-:Y:S01]  /*0830*/  SEL R2, R6, 0xffffffe0, !P3 ;  /* 0xffffffe006027807 */ /* 0x000fe20005800000 */
[----:B------:R-:W-:Y:S01]  /*0840*/  IMAD.U32 R0, RZ, RZ, UR6 ;  /* 0x00000006ff007e24 */ /* 0x000fe2000f8e00ff */
[----:B------:R-:W-:Y:S01]  /*0850*/  UIADD3 UR6, UR5, 0x12000, URZ ;  /* 0x0001200005067890 */ /* 0x000fe2000fffe03f */
[----:B------:R-:W-:Y:S01]  /*0860*/  IMAD.U32 R0, RZ, RZ, UR7 ;  /* 0x00000007ff007e24 */ /* 0x000fe2000f8e00ff */
[----:B------:R-:W-:Y:S01]  /*0870*/  SEL R4, R5, 0xffffffc0, !P4 ;  /* 0xffffffc005047807 */ /* 0x000fe20006000000 */
[----:B------:R-:W-:Y:S01]  /*0880*/  VIADD R0, R20, 0x80 ;  /* 0x0000008014007836 */ /* 0x000fe20000000000 */
[----:B------:R-:W-:Y:S01]  /*0890*/  UIADD3 UR7, UR5, 0xc000, URZ ;  /* 0x0000c00005077890 */ /* 0x000fe2000fffe03f */
[----:B------:R-:W-:Y:S01]  /*08a0*/  IMAD.MOV.U32 R10, RZ, RZ, -0x10 ;  /* 0xfffffff0ff0a7424 */ /* 0x000fe200078e00ff */
[----:B------:R-:W-:-:S02]  /*08b0*/  LEA R8, R8, UR6, 0x1 ;  /* 0x0000000608087c11 */ /* 0x000fc4000f8e08ff */
[----:B------:R2:W-:Y:S01]  /*08c0*/  STL [R1+0x6c], R0 ;  /* 0x00006c0001007387 */ /* 0x0005e20000100800 */
[----:B------:R-:W-:Y:S02]  /*08d0*/  SEL R6, R6, 0xffffffe0, !P5 ;  /* 0xffffffe006067807 */ /* 0x000fe40006800000 */
[----:B------:R-:W-:Y:S01]  /*08e0*/  SEL R10, R10, 0x10, !P0 ;  /* 0x000000100a0a7807 */ /* 0x000fe20004000000 */
[----:B------:R3:W-:Y:S01]  /*08f0*/  STL [R1+0x2c], R13 ;  /* 0x00002c0d01007387 */ /* 0x0007e20000100800 */
[----:B------:R-:W-:Y:S02]  /*0900*/  SEL R5, R5, 0xffffffc0, !P6 ;  /* 0xffffffc005057807 */ /* 0x000fe40007000000 */
[----:B-1----:R-:W-:-:S05]  /*0910*/  LEA R14, R12, UR5, 0x1 ;  /* 0x000000050c0e7c11 */ /* 0x002fca000f8e08ff */
[C---:B------:R-:W-:Y:S02]  /*0920*/  VIADD R12, R14.reuse, 0x20 ;  /* 0x000000200e0c7836 */ /* 0x040fe40000000000 */
[----:B------:R-:W-:Y:S01]  /*0930*/  @P1 VIADD R12, R14, 0xffffffe0 ;  /* 0xffffffe00e0c1836 */ /* 0x000fe20000000000 */
[----:B--2---:R-:W-:-:S05]  /*0940*/  LEA R0, R18, UR6, 0x1 ;  /* 0x0000000612007c11 */ /* 0x004fca000f8e08ff */
[----:B---3--:R-:W-:Y:S01]  /*0950*/  IMAD.IADD R13, R0, 0x1, R2 ;  /* 0x00000001000d7824 */ /* 0x008fe200078e0202 */
[----:B------:R-:W-:Y:S01]  /*0960*/  IADD3 R2, R2, -0x6000, R0 ;  /* 0xffffa00002027810 */ /* 0x000fe20007ffe000 */
[----:B------:R-:W-:-:S03]  /*0970*/  IMAD.IADD R252, R0, 0x1, R4 ;  /* 0x0000000100fc7824 */ /* 0x000fc600078e0204 */
[----:B------:R1:W-:Y:S01]  /*0980*/  STL [R1+0x4], R13 ;  /* 0x0000040d01007387 */ /* 0x0003e20000100800 */
[C---:B------:R-:W-:Y:S02]  /*0990*/  IMAD.IADD R0, R4.reuse, 0x1, R2 ;  /* 0x0000000104007824 */ /* 0x040fe400078e0202 */
[----:B------:R-:W-:Y:S01]  /*09a0*/  IMAD.IADD R2, R4, 0x1, R3 ;  /* 0x0000000104027824 */ /* 0x000fe200078e0203 */
[----:B------:R-:W-:Y:S04]  /*09b0*/  STL [R1+0x50], R14 ;  /* 0x0000500e01007387 */ /* 0x000fe80000100800 */
[----:B------:R2:W-:Y:S01]  /*09c0*/  STL [R1+0x10], R0 ;  /* 0x0000100001007387 */ /* 0x0005e20000100800 */
[----:B-1----:R-:W-:Y:S01]  /*09d0*/  LEA R13, R11, UR7, 0x1 ;  /* 0x000000070b0d7c11 */ /* 0x002fe2000f8e08ff */
[----:B------:R-:W-:Y:S01]  /*09e0*/  ULDC.64 UR6, c[0x0][0x208] ;  /* 0x0000820000067ab9 */ /* 0x000fe20000000a00 */
[----:B------:R-:W-:-:S03]  /*09f0*/  LEA R11, R7, UR5, 0x1 ;  /* 0x00000005070b7c11 */ /* 0x000fc6000f8e08ff */
[C---:B------:R-:W-:Y:S01]  /*0a00*/  VIADD R4, R13.reuse, 0x40 ;  /* 0x000000400d047836 */ /* 0x040fe20000000000 */
[----:B------:R-:W-:Y:S01]  /*0a10*/  STL [R1+0x78], R13 ;  /* 0x0000780d01007387 */ /* 0x000fe20000100800 */
[----:B------:R-:W-:Y:S02]  /*0a20*/  @P2 VIADD R4, R13, 0xffffffc0 ;  /* 0xffffffc00d042836 */ /* 0x000fe40000000000 */
[----:B--2---:R-:W-:Y:S02]  /*0a30*/  IMAD.IADD R0, R14, 0x1, R10 ;  /* 0x000000010e007824 */ /* 0x004fe400078e020a */
[----:B------:R-:W-:-:S03]  /*0a40*/  IMAD.IADD R7, R11, 0x1, R6 ;  /* 0x000000010b077824 */ /* 0x000fc600078e0206 */
[----:B------:R1:W-:Y:S04]  /*0a50*/  STL [R1+0x5c], R0 ;  /* 0x00005c0001007387 */ /* 0x0003e80000100800 */
[----:B------:R-:W-:Y:S04]  /*0a60*/  STL [R1+0x8], R11 ;  /* 0x0000080b01007387 */ /* 0x000fe80000100800 */
[----:B------:R-:W-:Y:S04]  /*0a70*/  STL [R1+0x54], R12 ;  /* 0x0000540c01007387 */ /* 0x000fe80000100800 */
[----:B------:R2:W-:Y:S04]  /*0a80*/  STL [R1+0x7c], R4 ;  /* 0x00007c0401007387 */ /* 0x0005e80000100800 */
[----:B------:R-:W-:Y:S01]  /*0a90*/  STL [R1+0x1c], R8 ;  /* 0x00001c0801007387 */ /* 0x000fe20000100800 */
[----:B-1----:R-:W-:Y:S01]  /*0aa0*/  LEA R0, R9, UR5, 0x1 ;  /* 0x0000000509007c11 */ /* 0x002fe2000f8e08ff */
[----:B------:R-:W-:-:S02]  /*0ab0*/  IMAD.IADD R9, R11, 0x1, R5 ;  /* 0x000000010b097824 */ /* 0x000fc400078e0205 */
[----:B--2---:R-:W-:-:S05]  /*0ac0*/  IMAD.IADD R4, R10, 0x1, R12 ;  /* 0x000000010a047824 */ /* 0x004fca00078e020c */
[----:B------:R1:W-:Y:S04]  /*0ad0*/  STL [R1+0x58], R4 ;  /* 0x0000580401007387 */ /* 0x0003e80000100800 */
[----:B------:R-:W-:Y:S04]  /*0ae0*/  STL [R1+0xc], R7 ;  /* 0x00000c0701007387 */ /* 0x000fe80000100800 */
[----:B------:R-:W-:Y:S01]  /*0af0*/  STL [R1+0x18], R9 ;  /* 0x0000180901007387 */ /* 0x000fe20000100800 */
[--C-:B-1----:R-:W-:Y:S02]  /*0b00*/  IMAD.IADD R4, R5, 0x1, R8.reuse ;  /* 0x0000000105047824 */ /* 0x102fe400078e0208 */
[----:B------:R-:W-:-:S02]  /*0b10*/  IMAD.IADD R8, R6, 0x1, R8 ;  /* 0x0000000106087824 */ /* 0x000fc400078e0208 */
[----:B------:R-:W-:-:S03]  /*0b20*/  IMAD.IADD R5, R7, 0x1, R5 ;  /* 0x0000000107057824 */ /* 0x000fc600078e0205 */
[----:B------:R-:W-:Y:S04]  /*0b30*/  STL [R1+0x28], R8 ;  /* 0x0000280801007387 */ /* 0x000fe80000100800 */
[----:B------:R1:W-:Y:S04]  /*0b40*/  STL [R1+0x20], R4 ;  /* 0x0000200401007387 */ /* 0x0003e80000100800 */
[----:B------:R2:W-:Y:S01]  /*0b50*/  STL [R1+0x14], R5 ;  /* 0x0000140501007387 */ /* 0x0005e20000100800 */
[----:B-1----:R-:W-:-:S05]  /*0b60*/  IMAD.IADD R4, R6, 0x1, R4 ;  /* 0x0000000106047824 */ /* 0x002fca00078e0204 */
[----:B------:R2:W-:Y:S02]  /*0b70*/  STL [R1+0x24], R4 ;  /* 0x0000240401007387 */ /* 0x0005e40000100800 */
.L_x_44:
[----:B------:R-:W-:Y:S01]  /*0b80*/  ULDC.64 UR8, c[0x0][0x308] ;  /* 0x0000c20000087ab9 */ /* 0x000fe20000000a00 */
[----:B------:R-:W-:Y:S01]  /*0b90*/  ULDC.64 UR10, c[0x0][0x300] ;  /* 0x0000c000000a7ab9 */ /* 0x000fe20000000a00 */
[----:B------:R-:W-:Y:S02]  /*0ba0*/  UISETP.NE.U32.AND UP3, UPT, UR8, URZ, UPT ;  /* 0x0000003f0800728c */ /* 0x000fe4000bf65070 */
[----:B------:R-:W-:Y:S02]  /*0bb0*/  UISETP.NE.U32.AND UP4, UPT, UR10, URZ, UPT ;  /* 0x0000003f0a00728c */ /* 0x000fe4000bf85070 */
[----:B------:R-:W-:Y:S02]  /*0bc0*/  UISETP.NE.AND.EX UP3, UPT, UR9, URZ, UPT, UP3 ;  /* 0x0000003f0900728c */ /* 0x000fe4000bf65330 */
[----:B------:R-:W-:Y:S02]  /*0bd0*/  UISETP.NE.AND.EX UP4, UPT, UR11, URZ, UPT, UP4 ;  /* 0x0000003f0b00728c */ /* 0x000fe4000bf85340 */
[----:B------:R-:W-:-:S02]  /*0be0*/  USHF.R.S32.HI UR58, URZ, 0x1f, UR47 ;  /* 0x0000001f3f3a7899 */ /* 0x000fc4000801142f */
[----:B------:R-:W-:Y:S01]  /*0bf0*/  USHF.L.U32 UR16, UR47, 0x2, URZ ;  /* 0x000000022f107899 */ /* 0x000fe2000800063f */
[----:B------:R-:W-:Y:S01]  /*0c00*/  PLOP3.LUT P0, PT, PT, PT, UP3, 0x80, 0x0 ;  /* 0x000000000000781c */ /* 0x000fe20003f0f038 */
[----:B------:R-:W-:Y:S01]  /*0c10*/  USHF.L.U64.HI UR5, UR47, 0x2, UR58 ;  /* 0x000000022f057899 */ /* 0x000fe2000801023a */
[----:B------:R-:W-:Y:S01]  /*0c20*/  PLOP3.LUT P1, PT, PT, PT, UP4, 0x80, 0x0 ;  /* 0x000000000000781c */ /* 0x000fe20003f2f048 */
[----:B------:R-:W-:Y:S01]  /*0c30*/  ULDC.64 UR12, c[0x0][0x2f0] ;  /* 0x0000bc00000c7ab9 */ /* 0x000fe20000000a00 */
[----:B------:R-:W-:Y:S02]  /*0c40*/  @UP3 UIADD3 UR8, UP0, UR16, UR8, URZ ;  /* 0x0000000810083290 */ /* 0x000fe4000ff1e03f */
[----:B------:R-:W-:Y:S02]  /*0c50*/  UIADD3 UR15, UP2, UR16, UR12, URZ ;  /* 0x0000000c100f7290 */ /* 0x000fe4000ff5e03f */
[----:B------:R-:W-:Y:S02]  /*0c60*/  @UP3 UIADD3.X UR9, UR5, UR9, URZ, UP0, !UPT ;  /* 0x0000000905093290 */ /* 0x000fe400087fe43f */
[----:B------:R-:W-:Y:S01]  /*0c70*/  UISETP.NE.U32.AND UP0, UPT, UR12, URZ, UPT ;  /* 0x0000003f0c00728c */ /* 0x000fe2000bf05070 */
[----:B--2---:R-:W-:Y:S01]  /*0c80*/  IMAD.U32 R4, RZ, RZ, UR8 ;  /* 0x00000008ff047e24 */ /* 0x004fe2000f8e00ff */
[----:B------:R-:W-:-:S02]  /*0c90*/  @UP4 UIADD3 UR10, UP1, UR16, UR10, URZ ;  /* 0x0000000a100a4290 */ /* 0x000fc4000ff3e03f */
[----:B------:R-:W-:Y:S01]  /*0ca0*/  UIADD3.X UR14, UR5, UR13, URZ, UP2, !UPT ;  /* 0x0000000d050e7290 */ /* 0x000fe200097fe43f */
[----:B------:R-:W-:Y:S01]  /*0cb0*/  IMAD.U32 R5, RZ, RZ, UR9 ;  /* 0x00000009ff057e24 */ /* 0x000fe2000f8e00ff */
[----:B------:R-:W-:Y:S01]  /*0cc0*/  UISETP.NE.AND.EX UP2, UPT, UR13, URZ, UPT, UP0 ;  /* 0x0000003f0d00728c */ /* 0x000fe2000bf45300 */
[----:B------:R-:W-:Y:S02]  /*0cd0*/  ULDC.U8 UR17, c[0x0][0x3c2] ;  /* 0x0000f08000117ab9 */ /* 0x000fe40000000000 */
[----:B------:R-:W-:Y:S01]  /*0ce0*/  ULDC.64 UR12, c[0x0][0x2f8] ;  /* 0x0000be00000c7ab9 */ /* 0x000fe20000000a00 */
[----:B------:R-:W-:Y:S01]  /*0cf0*/  @UP4 UIADD3.X UR11, UR5, UR11, URZ, UP1, !UPT ;  /* 0x0000000b050b4290 */ /* 0x000fe20008ffe43f */
[----:B------:R-:W-:Y:S01]  /*0d00*/  IMAD.U32 R6, RZ, RZ, UR10 ;  /* 0x0000000aff067e24 */ /* 0x000fe2000f8e00ff */
[----:B------:R-:W-:Y:S01]  /*0d10*/  UISETP.NE.AND UP1, UPT, UR17, URZ, UPT ;  /* 0x0000003f1100728c */ /* 0x000fe2000bf25270 */
[----:B------:R-:W-:Y:S01]  /*0d20*/  PLOP3.LUT P3, PT, PT, PT, UP2, 0x80, 0x0 ;  /* 0x000000000000781c */ /* 0x000fe20003f6f028 */
[----:B------:R-:W-:Y:S01]  /*0d30*/  UISETP.EQ.U32.AND UP4, UPT, UR12, URZ, UPT ;  /* 0x0000003f0c00728c */ /* 0x000fe2000bf82070 */
[----:B------:R1:W2:Y:S01]  /*0d40*/  @P0 LDG.E R8, desc[UR6][R4.64] ;  /* 0x0000000604080981 */ /* 0x0002a2000c1e1900 */
[----:B------:R-:W-:Y:S01]  /*0d50*/  IMAD.U32 R7, RZ, RZ, UR11 ;  /* 0x0000000bff077e24 */ /* 0x000fe2000f8e00ff */
[----:B------:R-:W-:-:S02]  /*0d60*/  UIADD3 UR8, UP0, UR16, UR12, URZ ;  /* 0x0000000c10087290 */ /* 0x000fc4000ff1e03f */
[----:B------:R-:W-:Y:S02]  /*0d70*/  UISETP.EQ.OR.EX UP4, UPT, UR13, URZ, !UP1, UP4 ;  /* 0x0000003f0d00728c */ /* 0x000fe4000cf82740 */
[----:B---3--:R-:W3:Y:S01]  /*0d80*/  @P1 LDG.E R10, desc[UR6][R6.64] ;  /* 0x00000006060a1981 */ /* 0x008ee2000c1e1900 */
[----:B------:R-:W-:Y:S01]  /*0d90*/  UIADD3.X UR5, UR5, UR13, URZ, UP0, !UPT ;  /* 0x0000000d05057290 */ /* 0x000fe200087fe43f */
[----:B------:R-:W-:Y:S02]  /*0da0*/  UMOV UR20, URZ ;  /* 0x0000003f00147c82 */ /* 0x000fe40008000000 */
[----:B------:R-:W-:Y:S01]  /*0db0*/  PLOP3.LUT P2, PT, PT, PT, UP4, 0x80, 0x0 ;  /* 0x000000000000781c */ /* 0x000fe20003f4f048 */
[----:B------:R-:W-:Y:S01]  /*0dc0*/  @!UP3 ULDC.64 UR10, c[0x0][0x318] ;  /* 0x0000c600000abab9 */ /* 0x000fe20000000a00 */
[----:B-1----:R-:W-:Y:S02]  /*0dd0*/  IMAD.U32 R4, RZ, RZ, UR15 ;  /* 0x0000000fff047e24 */ /* 0x002fe4000f8e00ff */
[----:B------:R-:W-:-:S05]  /*0de0*/  IMAD.U32 R5, RZ, RZ, UR14 ;  /* 0x0000000eff057e24 */ /* 0x000fca000f8e00ff */
[----:B----4-:R-:W4:Y:S04]  /*0df0*/  @P3 LDG.E R9, desc[UR6][R4.64] ;  /* 0x0000000604093981 */ /* 0x010f28000c1e1900 */
[----:B-----5:R1:W5:Y:S02]  /*0e00*/  @P3 LDG.E R6, desc[UR6][R4.64+0x4] ;  /* 0x0000040604063981 */ /* 0x020364000c1e1900 */
[----:B-1----:R-:W-:Y:S02]  /*0e10*/  IMAD.U32 R4, RZ, RZ, UR8 ;  /* 0x00000008ff047e24 */ /* 0x002fe4000f8e00ff */
[----:B------:R-:W-:Y:S01]  /*0e20*/  IMAD.U32 R5, RZ, RZ, UR5 ;  /* 0x00000005ff057e24 */ /* 0x000fe2000f8e00ff */
[----:B------:R-:W-:Y:S01]  /*0e30*/  @!UP3 UISETP.NE.U32.AND UP0, UPT, UR10, URZ, UPT ;  /* 0x0000003f0a00b28c */ /* 0x000fe2000bf05070 */
[----:B------:R-:W-:-:S03]  /*0e40*/  @!UP3 ULDC UR5, c[0x0][0x2cc] ;  /* 0x0000b3000005bab9 */ /* 0x000fc60000000800 */
[----:B------:R-:W5:Y:S01]  /*0e50*/  @!P2 LDG.E R7, desc[UR6][R4.64] ;  /* 0x000000060407a981 */ /* 0x000f62000c1e1900 */
[----:B------:R-:W-:Y:S01]  /*0e60*/  @!UP3 UISETP.NE.AND.EX UP0, UPT, UR11, URZ, UPT, UP0 ;  /* 0x0000003f0b00b28c */ /* 0x000fe2000bf05300 */
[----:B------:R-:W-:Y:S01]  /*0e70*/  UMOV UR9, 0xffffffff ;  /* 0xffffffff00097882 */ /* 0x000fe20000000000 */
[----:B------:R-:W-:Y:S02]  /*0e80*/  UMOV UR35, 0xffffffff ;  /* 0xffffffff00237882 */ /* 0x000fe40000000000 */
[----:B------:R-:W-:Y:S02]  /*0e90*/  @!UP3 USEL UR10, UR5, URZ, UP0 ;  /* 0x0000003f050ab287 */ /* 0x000fe40008000000 */
[----:B------:R-:W-:Y:S01]  /*0ea0*/  USHF.L.U32 UR29, UR28, 0x6, URZ ;  /* 0x000000061c1d7899 */ /* 0x000fe2000800063f */
[----:B------:R-:W-:Y:S01]  /*0eb0*/  ULDC UR5, c[0x0][0x2c8] ;  /* 0x0000b20000057ab9 */ /* 0x000fe20000000800 */
[----:B--2---:R-:W-:Y:S02]  /*0ec0*/  @P0 R2UR UR8, R8 ;  /* 0x00000000080802ca */ /* 0x004fe400000e0000 */
[----:B------:R-:W-:-:S02]  /*0ed0*/  ISETP.NE.U32.AND P0, PT, RZ, UR12, PT ;  /* 0x0000000cff007c0c */ /* 0x000fc4000bf05070 */
[----:B---3--:R-:W-:Y:S02]  /*0ee0*/  @P1 R2UR UR20, R10 ;  /* 0x000000000a1412ca */ /* 0x008fe400000e0000 */
[----:B------:R-:W-:-:S11]  /*0ef0*/  ISETP.NE.AND.EX P0, PT, RZ, UR13, PT, P0 ;  /* 0x0000000dff007c0c */ /* 0x000fd6000bf05300 */
[----:B------:R-:W-:Y:S01]  /*0f00*/  @UP3 UIADD3 UR8, UR8, -UR20, URZ ;  /* 0x8000001408083290 */ /* 0x000fe2000fffe03f */
[----:B----4-:R-:W-:Y:S02]  /*0f10*/  @P3 R2UR UR9, R9 ;  /* 0x00000000090932ca */ /* 0x010fe400000e0000 */
[----:B-----5:R-:W-:Y:S02]  /*0f20*/  @P3 R2UR UR11, R6 ;  /* 0x00000000060b32ca */ /* 0x020fe400000e0000 */
[----:B------:R-:W-:Y:S01]  /*0f30*/  @!P2 R2UR UR35, R7 ;  /* 0x000000000723a2ca */ /* 0x000fe200000e0000 */
[----:B------:R-:W-:-:S14]  /*0f40*/  @!P0 BRA `(.L_x_0) ;  /* 0x0000000000188947 */ /* 0x000fdc0003800000 */
[----:B------:R-:W-:-:S13]  /*0f50*/  PLOP3.LUT P0, PT, PT, PT, UP1, 0x80, 0x0 ;  /* 0x000000000000781c */ /* 0x000fda0003f0f018 */
[----:B------:R-:W2:Y:S04]  /*0f60*/  @P0 LDG.E R6, desc[UR6][R4.64+0x4] ;  /* 0x0000040604060981 */ /* 0x000ea8000c1e1900 */
[----:B------:R-:W3:Y:S01]  /*0f70*/  @!P0 LDG.E R4, desc[UR6][R4.64] ;  /* 0x0000000604048981 */ /* 0x000ee2000c1e1900 */
[----:B--2---:R-:W-:-:S13]  /*0f80*/  @P0 R2UR UR5, R6 ;  /* 0x00000000060502ca */ /* 0x004fda00000e0000 */
[----:B------:R-:W-:-:S07]  /*0f90*/  @UP1 UIADD3 UR5, UR5, -UR35, URZ ;  /* 0x8000002305051290 */ /* 0x000fce000fffe03f */
[----:B---3--:R-:W-:-:S15]  /*0fa0*/  @!P0 R2UR UR5, R4 ;  /* 0x00000000040582ca */ /* 0x008fde00000e0000 */
.L_x_0:
[----:B------:R-:W-:Y:S02]  /*0fb0*/  @!UP3 UIADD3 UR8, UR10, UR5, -UR20 ;  /* 0x000000050a08b290 */ /* 0x000fe4000fffe814 */
[----:B------:R-:W-:Y:S02]  /*0fc0*/  @UP2 UIADD3 UR34, UR11, -UR9, URZ ;  /* 0x800000090b222290 */ /* 0x000fe4000fffe03f */
[----:B------:R-:W-:-:S05]  /*0fd0*/  UISETP.GT.AND UP0, UPT, UR8, UR29, UPT ;  /* 0x0000001d0800728c */ /* 0x000fca000bf04270 */
[----:B------:R-:W-:Y:S01]  /*0fe0*/  @!UP2 ULDC UR34, c[0x0][0x2c4] ;  /* 0x0000b1000022aab9 */ /* 0x000fe20000000800 */
[----:B------:R-:W-:-:S13]  /*0ff0*/  PLOP3.LUT P0, PT, PT, PT, UP0, 0x80, 0x0 ;  /* 0x000000000000781c */ /* 0x000fda0003f0f008 */
[----:B------:R-:W-:Y:S05]  /*1000*/  @!P0 BRA `(.L_x_1) ;  /* 0x00000080008c8947 */ /* 0x000fea0003800000 */
[----:B------:R-:W1:Y:S01]  /*1010*/  LDC R9, c[0x0][0x278] ;  /* 0x00009e00ff097b82 */ /* 0x000e620000000800 */
[----:B------:R-:W-:Y:S01]  /*1020*/  UISETP.NE.AND UP1, UPT, UR9, -0x1, UPT ;  /* 0xffffffff0900788c */ /* 0x000fe2000bf25270 */
[----:B------:R-:W-:Y:S01]  /*1030*/  IABS R7, UR56 ;  /* 0x0000003800077c13 */ /* 0x000fe20008000000 */
[----:B------:R-:W-:Y:S01]  /*1040*/  ULDC.64 UR10, c[0x0][0x228] ;  /* 0x00008a00000a7ab9 */ /* 0x000fe20000000a00 */
[----:B------:R-:W-:Y:S01]  /*1050*/  ULDC.64 UR12, c[0x0][0x488] ;  /* 0x00012200000c7ab9 */ /* 0x000fe20000000a00 */
[----:B------:R-:W-:Y:S02]  /*1060*/  UIMAD.WIDE.U32 UR22, UR47, UR10, URZ ;  /* 0x0000000a2f1672a5 */ /* 0x000fe4000f8e003f */
[----:B------:R-:W-:Y:S01]  /*1070*/  UIMAD UR10, UR58, UR10, URZ ;  /* 0x0000000a3a0a72a4 */ /* 0x000fe2000f8e023f */
[----:B------:R-:W2:Y:S01]  /*1080*/  S2UR UR5, SR_CTAID.X ;  /* 0x00000000000579c3 */ /* 0x000ea20000002500 */
[----:B------:R-:W-:Y:S02]  /*1090*/  UISETP.NE.AND UP0, UPT, UR35, -0x1, UPT ;  /* 0xffffffff2300788c */ /* 0x000fe4000bf05270 */
[----:B------:R-:W-:Y:S01]  /*10a0*/  UIMAD UR36, UR47, UR11, UR10 ;  /* 0x0000000b2f2472a4 */ /* 0x000fe2000f8e020a */
[----:B------:R-:W-:-:S02]  /*10b0*/  ULDC UR59, c[0x0][0x2d4] ;  /* 0x0000b500003b7ab9 */ /* 0x000fc40000000800 */
[----:B------:R-:W-:Y:S01]  /*10c0*/  @!UP1 ULDC.64 UR10, c[0x0][0x418] ;  /* 0x00010600000a9ab9 */ /* 0x000fe20000000a00 */
[----:B------:R-:W-:Y:S01]  /*10d0*/  USHF.R.S32.HI UR40, URZ, 0x1f, UR59 ;  /* 0x0000001f3f287899 */ /* 0x000fe2000801143b */
[----:B------:R-:W-:Y:S01]  /*10e0*/  ULDC UR61, c[0x0][0x2dc] ;  /* 0x0000b700003d7ab9 */ /* 0x000fe20000000800 */
[----:B------:R-:W-:Y:S01]  /*10f0*/  USHF.L.U32 UR14, UR47, 0x7, URZ ;  /* 0x000000072f0e7899 */ /* 0x000fe2000800063f */
[----:B------:R-:W-:Y:S01]  /*1100*/  ULDC UR60, c[0x0][0x270] ;  /* 0x00009c00003c7ab9 */ /* 0x000fe20000000800 */
[----:B------:R-:W-:Y:S02]  /*1110*/  USHF.L.U64.HI UR16, UR47, 0x7, UR58 ;  /* 0x000000072f107899 */ /* 0x000fe4000801023a */
[----:B------:R-:W-:Y:S01]  /*1120*/  @!UP1 UIMAD.WIDE.U32 UR38, UR47, UR10, URZ ;  /* 0x0000000a2f2692a5 */ /* 0x000fe2000f8e003f */
[----:B-1----:R-:W-:Y:S01]  /*1130*/  IABS R8, R9 ;  /* 0x0000000900087213 */ /* 0x002fe20000000000 */
[----:B------:R-:W-:Y:S01]  /*1140*/  @UP0 UIADD3 UR18, UR20, UR35, URZ ;  /* 0x0000002314120290 */ /* 0x000fe2000fffe03f */
[----:B------:R-:W-:Y:S01]  /*1150*/  ISETP.NE.AND P3, PT, R9, RZ, PT ;  /* 0x000000ff0900720c */ /* 0x000fe20003f65270 */
[----:B------:R-:W-:Y:S01]  /*1160*/  ULDC.64 UR32, c[0x0][0x240] ;  /* 0x0000900000207ab9 */ /* 0x000fe20000000a00 */
[----:B------:R-:W1:Y:S01]  /*1170*/  I2F.RP R4, R8 ;  /* 0x0000000800047306 */ /* 0x000e620000209400 */
[----:B------:R-:W-:Y:S01]  /*1180*/  @UP0 ULDC.64 UR26, c[0x0][0x248] ;  /* 0x00009200001a0ab9 */ /* 0x000fe20000000a00 */
[----:B------:R-:W-:-:S02]  /*1190*/  USEL UR37, UR14, URZ, UP2 ;  /* 0x0000003f0e257287 */ /* 0x000fc40009000000 */
[----:B--2---:R-:W-:Y:S02]  /*11a0*/  UIMAD.WIDE.U32 UR30, UR5, UR12, URZ ;  /* 0x0000000c051e72a5 */ /* 0x004fe4000f8e003f */
[----:B------:R-:W-:Y:S02]  /*11b0*/  USEL UR44, UR16, URZ, UP2 ;  /* 0x0000003f102c7287 */ /* 0x000fe40009000000 */
[----:B------:R-:W-:Y:S02]  /*11c0*/  UIMAD UR49, UR5, UR13, UR31 ;  /* 0x0000000d053172a4 */ /* 0x000fe4000f8e021f */
[----:B------:R-:W-:Y:S01]  /*11d0*/  @!UP1 UIMAD UR5, UR58, UR10, URZ ;  /* 0x0000000a3a0592a4 */ /* 0x000fe2000f8e023f */
[----:B------:R-:W-:Y:S01]  /*11e0*/  @UP1 ULDC.64 UR12, c[0x0][0x420] ;  /* 0x00010800000c1ab9 */ /* 0x000fe20000000a00 */
[----:B------:R-:W-:Y:S01]  /*11f0*/  UIADD3 UR52, UR23, UR36, URZ ;  /* 0x0000002417347290 */ /* 0x000fe2000fffe03f */
[----:B-1----:R-:W1:Y:S01]  /*1200*/  MUFU.RCP R4, R4 ;  /* 0x0000000400047308 */ /* 0x002e620000001000 */
[----:B------:R-:W-:-:S02]  /*1210*/  @!UP1 UIMAD UR45, UR47, UR11, UR5 ;  /* 0x0000000b2f2d92a4 */ /* 0x000fc4000f8e0205 */
[----:B------:R-:W-:Y:S02]  /*1220*/  UIADD3 UR5, UR34, 0x3f, URZ ;  /* 0x0000003f22057890 */ /* 0x000fe4000fffe03f */
[----:B------:R-:W-:Y:S02]  /*1230*/  @UP1 UIMAD.WIDE.U32 UR42, UR9, UR12, URZ ;  /* 0x0000000c092a12a5 */ /* 0x000fe4000f8e003f */
[----:B------:R-:W-:Y:S02]  /*1240*/  USHF.R.S32.HI UR17, URZ, 0x1f, UR5 ;  /* 0x0000001f3f117899 */ /* 0x000fe40008011405 */
[----:B------:R-:W-:Y:S02]  /*1250*/  @UP1 UIMAD UR50, UR9, UR13, UR43 ;  /* 0x0000000d093212a4 */ /* 0x000fe4000f8e022b */
[----:B------:R-:W-:Y:S02]  /*1260*/  ULEA.HI UR31, UR17, UR5, URZ, 0x6 ;  /* 0x00000005111f7291 */ /* 0x000fe4000f8f303f */
[----:B------:R-:W-:-:S02]  /*1270*/  UIMAD UR5, UR40, UR47, URZ ;  /* 0x0000002f280572a4 */ /* 0x000fc4000f8e023f */
[----:B------:R-:W-:Y:S01]  /*1280*/  UIMAD.WIDE UR10, UR61, UR60, URZ ;  /* 0x0000003c3d0a72a5 */ /* 0x000fe2000f8e023f */
[----:B-1----:R-:W-:Y:S01]  /*1290*/  VIADD R4, R4, 0xffffffe ;  /* 0x0ffffffe04047836 */ /* 0x002fe20000000000 */
[----:B------:R-:W-:Y:S02]  /*12a0*/  UIMAD.WIDE.U32 UR12, UR47, UR59, URZ ;  /* 0x0000003b2f0c72a5 */ /* 0x000fe4000f8e003f */
[----:B------:R-:W-:Y:S01]  /*12b0*/  UIMAD UR5, UR58, UR59, UR5 ;  /* 0x0000003b3a0572a4 */ /* 0x000fe2000f8e0205 */
[----:B------:R-:W1:Y:S01]  /*12c0*/  F2I.FTZ.U32.TRUNC.NTZ R5, R4 ;  /* 0x0000000400057305 */ /* 0x000e62000021f000 */
[----:B------:R-:W-:Y:S02]  /*12d0*/  UIMAD.WIDE.U32 UR14, UR9, UR32, URZ ;  /* 0x00000020090e72a5 */ /* 0x000fe4000f8e003f */
[----:B------:R-:W-:Y:S02]  /*12e0*/  UIMAD UR21, UR9, UR33, URZ ;  /* 0x00000021091572a4 */ /* 0x000fe4000f8e023f */
[----:B------:R-:W-:-:S02]  /*12f0*/  @UP0 UIMAD.WIDE.U32 UR16, UR18, UR26, URZ ;  /* 0x0000001a121002a5 */ /* 0x000fc4000f8e003f */
[----:B------:R-:W-:Y:S02]  /*1300*/  @UP0 UIMAD UR36, UR18, UR27, URZ ;  /* 0x0000001b122402a4 */ /* 0x000fe4000f8e023f */
[----:B------:R-:W-:Y:S02]  /*1310*/  UIMAD UR18, UR11, UR12, URZ ;  /* 0x0000000c0b1272a4 */ /* 0x000fe4000f8e023f */
[----:B------:R-:W-:Y:S02]  /*1320*/  UIADD3 UR5, UR13, UR5, URZ ;  /* 0x000000050d057290 */ /* 0x000fe4000fffe03f */
[----:B------:R-:W-:Y:S01]  /*1330*/  USEL UR57, UR22, UR14, !UP1 ;  /* 0x0000000e16397287 */ /* 0x000fe2000c800000 */
[----:B-1----:R-:W-:Y:S01]  /*1340*/  IMAD.MOV R4, RZ, RZ, -R5 ;  /* 0x000000ffff047224 */ /* 0x002fe200078e0a05 */
[----:B------:R-:W-:Y:S02]  /*1350*/  @UP1 UIADD3 UR52, UR15, UR21, URZ ;  /* 0x000000150f341290 */ /* 0x000fe4000fffe03f */
[----:B------:R-:W-:Y:S01]  /*1360*/  UIMAD.WIDE.U32 UR14, UR10, UR12, URZ ;  /* 0x0000000c0a0e72a5 */ /* 0x000fe2000f8e003f */
[----:B------:R-:W-:Y:S01]  /*1370*/  IMAD R6, R4, R8, RZ ;  /* 0x0000000804067224 */ /* 0x000fe200078e02ff */
[----:B------:R-:W-:Y:S01]  /*1380*/  UIMAD UR5, UR10, UR5, UR18 ;  /* 0x000000050a0572a4 */ /* 0x000fe2000f8e0212 */
[----:B------:R-:W-:Y:S01]  /*1390*/  IMAD.MOV.U32 R4, RZ, RZ, RZ ;  /* 0x000000ffff047224 */ /* 0x000fe200078e00ff */
[----:B------:R-:W-:-:S02]  /*13a0*/  UIMAD.WIDE.U32 UR12, UR10, UR9, URZ ;  /* 0x000000090a0c72a5 */ /* 0x000fc4000f8e003f */
[----:B------:R-:W-:Y:S01]  /*13b0*/  ULOP3.LUT UR18, UR31, 0xffffffc0, URZ, 0xc0, !UPT ;  /* 0xffffffc01f127892 */ /* 0x000fe2000f8ec03f */
[----:B------:R-:W-:Y:S01]  /*13c0*/  IMAD.HI.U32 R4, R5, R6, R4 ;  /* 0x0000000605047227 */ /* 0x000fe200078e0004 */
[----:B------:R-:W-:Y:S01]  /*13d0*/  MOV R5, R7 ;  /* 0x0000000700057202 */ /* 0x000fe20000000f00 */
[----:B------:R-:W-:Y:S02]  /*13e0*/  UIADD3 UR48, UR15, UR5, URZ ;  /* 0x000000050f307290 */ /* 0x000fe4000fffe03f */
[----:B------:R-:W-:Y:S02]  /*13f0*/  USEL UR55, UR14, UR12, !UP1 ;  /* 0x0000000c0e377287 */ /* 0x000fe4000c800000 */
[----:B------:R-:W-:Y:S01]  /*1400*/  IMAD.HI.U32 R4, R4, R5, RZ ;  /* 0x0000000504047227 */ /* 0x000fe200078e00ff */
[----:B------:R-:W-:Y:S01]  /*1410*/  UIMAD UR5, UR11, UR9, URZ ;  /* 0x000000090b0572a4 */ /* 0x000fe2000f8e023f */
[----:B------:R-:W-:Y:S02]  /*1420*/  ULDC.U8 UR24, c[0x0][0x3d8] ;  /* 0x0000f60000187ab9 */ /* 0x000fe40000000000 */
[----:B------:R-:W-:Y:S01]  /*1430*/  IMAD.MOV R6, RZ, RZ, -R4 ;  /* 0x000000ffff067224 */ /* 0x000fe200078e0a04 */
[----:B------:R-:W-:-:S02]  /*1440*/  UIADD3 UR14, UR18, -0x40, URZ ;  /* 0xffffffc0120e7890 */ /* 0x000fc4000fffe03f */
[----:B------:R-:W-:Y:S01]  /*1450*/  UISETP.NE.AND UP3, UPT, UR24, URZ, UPT ;  /* 0x0000003f1800728c */ /* 0x000fe2000bf65270 */
[C---:B------:R-:W-:Y:S01]  /*1460*/  IMAD R5, R8.reuse, R6, R5 ;  /* 0x0000000608057224 */ /* 0x040fe200078e0205 */
[----:B------:R-:W-:Y:S02]  /*1470*/  @UP1 UIADD3 UR48, UR13, UR5, URZ ;  /* 0x000000050d301290 */ /* 0x000fe4000fffe03f */
[----:B------:R-:W-:Y:S02]  /*1480*/  USHF.R.S32.HI UR40, URZ, 0x1f, UR14 ;  /* 0x0000001f3f287899 */ /* 0x000fe4000801140e */
[----:B------:R-:W-:Y:S01]  /*1490*/  ISETP.GT.U32.AND P1, PT, R8, R5, PT ;  /* 0x000000050800720c */ /* 0x000fe20003f24070 */
[----:B------:R-:W-:Y:S01]  /*14a0*/  UIADD3 UR5, UP2, UR14, UR37, URZ ;  /* 0x000000250e057290 */ /* 0x000fe2000ff5e03f */
[----:B------:R-:W-:Y:S01]  /*14b0*/  ULDC.U8 UR25, c[0x0][0x480] ;  /* 0x0001200000197ab9 */ /* 0x000fe20000000000 */
[----:B------:R-:W-:Y:S02]  /*14c0*/  @UP0 UIADD3 UR19, UR20, UR35, URZ ;  /* 0x0000002314130290 */ /* 0x000fe4000fffe03f */
[----:B------:R-:W-:-:S02]  /*14d0*/  UIADD3.X UR15, UR40, UR44, URZ, UP2, !UPT ;  /* 0x0000002c280f7290 */ /* 0x000fc400097fe43f */
[----:B------:R-:W-:Y:S01]  /*14e0*/  UIMAD UR11, UR11, UR5, URZ ;  /* 0x000000050b0b72a4 */ /* 0x000fe2000f8e023f */
[----:B------:R-:W-:Y:S01]  /*14f0*/  ULDC UR21, c[0x0][0x2c4] ;  /* 0x0000b10000157ab9 */ /* 0x000fe20000000800 */
[----:B------:R-:W-:-:S04]  /*1500*/  UISETP.NE.AND UP4, UPT, UR25, URZ, UPT ;  /* 0x0000003f1900728c */ /* 0x000fc8000bf85270 */
[----:B------:R-:W-:Y:S01]  /*1510*/  @!P1 IMAD.IADD R5, R5, 0x1, -R8 ;  /* 0x0000000105059824 */ /* 0x000fe200078e0a08 */
[----:B------:R-:W-:Y:S01]  /*1520*/  @!P1 IADD3 R4, R4, 0x1, RZ ;  /* 0x0000000104049810 */ /* 0x000fe20007ffe0ff */
[----:B------:R-:W-:Y:S01]  /*1530*/  UIMAD UR15, UR10, UR15, UR11 ;  /* 0x0000000f0a0f72a4 */ /* 0x000fe2000f8e020b */
[----:B------:R-:W-:Y:S01]  /*1540*/  PLOP3.LUT P1, PT, PT, PT, UP0, 0x80, 0x0 ;  /* 0x000000000000781c */ /* 0x000fe20003f2f008 */
[----:B------:R-:W-:Y:S01]  /*1550*/  @UP0 ULDC.64 UR24, c[0x0][0x250] ;  /* 0x0000940000180ab9 */ /* 0x000fe20000000a00 */
[----:B------:R-:W-:Y:S01]  /*1560*/  ISETP.GE.U32.AND P0, PT, R5, R8, PT ;  /* 0x000000080500720c */ /* 0x000fe20003f06070 */
[----:B------:R-:W-:Y:S01]  /*1570*/  @UP3 UIMAD UR11, UR47, UR21, URZ ;  /* 0x000000152f0b32a4 */ /* 0x000fe2000f8e023f */
[----:B------:R-:W-:Y:S01]  /*1580*/  LOP3.LUT R5, R9, UR56, RZ, 0x3c, !PT ;  /* 0x0000003809057c12 */ /* 0x000fe2000f8e3cff */
[----:B------:R-:W-:Y:S02]  /*1590*/  @UP0 UIMAD.WIDE.U32 UR12, UR19, UR24, URZ ;  /* 0x00000018130c02a5 */ /* 0x000fe4000f8e003f */
[----:B------:R-:W-:Y:S01]  /*15a0*/  UIMAD.WIDE.U32 UR22, UR10, UR5, URZ ;  /* 0x000000050a1672a5 */ /* 0x000fe2000f8e003f */
[----:B------:R-:W-:Y:S01]  /*15b0*/  ISETP.GE.AND P2, PT, R5, RZ, PT ;  /* 0x000000ff0500720c */ /* 0x000fe20003f46270 */
[----:B------:R-:W-:-:S02]  /*15c0*/  @UP3 USEL UR11, UR11, UR9, !UP1 ;  /* 0x000000090b0b3287 */ /* 0x000fc4000c800000 */
[----:B------:R-:W-:Y:S02]  /*15d0*/  UIMAD UR51, UR56, UR61, URZ ;  /* 0x0000003d383372a4 */ /* 0x000fe4000f8e023f */
[----:B------:R-:W-:Y:S02]  /*15e0*/  @UP0 UIMAD UR19, UR19, UR25, URZ ;  /* 0x00000019131302a4 */ /* 0x000fe4000f8e023f */
[----:B------:R-:W-:Y:S01]  /*15f0*/  @P0 VIADD R4, R4, 0x1 ;  /* 0x0000000104040836 */ /* 0x000fe20000000000 */
[----:B------:R-:W-:Y:S01]  /*1600*/  @!UP3 UIMAD UR10, UR47, UR60, UR56 ;  /* 0x0000003c2f0ab2a4 */ /* 0x000fe2000f8e0238 */
[----:B------:R-:W-:Y:S01]  /*1610*/  PLOP3.LUT P0, PT, PT, PT, UP3, 0x80, 0x0 ;  /* 0x000000000000781c */ /* 0x000fe20003f0f038 */
[----:B------:R-:W-:Y:S01]  /*1620*/  @UP3 ULDC UR5, c[0x0][0x2e4] ;  /* 0x0000b90000053ab9 */ /* 0x000fe20000000800 */
[----:B------:R-:W-:Y:S01]  /*1630*/  IMAD.MOV.U32 R18, RZ, RZ, R4 ;  /* 0x000000ffff127224 */ /* 0x000fe200078e0004 */
[----:B------:R-:W-:Y:S02]  /*1640*/  @!UP1 UIADD3 UR50, UR39, UR45, URZ ;  /* 0x0000002d27329290 */ /* 0x000fe4000fffe03f */
[----:B------:R-:W-:-:S02]  /*1650*/  @UP3 UIMAD UR18, UR56, UR5, UR11 ;  /* 0x00000005381232a4 */ /* 0x000fc4000f8e020b */
[----:B------:R-:W-:Y:S01]  /*1660*/  @UP0 UIADD3 UR37, UR17, UR36, URZ ;  /* 0x0000002411250290 */ /* 0x000fe2000fffe03f */
[----:B------:R-:W-:Y:S01]  /*1670*/  @!P2 IADD3 R18, -R18, RZ, RZ ;  /* 0x000000ff1212a210 */ /* 0x000fe20007ffe1ff */
[----:B------:R-:W-:Y:S01]  /*1680*/  USHF.R.S32.HI UR41, URZ, 0x1f, UR29 ;  /* 0x0000001f3f297899 */ /* 0x000fe2000801141d */
[----:B------:R-:W-:Y:S01]  /*1690*/  @!P3 LOP3.LUT R18, RZ, R9, RZ, 0x33, !PT ;  /* 0x00000009ff12b212 */ /* 0x000fe200078e33ff */
[----:B------:R-:W-:Y:S02]  /*16a0*/  USEL UR54, UR30, URZ, UP4 ;  /* 0x0000003f1e367287 */ /* 0x000fe4000a000000 */
[----:B------:R-:W-:Y:S02]  /*16b0*/  USHF.R.S32.HI UR53, URZ, 0x1f, UR51 ;  /* 0x0000001f3f357899 */ /* 0x000fe40008011433 */
[----:B------:R-:W-:Y:S02]  /*16c0*/  USHF.R.S32.HI UR46, URZ, 0x6, UR31 ;  /* 0x000000063f2e7899 */ /* 0x000fe4000801141f */
[----:B------:R-:W-:-:S02]  /*16d0*/  @UP0 UIADD3 UR45, UR13, UR19, URZ ;  /* 0x000000130d2d0290 */ /* 0x000fc4000fffe03f */
[----:B------:R-:W-:Y:S02]  /*16e0*/  USEL UR49, UR49, URZ, UP4 ;  /* 0x0000003f31317287 */ /* 0x000fe4000a000000 */
[----:B------:R-:W-:Y:S02]  /*16f0*/  @!UP3 UIMAD UR18, UR10, UR21, URZ ;  /* 0x000000150a12b2a4 */ /* 0x000fe4000f8e023f */
[----:B------:R-:W-:Y:S01]  /*1700*/  UIADD3 UR15, UR23, UR15, URZ ;  /* 0x0000000f170f7290 */ /* 0x000fe2000fffe03f */
[----:B------:R-:W-:Y:S01]  /*1710*/  @UP0 UMOV UR36, UR16 ;  /* 0x0000001000240c82 */ /* 0x000fe20008000000 */
[----:B------:R-:W-:Y:S01]  /*1720*/  @UP0 UMOV UR44, UR12 ;  /* 0x0000000c002c0c82 */ /* 0x000fe20008000000 */
[----:B------:R-:W-:Y:S09]  /*1730*/  @P1 BRA `(.L_x_2) ;  /* 0x0000000000301947 */ /* 0x000ff20003800000 */
[----:B------:R-:W-:Y:S01]  /*1740*/  USHF.R.S32.HI UR5, URZ, 0x1f, UR20 ;  /* 0x0000001f3f057899 */ /* 0x000fe20008011414 */
[----:B------:R-:W-:Y:S01]  /*1750*/  ULDC.64 UR26, c[0x0][0x248] ;  /* 0x00009200001a7ab9 */ /* 0x000fe20000000a00 */
[----:B------:R-:W-:Y:S02]  /*1760*/  ULDC.64 UR12, c[0x0][0x230] ;  /* 0x00008c00000c7ab9 */ /* 0x000fe40000000a00 */
[----:B------:R-:W-:Y:S02]  /*1770*/  UIMAD UR5, UR5, UR26, URZ ;  /* 0x0000001a050572a4 */ /* 0x000fe4000f8e023f */
[----:B------:R-:W-:Y:S02]  /*1780*/  UIMAD.WIDE.U32 UR10, UR20, UR26, URZ ;  /* 0x0000001a140a72a5 */ /* 0x000fe4000f8e003f */
[----:B------:R-:W-:-:S04]  /*1790*/  UIMAD UR5, UR20, UR27, UR5 ;  /* 0x0000001b140572a4 */ /* 0x000fc8000f8e0205 */
[----:B------:R-:W-:Y:S02]  /*17a0*/  UIADD3 UR11, UR11, UR5, URZ ;  /* 0x000000050b0b7290 */ /* 0x000fe4000fffe03f */
[----:B------:R-:W-:Y:S02]  /*17b0*/  UIMAD UR5, UR58, UR12, URZ ;  /* 0x0000000c3a0572a4 */ /* 0x000fe4000f8e023f */
[----:B------:R-:W-:Y:S02]  /*17c0*/  UIMAD.WIDE.U32 UR10, UR47, UR12, UR10 ;  /* 0x0000000c2f0a72a5 */ /* 0x000fe4000f8e000a */
[----:B------:R-:W-:-:S04]  /*17d0*/  UIMAD UR5, UR47, UR13, UR5 ;  /* 0x0000000d2f0572a4 */ /* 0x000fc8000f8e0205 */
[----:B------:R-:W-:Y:S01]  /*17e0*/  UIADD3 UR37, UR11, UR5, URZ ;  /* 0x000000050b257290 */ /* 0x000fe2000fffe03f */
[----:B------:R-:W-:-:S11]  /*17f0*/  UMOV UR36, UR10 ;  /* 0x0000000a00247c82 */ /* 0x000fd60008000000 */
.L_x_2:
[----:B------:R-:W-:Y:S05]  /*1800*/  @P1 BRA `(.L_x_3) ;  /* 0x0000000000301947 */ /* 0x000fea0003800000 */
        /* <DEDUP_REMOVED lines=12> */
.L_x_3:
[----:B------:R-:W-:Y:S01]  /*18d0*/  @UP1 UMOV UR10, UR42 ;  /* 0x0000002a000a1c82 */ /* 0x000fe20008000000 */
[----:B------:R-:W-:Y:S01]  /*18e0*/  @!UP1 UMOV UR10, UR38 ;  /* 0x00000026000a9c82 */ /* 0x000fe20008000000 */
[----:B------:R-:W-:Y:S01]  /*18f0*/  SHF.R.S32.HI R27, RZ, 0x1f, R18 ;  /* 0x0000001fff1b7819 */ /* 0x000fe20000011412 */
[----:B------:R-:W-:Y:S06]  /*1900*/  @!P0 BRA `(.L_x_4) ;  /* 0x00000000001c8947 */ /* 0x000fec0003800000 */
[----:B------:R-:W-:Y:S01]  /*1910*/  @!UP1 UIMAD UR9, UR47, UR59, URZ ;  /* 0x0000003b2f0992a4 */ /* 0x000fe2000f8e023f */
[----:B------:R-:W-:Y:S01]  /*1920*/  ULDC UR5, c[0x0][0x2c0] ;  /* 0x0000b00000057ab9 */ /* 0x000fe20000000800 */
[----:B------:R-:W-:Y:S02]  /*1930*/  ULDC UR11, c[0x0][0x2e4] ;  /* 0x0000b900000b7ab9 */ /* 0x000fe40000000800 */
[----:B------:R-:W-:Y:S02]  /*1940*/  ULEA UR11, UR5, UR11, 0x7 ;  /* 0x0000000b050b7291 */ /* 0x000fe4000f8e383f */
[----:B------:R-:W-:-:S04]  /*1950*/  ULEA UR5, UR47, UR9, 0x7 ;  /* 0x000000092f057291 */ /* 0x000fc8000f8e383f */
[----:B------:R-:W-:Y:S01]  /*1960*/  UIMAD UR5, UR11, UR56, UR5 ;  /* 0x000000380b0572a4 */ /* 0x000fe2000f8e0205 */
[----:B------:R-:W-:Y:S11]  /*1970*/  BRA `(.L_x_5) ;  /* 0x0000000000087947 */ /* 0x000ff60003800000 */
.L_x_4:
[----:B------:R-:W-:-:S04]  /*1980*/  UIMAD UR5, UR47, UR60, UR56 ;  /* 0x0000003c2f0572a4 */ /* 0x000fc8000f8e0238 */
[----:B------:R-:W-:-:S12]  /*1990*/  UIMAD UR5, UR5, UR59, URZ ;  /* 0x0000003b050572a4 */ /* 0x000fd8000f8e023f */
.L_x_5:
[----:B------:R-:W2:Y:S01]  /*19a0*/  LDL.64 R4, [R1+0x48] ;  /* 0x0000480001047983 */ /* 0x000ea20000100a00 */
[----:B------:R-:W1:Y:S03]  /*19b0*/  LDC.64 R20, c[0x0][0x420] ;  /* 0x00010800ff147b82 */ /* 0x000e660000000a00 */
[----:B------:R3:W2:Y:S01]  /*19c0*/  LDL.64 R34, [R1+0x48] ;  /* 0x0000480001227983 */ /* 0x0006a20000100a00 */
[----:B------:R-:W-:Y:S01]  /*19d0*/  UIADD3 UR9, UR14, UR5, URZ ;  /* 0x000000050e097290 */ /* 0x000fe2000fffe03f */
[----:B------:R-:W-:Y:S01]  /*19e0*/  BSSY B1, `(.L_x_1) ;  /* 0x0000785000017945 */ /* 0x000fe20003800000 */
[----:B------:R-:W-:Y:S01]  /*19f0*/  USHF.R.S32.HI UR43, URZ, 0x1f, UR56 ;  /* 0x0000001f3f2b7899 */ /* 0x000fe20008011438 */
[----:B------:R-:W4:Y:S01]  /*1a00*/  S2R R30, SR_TID.X ;  /* 0x00000000001e7919 */ /* 0x000f220000002100 */
[----:B------:R-:W-:Y:S01]  /*1a10*/  ULDC.64 UR30, c[0x0][0x478] ;  /* 0x00011e00001e7ab9 */ /* 0x000fe20000000a00 */
[----:B------:R-:W-:-:S02]  /*1a20*/  UIMAD UR13, UR61, UR60, URZ ;  /* 0x0000003c3d0d72a4 */ /* 0x000fc4000f8e023f */
[----:B------:R-:W-:Y:S02]  /*1a30*/  UIMAD.WIDE UR30, UR9, 0x4, UR30 ;  /* 0x00000004091e78a5 */ /* 0x000fe4000f8e021e */
[----:B------:R-:W-:Y:S01]  /*1a40*/  UIADD3 UR12, -UR8, UR34, UR29 ;  /* 0x00000022080c7290 */ /* 0x000fe2000fffe11d */
[----:B------:R-:W-:Y:S01]  /*1a50*/  ULDC UR16, c[0x0][0x398] ;  /* 0x0000e60000107ab9 */ /* 0x000fe20000000800 */
[----:B------:R-:W-:Y:S02]  /*1a60*/  ULDC.64 UR38, c[0x0][0x258] ;  /* 0x0000960000267ab9 */ /* 0x000fe40000000a00 */
[----:B------:R-:W-:Y:S02]  /*1a70*/  UIADD3 UR12, UR12, -UR16, URZ ;  /* 0x800000100c0c7290 */ /* 0x000fe4000fffe03f */
[----:B------:R-:W-:Y:S01]  /*1a80*/  UIADD3 UR42, UR14, UR18, URZ ;  /* 0x000000120e2a7290 */ /* 0x000fe2000fffe03f */
[----:B------:R-:W-:Y:S02]  /*1a90*/  ULDC.64 UR16, c[0x0][0x3e0] ;  /* 0x0000f80000107ab9 */ /* 0x000fe40000000a00 */
[----:B------:R-:W-:Y:S01]  /*1aa0*/  ULDC.64 UR18, c[0x0][0x210] ;  /* 0x0000840000127ab9 */ /* 0x000fe20000000a00 */
[----:B------:R-:W-:Y:S01]  /*1ab0*/  ULDC.64 UR60, c[0x0][0x2b0] ;  /* 0x0000ac00003c7ab9 */ /* 0x000fe20000000a00 */
[----:B-1----:R-:W-:Y:S01]  /*1ac0*/  IMAD R6, R20, UR40, RZ ;  /* 0x0000002814067c24 */ /* 0x002fe2000f8e02ff */
[----:B------:R-:W-:-:S03]  /*1ad0*/  UIADD3 UR5, UR46, -0x1, URZ ;  /* 0xffffffff2e057890 */ /* 0x000fc6000fffe03f */
[----:B------:R-:W-:Y:S01]  /*1ae0*/  IMAD R8, R21, UR14, R6 ;  /* 0x0000000e15087c24 */ /* 0x000fe2000f8e0206 */
[----:B----4-:R-:W-:-:S04]  /*1af0*/  SHF.R.S32.HI R32, RZ, 0x1f, R30 ;  /* 0x0000001fff207819 */ /* 0x010fc8000001141e */
[CC--:B------:R-:W-:Y:S02]  /*1b00*/  LEA.HI R28, R32.reuse, R30.reuse, RZ, 0x3 ;  /* 0x0000001e201c7211 */ /* 0x0c0fe400078f18ff */
[----:B------:R-:W-:-:S04]  /*1b10*/  LEA.HI R14, R32, R30, RZ, 0x5 ;  /* 0x0000001e200e7211 */ /* 0x000fc800078f28ff */
[----:B------:R-:W-:Y:S01]  /*1b20*/  SHF.R.S32.HI R26, RZ, 0x5, R14 ;  /* 0x00000005ff1a7819 */ /* 0x000fe2000001140e */
[----:B--2---:R-:W-:-:S05]  /*1b30*/  IMAD.MOV.U32 R34, RZ, RZ, R4 ;  /* 0x000000ffff227224 */ /* 0x004fca00078e0004 */
[----:B------:R-:W-:Y:S02]  /*1b40*/  SHF.R.S32.HI R35, RZ, 0x1f, R34 ;  /* 0x0000001fff237819 */ /* 0x000fe40000011422 */
[----:B------:R-:W-:Y:S01]  /*1b50*/  IADD3 R4, P0, R34, UR10, RZ ;  /* 0x0000000a22047c10 */ /* 0x000fe2000ff1e0ff */
[----:B------:R-:W-:Y:S02]  /*1b60*/  ULDC.64 UR10, c[0x0][0x428] ;  /* 0x00010a00000a7ab9 */ /* 0x000fe40000000a00 */
[----:B------:R-:W-:Y:S01]  /*1b70*/  UIMAD UR9, UR43, UR10, URZ ;  /* 0x0000000a2b0972a4 */ /* 0x000fe2000f8e023f */
[----:B------:R-:W-:Y:S01]  /*1b80*/  IADD3.X R5, R35, UR50, RZ, P0, !PT ;  /* 0x0000003223057c10 */ /* 0x000fe200087fe4ff */
[----:B------:R-:W-:Y:S01]  /*1b90*/  IMAD.U32 R12, RZ, RZ, UR10 ;  /* 0x0000000aff0c7e24 */ /* 0x000fe2000f8e00ff */
[----:B------:R3:W-:Y:S01]  /*1ba0*/  STL [R1+0x4c], R35 ;  /* 0x00004c2301007387 */ /* 0x0007e20000100800 */
[----:B------:R-:W-:Y:S01]  /*1bb0*/  UIMAD UR21, UR56, UR11, UR9 ;  /* 0x0000000b381572a4 */ /* 0x000fe2000f8e0209 */
[----:B------:R-:W-:Y:S01]  /*1bc0*/  IMAD.WIDE.U32 R6, R20, UR14, R4 ;  /* 0x0000000e14067c25 */ /* 0x000fe2000f8e0004 */
[----:B------:R-:W-:Y:S01]  /*1bd0*/  SHF.R.S32.HI R4, RZ, 0x3, R28 ;  /* 0x00000003ff047819 */ /* 0x000fe2000001141c */
[----:B------:R-:W-:-:S02]  /*1be0*/  USHF.L.U32 UR9, UR13, 0x6, URZ ;  /* 0x000000060d097899 */ /* 0x000fc4000800063f */
[----:B------:R-:W-:Y:S01]  /*1bf0*/  IMAD.IADD R7, R7, 0x1, R8 ;  /* 0x0000000107077824 */ /* 0x000fe200078e0208 */
[----:B------:R-:W-:Y:S01]  /*1c00*/  SHF.R.S32.HI R31, RZ, 0x1f, R4 ;  /* 0x0000001fff1f7819 */ /* 0x000fe20000011404 */
[----:B------:R-:W-:Y:S01]  /*1c10*/  UIADD3 UR10, UP2, UP1, UR22, UR9, UR51 ;  /* 0x00000009160a7290 */ /* 0x000fe2000f95e033 */
[----:B------:R-:W-:Y:S01]  /*1c20*/  IADD3 R5, P0, R4, UR14, RZ ;  /* 0x0000000e04057c10 */ /* 0x000fe2000ff1e0ff */
[----:B------:R-:W-:Y:S01]  /*1c30*/  USHF.R.S32.HI UR9, URZ, 0x1f, UR9 ;  /* 0x0000001f3f097899 */ /* 0x000fe20008011409 */
[----:B------:R-:W-:Y:S01]  /*1c40*/  LOP3.LUT R8, R14, 0xffffffe0, RZ, 0xc0, !PT ;  /* 0xffffffe00e087812 */ /* 0x000fe200078ec0ff */
[----:B------:R-:W-:Y:S01]  /*1c50*/  ULDC.64 UR22, c[0x0][0x400] ;  /* 0x0001000000167ab9 */ /* 0x000fe20000000a00 */
[----:B------:R-:W-:Y:S01]  /*1c60*/  IADD3.X R9, R31, UR40, RZ, P0, !PT ;  /* 0x000000281f097c10 */ /* 0x000fe200087fe4ff */
[----:B------:R-:W-:Y:S01]  /*1c70*/  UIADD3.X UR9, UR15, UR9, UR53, UP2, UP1 ;  /* 0x000000090f097290 */ /* 0x000fe200097e2435 */
[----:B------:R-:W-:Y:S01]  /*1c80*/  IMAD.WIDE.U32 R10, R5, UR32, R34 ;  /* 0x00000020050a7c25 */ /* 0x000fe2000f8e0022 */
[----:B------:R-:W-:-:S02]  /*1c90*/  UIADD3 UR10, UP2, UP1, UR54, UR10, UR55 ;  /* 0x0000000a360a7290 */ /* 0x000fc4000f95e037 */
[----:B------:R-:W-:Y:S01]  /*1ca0*/  USHF.R.S32.HI UR15, URZ, 0x1f, UR12 ;  /* 0x0000001f3f0f7899 */ /* 0x000fe2000801140c */
[----:B------:R-:W-:Y:S01]  /*1cb0*/  IMAD.IADD R22, R30, 0x1, -R8 ;  /* 0x000000011e167824 */ /* 0x000fe200078e0a08 */
[----:B------:R-:W-:Y:S01]  /*1cc0*/  UIADD3.X UR9, UR49, UR9, UR48, UP2, UP1 ;  /* 0x0000000931097290 */ /* 0x000fe200097e2430 */
[----:B------:R-:W-:Y:S01]  /*1cd0*/  IMAD R9, R9, UR32, RZ ;  /* 0x0000002009097c24 */ /* 0x000fe2000f8e02ff */
[----:B------:R-:W-:Y:S01]  /*1ce0*/  IADD3 R10, P2, R10, UR57, RZ ;  /* 0x000000390a0a7c10 */ /* 0x000fe2000ff5e0ff */
[----:B------:R-:W-:Y:S01]  /*1cf0*/  IMAD R8, R26, UR13, R22 ;  /* 0x0000000d1a087c24 */ /* 0x000fe2000f8e0216 */
[----:B------:R-:W-:Y:S01]  /*1d00*/  UIMAD UR11, UR43, UR38, URZ ;  /* 0x000000262b0b72a4 */ /* 0x000fe2000f8e023f */
[----:B------:R-:W-:Y:S01]  /*1d10*/  IMAD R13, R5, UR33, R9 ;  /* 0x00000021050d7c24 */ /* 0x000fe2000f8e0209 */
[----:B------:R-:W-:Y:S01]  /*1d20*/  ULEA.HI UR15, UR15, UR12, URZ, 0x6 ;  /* 0x0000000c0f0f7291 */ /* 0x000fe2000f8f303f */
[----:B------:R-:W-:Y:S01]  /*1d30*/  IMAD.WIDE.U32 R6, R12, UR56, R6 ;  /* 0x000000380c067c25 */ /* 0x000fe2000f8e0006 */
[C---:B------:R-:W-:Y:S01]  /*1d40*/  IADD3 R5, P0, R8.reuse, UR10, RZ ;  /* 0x0000000a08057c10 */ /* 0x040fe2000ff1e0ff */
[----:B------:R-:W-:Y:S01]  /*1d50*/  UMOV UR12, UR30 ;  /* 0x0000001e000c7c82 */ /* 0x000fe20008000000 */
[----:B------:R-:W-:Y:S01]  /*1d60*/  IADD3.X R11, R11, UR52, R13, P2, !PT ;  /* 0x000000340b0b7c10 */ /* 0x000fe200097fe40d */
[----:B------:R-:W-:Y:S01]  /*1d70*/  VIADD R9, R7, UR21 ;  /* 0x0000001507097c36 */ /* 0x000fe20008000000 */
[----:B------:R-:W-:Y:S01]  /*1d80*/  LEA.HI.X.SX32 R8, R8, UR9, 0x1, P0 ;  /* 0x0000000908087c11 */ /* 0x000fe200080f0eff */
[----:B------:R-:W-:Y:S01]  /*1d90*/  UIMAD UR9, UR56, UR39, UR11 ;  /* 0x00000027380972a4 */ /* 0x000fe2000f8e020b */
[----:B------:R-:W-:Y:S01]  /*1da0*/  LEA R16, P0, R5, UR22, 0x2 ;  /* 0x0000001605107c11 */ /* 0x000fe2000f8010ff */
[----:B------:R-:W-:Y:S01]  /*1db0*/  USHF.R.S32.HI UR15, URZ, 0x6, UR15 ;  /* 0x000000063f0f7899 */ /* 0x000fe2000801140f */
[----:B------:R-:W-:-:S02]  /*1dc0*/  UMOV UR11, UR31 ;  /* 0x0000001f000b7c82 */ /* 0x000fc40008000000 */
[----:B------:R-:W-:Y:S01]  /*1dd0*/  LEA.HI.X R17, R5, UR23, R8, 0x2, P0 ;  /* 0x0000001705117c11 */ /* 0x000fe200080f1408 */
[----:B------:R-:W-:Y:S01]  /*1de0*/  IMAD.MOV.U32 R8, RZ, RZ, R6 ;  /* 0x000000ffff087224 */ /* 0x000fe200078e0006 */
[----:B------:R-:W-:Y:S01]  /*1df0*/  UISETP.LT.AND UP1, UPT, URZ, UR15, UPT ;  /* 0x0000000f3f00728c */ /* 0x000fe2000bf21270 */
[-C--:B------:R-:W-:Y:S01]  /*1e00*/  IMAD R5, R31, R20.reuse, RZ ;  /* 0x000000141f057224 */ /* 0x080fe200078e02ff */
[----:B------:R-:W-:Y:S01]  /*1e10*/  UIMAD.WIDE UR22, UR42, 0x4, UR60 ;  /* 0x000000042a1678a5 */ /* 0x000fe2000f8e023c */
[----:B------:R-:W-:Y:S01]  /*1e20*/  IMAD.U32 R6, RZ, RZ, UR38 ;  /* 0x00000026ff067e24 */ /* 0x000fe2000f8e00ff */
[----:B------:R-:W-:Y:S01]  /*1e30*/  USEL UR15, URZ, UR15, !UP1 ;  /* 0x0000000f3f0f7287 */ /* 0x000fe2000c800000 */
[C---:B------:R-:W-:Y:S01]  /*1e40*/  IMAD R5, R4.reuse, R21, R5 ;  /* 0x0000001504057224 */ /* 0x040fe200078e0205 */
[----:B------:R3:W-:Y:S01]  /*1e50*/  STL.64 [R1+0x30], R16 ;  /* 0x0000301001007387 */ /* 0x0007e20000100a00 */
[----:B------:R-:W-:Y:S01]  /*1e60*/  IMAD.WIDE.U32 R8, R4, R20, R8 ;  /* 0x0000001404087225 */ /* 0x000fe200078e0008 */
[----:B------:R-:W-:Y:S01]  /*1e70*/  UISETP.GT.AND UP1, UPT, UR46, UR15, UPT ;  /* 0x0000000f2e00728c */ /* 0x000fe2000bf24270 */
[----:B------:R-:W-:-:S02]  /*1e80*/  UMOV UR10, UR22 ;  /* 0x00000016000a7c82 */ /* 0x000fc40008000000 */
[----:B------:R-:W-:Y:S01]  /*1e90*/  IMAD.WIDE.U32 R10, R6, UR56, R10 ;  /* 0x00000038060a7c25 */ /* 0x000fe2000f8e000a */
[----:B------:R-:W-:Y:S02]  /*1ea0*/  LEA R38, P2, R8, UR16, 0x1 ;  /* 0x0000001008267c11 */ /* 0x000fe4000f8408ff */
[----:B------:R-:W-:Y:S01]  /*1eb0*/  PLOP3.LUT P0, PT, PT, PT, UP1, 0x80, 0x0 ;  /* 0x000000000000781c */ /* 0x000fe20003f0f018 */
[----:B------:R-:W-:Y:S01]  /*1ec0*/  IMAD.IADD R23, R9, 0x1, R5 ;  /* 0x0000000109177824 */ /* 0x000fe200078e0205 */
[----:B------:R-:W-:Y:S01]  /*1ed0*/  LEA R36, P3, R10, UR18, 0x1 ;  /* 0x000000120a247c11 */ /* 0x000fe2000f8608ff */
[----:B------:R-:W-:Y:S01]  /*1ee0*/  VIADD R25, R11, UR9 ;  /* 0x000000090b197c36 */ /* 0x000fe20008000000 */
[----:B------:R-:W-:Y:S02]  /*1ef0*/  UMOV UR9, UR23 ;  /* 0x0000001700097c82 */ /* 0x000fe40008000000 */
[----:B------:R-:W-:Y:S02]  /*1f00*/  LEA.HI.X R39, R8, UR17, R23, 0x1, P2 ;  /* 0x0000001108277c11 */ /* 0x000fe400090f0c17 */
[----:B------:R-:W-:-:S03]  /*1f10*/  LEA.HI.X R37, R10, UR19, R25, 0x1, P3 ;  /* 0x000000130a257c11 */ /* 0x000fc600098f0c19 */
[----:B------:R3:W-:Y:S04]  /*1f20*/  STL.64 [R1+0x38], R38 ;  /* 0x0000382601007387 */ /* 0x0007e80000100a00 */
[----:B------:R3:W-:Y:S01]  /*1f30*/  STL.64 [R1+0x40], R36 ;  /* 0x0000402401007387 */ /* 0x0007e20000100a00 */
[----:B------:R-:W-:Y:S05]  /*1f40*/  @P0 BRA `(.L_x_6) ;  /* 0x00000008005c0947 */ /* 0x000fea0003800000 */
[----:B------:R-:W-:Y:S01]  /*1f50*/  @UP0 UIADD3 UR5, UR20, UR35, URZ ;  /* 0x0000002314050290 */ /* 0x000fe2000fffe03f */
[----:B------:R-:W-:-:S03]  /*1f60*/  @UP0 ULDC.64 UR12, c[0x0][0x450] ;  /* 0x00011400000c0ab9 */ /* 0x000fc60000000a00 */
[----:B------:R-:W-:Y:S02]  /*1f70*/  @UP0 UIMAD.WIDE.U32 UR10, UR5, UR12, URZ ;  /* 0x0000000c050a02a5 */ /* 0x000fe4000f8e003f */
[----:B------:R-:W-:-:S04]  /*1f80*/  @UP0 UIMAD UR5, UR5, UR13, URZ ;  /* 0x0000000d050502a4 */ /* 0x000fc8000f8e023f */
[----:B------:R-:W-:Y:S01]  /*1f90*/  @UP0 UIADD3 UR18, UR11, UR5, URZ ;  /* 0x000000050b120290 */ /* 0x000fe2000fffe03f */
[----:B------:R-:W-:Y:S01]  /*1fa0*/  @UP0 UMOV UR9, UR10 ;  /* 0x0000000a00090c82 */ /* 0x000fe20008000000 */
[----:B------:R-:W-:Y:S10]  /*1fb0*/  @P1 BRA `(.L_x_7) ;  /* 0x0000000000301947 */ /* 0x000ff40003800000 */
        /* <DEDUP_REMOVED lines=12> */
.L_x_7:
        /* <DEDUP_REMOVED lines=19> */
.L_x_8:
[----:B------:R1:W5:Y:S04]  /*21b0*/  LDL R14, [R1+0x68] ;  /* 0x00006800010e7983 */ /* 0x0003680000100800 */
[----:B------:R1:W5:Y:S01]  /*21c0*/  LDL R13, [R1+0x6c] ;  /* 0x00006c00010d7983 */ /* 0x0003620000100800 */
[----:B------:R-:W-:Y:S01]  /*21d0*/  UIMAD UR5, UR41, UR12, URZ ;  /* 0x0000000c290572a4 */ /* 0x000fe2000f8e023f */
[----:B------:R-:W-:Y:S01]  /*21e0*/  IMAD.U32 R6, RZ, RZ, UR12 ;  /* 0x0000000cff067e24 */ /* 0x000fe2000f8e00ff */
[----:B------:R-:W-:Y:S01]  /*21f0*/  UIMAD UR8, UR28, -0x40, UR8 ;  /* 0xffffffc01c0878a4 */ /* 0x000fe2000f8e0208 */
[----:B------:R-:W-:Y:S01]  /*2200*/  BSSY B0, `(.L_x_9) ;  /* 0x0000021000007945 */ /* 0x000fe20003800000 */
[----:B------:R-:W-:Y:S01]  /*2210*/  UIMAD UR5, UR29, UR13, UR5 ;  /* 0x0000000d1d0572a4 */ /* 0x000fe2000f8e0205 */
[----:B------:R-:W-:Y:S01]  /*2220*/  IMAD.WIDE.U32 R6, R6, UR29, R34 ;  /* 0x0000001d06067c25 */ /* 0x000fe2000f8e0022 */
[----:B------:R-:W-:Y:S01]  /*2230*/  USHF.R.S32.HI UR19, URZ, 0x1f, UR56 ;  /* 0x0000001f3f137899 */ /* 0x000fe20008011438 */
[----:B------:R-:W-:Y:S01]  /*2240*/  ULDC.64 UR14, c[0x0][0x468] ;  /* 0x00011a00000e7ab9 */ /* 0x000fe20000000a00 */
[----:B------:R-:W-:-:S02]  /*2250*/  ISETP.GE.AND P4, PT, R4, UR8, PT ;  /* 0x0000000804007c0c */ /* 0x000fc4000bf86270 */
[----:B------:R-:W-:Y:S01]  /*2260*/  MOV R5, UR5 ;  /* 0x0000000500057c02 */ /* 0x000fe20008000f00 */
[----:B------:R-:W-:Y:S01]  /*2270*/  UIMAD UR5, UR19, UR14, URZ ;  /* 0x0000000e130572a4 */ /* 0x000fe2000f8e023f */
[----:B------:R-:W-:Y:S01]  /*2280*/  IADD3 R8, P0, R6, UR9, RZ ;  /* 0x0000000906087c10 */ /* 0x000fe2000ff1e0ff */
[----:B------:R-:W-:Y:S02]  /*2290*/  VIADD R6, R4, 0x20 ;  /* 0x0000002004067836 */ /* 0x000fe40000000000 */
[----:B------:R-:W-:Y:S01]  /*22a0*/  UIMAD UR15, UR56, UR15, UR5 ;  /* 0x0000000f380f72a4 */ /* 0x000fe2000f8e0205 */
[----:B------:R-:W-:Y:S02]  /*22b0*/  IADD3.X R9, R7, UR18, R5, P0, !PT ;  /* 0x0000001207097c10 */ /* 0x000fe400087fe405 */
[----:B------:R-:W-:Y:S02]  /*22c0*/  MOV R5, UR14 ;  /* 0x0000000e00057c02 */ /* 0x000fe40008000f00 */
[----:B------:R-:W-:-:S03]  /*22d0*/  ISETP.GE.AND P3, PT, R6, UR8, PT ;  /* 0x0000000806007c0c */ /* 0x000fc6000bf66270 */
[----:B------:R-:W-:-:S04]  /*22e0*/  IMAD.WIDE.U32 R8, R5, UR56, R8 ;  /* 0x0000003805087c25 */ /* 0x000fc8000f8e0008 */
[----:B------:R-:W-:Y:S01]  /*22f0*/  VIADD R12, R9, UR15 ;  /* 0x0000000f090c7c36 */ /* 0x000fe20008000000 */
[----:B-1----:R-:W-:Y:S06]  /*2300*/  @P4 BRA `(.L_x_10) ;  /* 0x0000000000404947 */ /* 0x002fec0003800000 */
[----:B------:R-:W-:Y:S01]  /*2310*/  MOV R7, R12 ;  /* 0x0000000c00077202 */ /* 0x000fe20000000f00 */
[----:B------:R-:W-:Y:S01]  /*2320*/  IMAD R5, R31, UR12, RZ ;  /* 0x0000000c1f057c24 */ /* 0x000fe2000f8e02ff */
[----:B------:R-:W-:Y:S01]  /*2330*/  ULDC UR5, c[0x0][0x2d0] ;  /* 0x0000b40000057ab9 */ /* 0x000fe20000000800 */
[----:B------:R-:W-:Y:S01]  /*2340*/  IMAD.MOV.U32 R6, RZ, RZ, R8 ;  /* 0x000000ffff067224 */ /* 0x000fe200078e0008 */
[----:B------:R-:W-:Y:S01]  /*2350*/  ISETP.GE.AND P5, PT, R34, UR5, PT ;  /* 0x0000000522007c0c */ /* 0x000fe2000bfa6270 */
[----:B------:R-:W-:Y:S01]  /*2360*/  IMAD R5, R4, UR13, R5 ;  /* 0x0000000d04057c24 */ /* 0x000fe2000f8e0205 */
[----:B-----5:R-:W-:Y:S01]  /*2370*/  ISETP.GE.AND P2, PT, R14, UR5, PT ;  /* 0x000000050e007c0c */ /* 0x020fe2000bf46270 */
[----:B------:R-:W-:Y:S01]  /*2380*/  IMAD.WIDE.U32 R10, R4, UR12, R6 ;  /* 0x0000000c040a7c25 */ /* 0x000fe2000f8e0006 */
[----:B------:R-:W-:Y:S01]  /*2390*/  ISETP.GE.AND P1, PT, R13, UR5, PT ;  /* 0x000000050d007c0c */ /* 0x000fe2000bf26270 */
[----:B------:R-:W-:Y:S02]  /*23a0*/  ULDC.64 UR14, c[0x0][0x3f0] ;  /* 0x0000fc00000e7ab9 */ /* 0x000fe40000000a00 */
[----:B------:R-:W-:Y:S01]  /*23b0*/  IMAD.IADD R5, R11, 0x1, R5 ;  /* 0x000000010b057824 */ /* 0x000fe200078e0205 */
[----:B------:R-:W-:-:S04]  /*23c0*/  LEA R6, P0, R10, UR14, 0x1 ;  /* 0x0000000e0a067c11 */ /* 0x000fc8000f8008ff */
[----:B------:R-:W-:-:S05]  /*23d0*/  LEA.HI.X R7, R10, UR15, R5, 0x1, P0 ;  /* 0x0000000f0a077c11 */ /* 0x000fca00080f0c05 */
[----:B------:R1:W-:Y:S04]  /*23e0*/  @!P5 STG.E.128 desc[UR6][R6.64], RZ ;  /* 0x000000ff0600d986 */ /* 0x0003e8000c101d06 */
[----:B------:R1:W-:Y:S04]  /*23f0*/  @!P2 STG.E.128 desc[UR6][R6.64+0x80], RZ ;  /* 0x000080ff0600a986 */ /* 0x0003e8000c101d06 */
[----:B------:R1:W-:Y:S02]  /*2400*/  @!P1 STG.E.128 desc[UR6][R6.64+0x100], RZ ;  /* 0x000100ff06009986 */ /* 0x0003e4000c101d06 */
.L_x_10:
[----:B------:R-:W-:Y:S05]  /*2410*/  BSYNC B0 ;  /* 0x0000000000007941 */ /* 0x000fea0003800000 */
.L_x_9:
[----:B------:R-:W-:Y:S04]  /*2420*/  BSSY B0, `(.L_x_11) ;  /* 0x0000013000007945 */ /* 0x000fe80003800000 */
[----:B------:R-:W-:Y:S05]  /*2430*/  @P3 BRA `(.L_x_12) ;  /* 0x0000000000443947 */ /* 0x000fea0003800000 */
[----:B------:R-:W-:Y:S01]  /*2440*/  IADD3 R5, P0, R4, 0x20, RZ ;  /* 0x0000002004057810 */ /* 0x000fe20007f1e0ff */
[----:B------:R-:W-:Y:S01]  /*2450*/  IMAD.MOV.U32 R9, RZ, RZ, R12 ;  /* 0x000000ffff097224 */ /* 0x000fe200078e000c */
[----:B------:R-:W-:Y:S01]  /*2460*/  ULDC UR5, c[0x0][0x2d0] ;  /* 0x0000b40000057ab9 */ /* 0x000fe20000000800 */
[----:B------:R-:W-:Y:S01]  /*2470*/  ULDC.64 UR8, c[0x0][0x3f0] ;  /* 0x0000fc0000087ab9 */ /* 0x000fe20000000a00 */
[----:B------:R-:W-:Y:S01]  /*2480*/  ISETP.GE.AND P2, PT, R34, UR5, PT ;  /* 0x0000000522007c0c */ /* 0x000fe2000bf46270 */
[----:B-1----:R-:W-:Y:S01]  /*2490*/  IMAD.X R6, RZ, RZ, R31, P0 ;  /* 0x000000ffff067224 */ /* 0x002fe200000e061f */
[----:B-----5:R-:W-:Y:S01]  /*24a0*/  ISETP.GE.AND P1, PT, R14, UR5, PT ;  /* 0x000000050e007c0c */ /* 0x020fe2000bf26270 */
[----:B------:R-:W-:Y:S01]  /*24b0*/  IMAD.WIDE.U32 R8, R5, UR12, R8 ;  /* 0x0000000c05087c25 */ /* 0x000fe2000f8e0008 */
[----:B------:R-:W-:-:S03]  /*24c0*/  ISETP.GE.AND P0, PT, R13, UR5, PT ;  /* 0x000000050d007c0c */ /* 0x000fc6000bf06270 */
[----:B------:R-:W-:-:S04]  /*24d0*/  IMAD R6, R6, UR12, RZ ;  /* 0x0000000c06067c24 */ /* 0x000fc8000f8e02ff */
[----:B------:R-:W-:Y:S01]  /*24e0*/  IMAD R5, R5, UR13, R6 ;  /* 0x0000000d05057c24 */ /* 0x000fe2000f8e0206 */
[----:B------:R-:W-:-:S03]  /*24f0*/  LEA R6, P5, R8, UR8, 0x1 ;  /* 0x0000000808067c11 */ /* 0x000fc6000f8a08ff */
[----:B------:R-:W-:-:S05]  /*2500*/  IMAD.IADD R5, R9, 0x1, R5 ;  /* 0x0000000109057824 */ /* 0x000fca00078e0205 */
[----:B------:R-:W-:-:S05]  /*2510*/  LEA.HI.X R7, R8, UR9, R5, 0x1, P5 ;  /* 0x0000000908077c11 */ /* 0x000fca000a8f0c05 */
[----:B------:R2:W-:Y:S04]  /*2520*/  @!P2 STG.E.128 desc[UR6][R6.64], RZ ;  /* 0x000000ff0600a986 */ /* 0x0005e8000c101d06 */
[----:B------:R2:W-:Y:S04]  /*2530*/  @!P1 STG.E.128 desc[UR6][R6.64+0x80], RZ ;  /* 0x000080ff06009986 */ /* 0x0005e8000c101d06 */
[----:B------:R2:W-:Y:S02]  /*2540*/  @!P0 STG.E.128 desc[UR6][R6.64+0x100], RZ ;  /* 0x000100ff06008986 */ /* 0x0005e4000c101d06 */
.L_x_12:
[----:B------:R-:W-:Y:S05]  /*2550*/  BSYNC B0 ;  /* 0x0000000000007941 */ /* 0x000fea0003800000 */
.L_x_11:
[----:B------:R-:W-:Y:S01]  /*2560*/  UIMAD UR5, UR41, UR10, URZ ;  /* 0x0000000a290572a4 */ /* 0x000fe2000f8e023f */
[----:B-12---:R-:W-:Y:S01]  /*2570*/  IMAD.U32 R6, RZ, RZ, UR10 ;  /* 0x0000000aff067e24 */ /* 0x006fe2000f8e00ff */
[----:B------:R-:W-:Y:S01]  /*2580*/  USHF.R.S32.HI UR12, URZ, 0x1f, UR56 ;  /* 0x0000001f3f0c7899 */ /* 0x000fe20008011438 */
[----:B------:R-:W-:Y:S01]  /*2590*/  BSSY B0, `(.L_x_13) ;  /* 0x000001d000007945 */ /* 0x000fe20003800000 */
[----:B------:R-:W-:Y:S01]  /*25a0*/  UIMAD UR5, UR29, UR11, UR5 ;  /* 0x0000000b1d0572a4 */ /* 0x000fe2000f8e0205 */
[----:B------:R-:W-:Y:S01]  /*25b0*/  IMAD.WIDE.U32 R6, R6, UR29, R34 ;  /* 0x0000001d06067c25 */ /* 0x000fe2000f8e0022 */
[----:B------:R-:W-:-:S04]  /*25c0*/  ULDC.64 UR8, c[0x0][0x470] ;  /* 0x00011c0000087ab9 */ /* 0x000fc80000000a00 */
[----:B------:R-:W-:Y:S01]  /*25d0*/  IMAD.U32 R5, RZ, RZ, UR5 ;  /* 0x00000005ff057e24 */ /* 0x000fe2000f8e00ff */
[----:B------:R-:W-:Y:S01]  /*25e0*/  IADD3 R8, P0, R6, UR16, RZ ;  /* 0x0000001006087c10 */ /* 0x000fe2000ff1e0ff */
[----:B------:R-:W-:-:S03]  /*25f0*/  UIMAD UR5, UR12, UR8, URZ ;  /* 0x000000080c0572a4 */ /* 0x000fc6000f8e023f */
[----:B------:R-:W-:Y:S01]  /*2600*/  IADD3.X R9, R7, UR17, R5, P0, !PT ;  /* 0x0000001107097c10 */ /* 0x000fe200087fe405 */
[----:B------:R-:W-:Y:S01]  /*2610*/  UIMAD UR9, UR56, UR9, UR5 ;  /* 0x00000009380972a4 */ /* 0x000fe2000f8e0205 */
[----:B------:R-:W-:-:S05]  /*2620*/  MOV R5, UR8 ;  /* 0x0000000800057c02 */ /* 0x000fca0008000f00 */
[----:B------:R-:W-:-:S05]  /*2630*/  IMAD.WIDE.U32 R8, R5, UR56, R8 ;  /* 0x0000003805087c25 */ /* 0x000fca000f8e0008 */
[----:B------:R-:W-:Y:S01]  /*2640*/  IADD3 R5, R9, UR9, RZ ;  /* 0x0000000909057c10 */ /* 0x000fe2000fffe0ff */
[----:B------:R-:W-:Y:S06]  /*2650*/  @P4 BRA `(.L_x_14) ;  /* 0x0000000000404947 */ /* 0x000fec0003800000 */
[----:B------:R-:W-:Y:S01]  /*2660*/  MOV R7, R5 ;  /* 0x0000000500077202 */ /* 0x000fe20000000f00 */
[----:B------:R-:W-:Y:S01]  /*2670*/  IMAD.MOV.U32 R6, RZ, RZ, R8 ;  /* 0x000000ffff067224 */ /* 0x000fe200078e0008 */
[----:B------:R-:W-:Y:S01]  /*2680*/  ULDC UR5, c[0x0][0x2d0] ;  /* 0x0000b40000057ab9 */ /* 0x000fe20000000800 */
[----:B------:R-:W-:Y:S01]  /*2690*/  IMAD R12, R31, UR10, RZ ;  /* 0x0000000a1f0c7c24 */ /* 0x000fe2000f8e02ff */
[----:B------:R-:W-:Y:S01]  /*26a0*/  ISETP.GE.AND P2, PT, R34, UR5, PT ;  /* 0x0000000522007c0c */ /* 0x000fe2000bf46270 */
[----:B------:R-:W-:Y:S01]  /*26b0*/  IMAD.WIDE.U32 R10, R4, UR10, R6 ;  /* 0x0000000a040a7c25 */ /* 0x000fe2000f8e0006 */
[----:B-----5:R-:W-:Y:S01]  /*26c0*/  ISETP.GE.AND P1, PT, R14, UR5, PT ;  /* 0x000000050e007c0c */ /* 0x020fe2000bf26270 */
[----:B------:R-:W-:Y:S01]  /*26d0*/  ULDC.64 UR8, c[0x0][0x3f8] ;  /* 0x0000fe0000087ab9 */ /* 0x000fe20000000a00 */
[----:B------:R-:W-:Y:S01]  /*26e0*/  ISETP.GE.AND P0, PT, R13, UR5, PT ;  /* 0x000000050d007c0c */ /* 0x000fe2000bf06270 */
[----:B------:R-:W-:-:S04]  /*26f0*/  IMAD R6, R4, UR11, R12 ;  /* 0x0000000b04067c24 */ /* 0x000fc8000f8e020c */
[----:B------:R-:W-:Y:S01]  /*2700*/  IMAD.IADD R7, R11, 0x1, R6 ;  /* 0x000000010b077824 */ /* 0x000fe200078e0206 */
[----:B------:R-:W-:-:S04]  /*2710*/  LEA R6, P4, R10, UR8, 0x1 ;  /* 0x000000080a067c11 */ /* 0x000fc8000f8808ff */
[----:B------:R-:W-:-:S05]  /*2720*/  LEA.HI.X R7, R10, UR9, R7, 0x1, P4 ;  /* 0x000000090a077c11 */ /* 0x000fca000a0f0c07 */
[----:B------:R1:W-:Y:S04]  /*2730*/  @!P2 STG.E.128 desc[UR6][R6.64], RZ ;  /* 0x000000ff0600a986 */ /* 0x0003e8000c101d06 */
[----:B------:R1:W-:Y:S04]  /*2740*/  @!P1 STG.E.128 desc[UR6][R6.64+0x80], RZ ;  /* 0x000080ff06009986 */ /* 0x0003e8000c101d06 */
[----:B------:R1:W-:Y:S02]  /*2750*/  @!P0 STG.E.128 desc[UR6][R6.64+0x100], RZ ;  /* 0x000100ff06008986 */ /* 0x0003e4000c101d06 */
.L_x_14:
[----:B------:R-:W-:Y:S05]  /*2760*/  BSYNC B0 ;  /* 0x0000000000007941 */ /* 0x000fea0003800000 */
.L_x_13:
[----:B------:R-:W-:Y:S05]  /*2770*/  @P3 BRA `(.L_x_15) ;  /* 0x0000006800ac3947 */ /* 0x000fea0003800000 */
[----:B------:R-:W-:Y:S01]  /*2780*/  IADD3 R4, P0, R4, 0x20, RZ ;  /* 0x0000002004047810 */ /* 0x000fe20007f1e0ff */
[----:B------:R-:W-:Y:S01]  /*2790*/  ULDC UR5, c[0x0][0x2d0] ;  /* 0x0000b40000057ab9 */ /* 0x000fe20000000800 */
[----:B-1----:R-:W-:Y:S01]  /*27a0*/  MOV R7, R5 ;  /* 0x0000000500077202 */ /* 0x002fe20000000f00 */
[----:B------:R-:W-:Y:S01]  /*27b0*/  ULDC.64 UR8, c[0x0][0x3f8] ;  /* 0x0000fe0000087ab9 */ /* 0x000fe20000000a00 */
[----:B------:R-:W-:Y:S01]  /*27c0*/  ISETP.GE.AND P1, PT, R34, UR5, PT ;  /* 0x0000000522007c0c */ /* 0x000fe2000bf26270 */
[----:B------:R-:W-:Y:S01]  /*27d0*/  IMAD.X R6, RZ, RZ, R31, P0 ;  /* 0x000000ffff067224 */ /* 0x000fe200000e061f */
[----:B-----5:R-:W-:-:S03]  /*27e0*/  ISETP.GE.AND P0, PT, R14, UR5, PT ;  /* 0x000000050e007c0c */ /* 0x020fc6000bf06270 */
[----:B------:R-:W-:Y:S02]  /*27f0*/  IMAD R9, R6, UR10, RZ ;  /* 0x0000000a06097c24 */ /* 0x000fe4000f8e02ff */
[----:B------:R-:W-:Y:S02]  /*2800*/  IMAD.MOV.U32 R6, RZ, RZ, R8 ;  /* 0x000000ffff067224 */ /* 0x000fe400078e0008 */
[C---:B------:R-:W-:Y:S02]  /*2810*/  IMAD R5, R4.reuse, UR11, R9 ;  /* 0x0000000b04057c24 */ /* 0x040fe4000f8e0209 */
[----:B------:R-:W-:-:S04]  /*2820*/  IMAD.WIDE.U32 R6, R4, UR10, R6 ;  /* 0x0000000a04067c25 */ /* 0x000fc8000f8e0006 */
[----:B------:R-:W-:Y:S01]  /*2830*/  IMAD.IADD R5, R7, 0x1, R5 ;  /* 0x0000000107057824 */ /* 0x000fe200078e0205 */
[----:B------:R-:W-:-:S04]  /*2840*/  LEA R4, P2, R6, UR8, 0x1 ;  /* 0x0000000806047c11 */ /* 0x000fc8000f8408ff */
[----:B------:R-:W-:-:S05]  /*2850*/  LEA.HI.X R5, R6, UR9, R5, 0x1, P2 ;  /* 0x0000000906057c11 */ /* 0x000fca00090f0c05 */
[----:B------:R1:W-:Y:S04]  /*2860*/  @!P1 STG.E.128 desc[UR6][R4.64], RZ ;  /* 0x000000ff04009986 */ /* 0x0003e8000c101d06 */
[----:B------:R1:W-:Y:S01]  /*2870*/  @!P0 STG.E.128 desc[UR6][R4.64+0x80], RZ ;  /* 0x000080ff04008986 */ /* 0x0003e2000c101d06 */
[----:B------:R-:W-:-:S13]  /*2880*/  ISETP.GE.AND P0, PT, R13, UR5, PT ;  /* 0x000000050d007c0c */ /* 0x000fda000bf06270 */
[----:B------:R-:W-:Y:S05]  /*2890*/  @P0 BRA `(.L_x_15) ;  /* 0x0000006800640947 */ /* 0x000fea0003800000 */
[----:B------:R2:W-:Y:S01]  /*28a0*/  STG.E.128 desc[UR6][R4.64+0x100], RZ ;  /* 0x000100ff04007986 */ /* 0x0005e2000c101d06 */
[----:B------:R-:W-:Y:S05]  /*28b0*/  BRA `(.L_x_15) ;  /* 0x00000068005c7947 */ /* 0x000fea0003800000 */
.L_x_6:
[----:B------:R-:W2:Y:S01]  /*28c0*/  LDL R33, [R1+0x2c] ;  /* 0x00002c0001217983 */ /* 0x000ea20000100800 */
[----:B------:R-:W-:Y:S01]  /*28d0*/  PLOP3.LUT P1, PT, PT, PT, UP4, 0x80, 0x0 ;  /* 0x000000000000781c */ /* 0x000fe20003f2f048 */
[----:B------:R-:W-:Y:S01]  /*28e0*/  UIMAD UR14, UR28, -0x40, UR8 ;  /* 0xffffffc01c0e78a4 */ /* 0x000fe2000f8e0208 */
[----:B------:R-:W-:Y:S01]  /*28f0*/  IMAD.U32 R6, RZ, RZ, UR24 ;  /* 0x00000018ff067e24 */ /* 0x000fe2000f8e00ff */
[----:B------:R-:W-:Y:S01]  /*2900*/  UIMAD UR13, UR41, UR24, URZ ;  /* 0x00000018290d72a4 */ /* 0x000fe2000f8e023f */
[----:B------:R-:W-:Y:S01]  /*2910*/  VIADD R29, R4, 0x20 ;  /* 0x00000020041d7836 */ /* 0x000fe20000000000 */
[----:B------:R-:W-:Y:S01]  /*2920*/  ULDC.64 UR22, c[0x0][0x268] ;  /* 0x00009a0000167ab9 */ /* 0x000fe20000000a00 */
[----:B------:R-:W-:-:S07]  /*2930*/  IMAD.WIDE.U32 R6, R6, UR29, R34 ;  /* 0x0000001d06067c25 */ /* 0x000fce000f8e0022 */
[----:B------:R-:W-:Y:S01]  /*2940*/  @P1 BAR.SYNC.DEFER_BLOCKING 0x0 ;  /* 0x0000000000001b1d */ /* 0x000fe20000010000 */
[----:B------:R-:W-:Y:S01]  /*2950*/  ISETP.GE.AND P0, PT, R4, UR14, PT ;  /* 0x0000000e04007c0c */ /* 0x000fe2000bf06270 */
[----:B------:R-:W-:Y:S01]  /*2960*/  UIMAD UR21, UR29, UR25, UR13 ;  /* 0x000000191d1572a4 */ /* 0x000fe2000f8e020d */
[----:B------:R-:W-:Y:S01]  /*2970*/  IADD3 R12, P2, R6, UR44, RZ ;  /* 0x0000002c060c7c10 */ /* 0x000fe2000ff5e0ff */
[----:B------:R-:W-:Y:S01]  /*2980*/  UIMAD UR13, UR5, -0x40, UR34 ;  /* 0xffffffc0050d78a4 */ /* 0x000fe2000f8e0222 */
[----:B------:R-:W-:Y:S01]  /*2990*/  SHF.R.S32.HI R24, RZ, 0x1f, R14 ;  /* 0x0000001fff187819 */ /* 0x000fe2000001140e */
[----:B------:R-:W-:Y:S01]  /*29a0*/  BSSY B0, `(.L_x_16) ;  /* 0x0000033000007945 */ /* 0x000fe20003800000 */
[----:B------:R-:W-:Y:S01]  /*29b0*/  ISETP.GE.AND P4, PT, R29, UR14, PT ;  /* 0x0000000e1d007c0c */ /* 0x000fe2000bf86270 */
[----:B------:R-:W-:Y:S01]  /*29c0*/  IMAD.U32 R5, RZ, RZ, UR21 ;  /* 0x00000015ff057e24 */ /* 0x000fe2000f8e00ff */
[----:B------:R-:W-:Y:S02]  /*29d0*/  LEA.HI R24, R24, R26, RZ, 0x2 ;  /* 0x0000001a18187211 */ /* 0x000fe400078f10ff */
[----:B------:R-:W-:-:S02]  /*29e0*/  ISETP.GE.AND P6, PT, R4, UR13, PT ;  /* 0x0000000d04007c0c */ /* 0x000fc4000bfc6270 */
[----:B------:R-:W-:Y:S01]  /*29f0*/  IADD3.X R13, R7, UR45, R5, P2, !PT ;  /* 0x0000002d070d7c10 */ /* 0x000fe200097fe405 */
[----:B------:R-:W-:-:S04]  /*2a00*/  IMAD R5, R27, UR22, RZ ;  /* 0x000000161b057c24 */ /* 0x000fc8000f8e02ff */
[C---:B------:R-:W-:Y:S02]  /*2a10*/  IMAD R5, R18.reuse, UR23, R5 ;  /* 0x0000001712057c24 */ /* 0x040fe4000f8e0205 */
[----:B------:R-:W-:-:S04]  /*2a20*/  IMAD.WIDE.U32 R12, R18, UR22, R12 ;  /* 0x00000016120c7c25 */ /* 0x000fc8000f8e000c */
[----:B------:R-:W-:Y:S01]  /*2a30*/  IMAD.IADD R19, R13, 0x1, R5 ;  /* 0x000000010d137824 */ /* 0x000fe200078e0205 */
[----:B--2---:R1:W-:Y:S04]  /*2a40*/  @P0 STS.128 [R33+0x12000], RZ ;  /* 0x012000ff21000388 */ /* 0x0043e80000000c00 */
[----:B------:R1:W-:Y:S04]  /*2a50*/  @P0 STS.128 [R33+0x14000], RZ ;  /* 0x014000ff21000388 */ /* 0x0003e80000000c00 */
[----:B------:R1:W-:Y:S01]  /*2a60*/  @P0 STS.128 [R33+0x16000], RZ ;  /* 0x016000ff21000388 */ /* 0x0003e20000000c00 */
[----:B------:R-:W-:Y:S05]  /*2a70*/  @P0 BRA `(.L_x_17) ;  /* 0x0000000000940947 */ /* 0x000fea0003800000 */
[----:B------:R-:W2:Y:S01]  /*2a80*/  LDL R15, [R1+0x68] ;  /* 0x00006800010f7983 */ /* 0x000ea20000100800 */
[----:B------:R-:W-:-:S03]  /*2a90*/  ULDC UR21, c[0x0][0x2d0] ;  /* 0x0000b40000157ab9 */ /* 0x000fc60000000800 */
[----:B------:R-:W4:Y:S01]  /*2aa0*/  LDL R40, [R1+0x6c] ;  /* 0x00006c0001287983 */ /* 0x000f220000100800 */
[----:B------:R-:W-:Y:S01]  /*2ab0*/  ISETP.GE.AND P5, PT, R34, UR21, PT ;  /* 0x0000001522007c0c */ /* 0x000fe2000bfa6270 */
[----:B------:R-:W-:Y:S02]  /*2ac0*/  IMAD R5, R31, UR24, RZ ;  /* 0x000000181f057c24 */ /* 0x000fe4000f8e02ff */
[----:B------:R-:W-:Y:S02]  /*2ad0*/  IMAD.MOV.U32 R6, RZ, RZ, R12 ;  /* 0x000000ffff067224 */ /* 0x000fe400078e000c */
[----:B------:R-:W-:Y:S02]  /*2ae0*/  IMAD.MOV.U32 R7, RZ, RZ, R19 ;  /* 0x000000ffff077224 */ /* 0x000fe400078e0013 */
[C---:B------:R-:W-:Y:S02]  /*2af0*/  IMAD R5, R4.reuse, UR25, R5 ;  /* 0x0000001904057c24 */ /* 0x040fe4000f8e0205 */
[----:B------:R-:W-:-:S04]  /*2b00*/  IMAD.WIDE.U32 R6, R4, UR24, R6 ;  /* 0x0000001804067c25 */ /* 0x000fc8000f8e0006 */
[----:B---3--:R-:W3:Y:S01]  /*2b10*/  @!P5 LDC.64 R16, c[0x0][0x220] ;  /* 0x00008800ff10db82 */ /* 0x008ee20000000a00 */
[----:B------:R-:W-:Y:S01]  /*2b20*/  IMAD.IADD R5, R7, 0x1, R5 ;  /* 0x0000000107057824 */ /* 0x000fe200078e0205 */
[----:B------:R1:W-:Y:S01]  /*2b30*/  @P5 STS.128 [R33+0x12000], RZ ;  /* 0x012000ff21005388 */ /* 0x0003e20000000c00 */
[----:B---3--:R-:W-:-:S04]  /*2b40*/  @!P5 LEA R16, P1, R6, R16, 0x1 ;  /* 0x000000100610d211 */ /* 0x008fc800078208ff */
[----:B------:R-:W-:-:S05]  /*2b50*/  @!P5 LEA.HI.X R17, R6, R17, R5, 0x1, P1 ;  /* 0x000000110611d211 */ /* 0x000fca00008f0c05 */
[----:B------:R-:W-:Y:S01]  /*2b60*/  @!PT LDS RZ, [RZ] ;  /* 0x00000000fffff984 */ /* 0x000fe20000000800 */
[----:B------:R-:W-:Y:S01]  /*2b70*/  @!PT LDS RZ, [RZ] ;  /* 0x00000000fffff984 */ /* 0x000fe20000000800 */
[----:B------:R-:W-:Y:S01]  /*2b80*/  @!PT LDS RZ, [RZ] ;  /* 0x00000000fffff984 */ /* 0x000fe20000000800 */
[----:B------:R1:W-:Y:S01]  /*2b90*/  @!P5 LDGSTS.E.BYPASS.LTC128B.128 [R33+0x12000], desc[UR6][R16.64] ;  /* 0x120000001021dfae */ /* 0x0003e2000b901d46 */
[----:B--2---:R-:W-:Y:S02]  /*2ba0*/  ISETP.GE.AND P3, PT, R15, UR21, PT ;  /* 0x000000150f007c0c */ /* 0x004fe4000bf66270 */
[----:B----4-:R-:W-:-:S11]  /*2bb0*/  ISETP.GE.AND P2, PT, R40, UR21, PT ;  /* 0x0000001528007c0c */ /* 0x010fd6000bf46270 */
[----:B------:R-:W2:Y:S01]  /*2bc0*/  @!P3 LDC.64 R14, c[0x0][0x220] ;  /* 0x00008800ff0ebb82 */ /* 0x000ea20000000a00 */
[----:B------:R1:W-:Y:S01]  /*2bd0*/  @P3 STS.128 [R33+0x14000], RZ ;  /* 0x014000ff21003388 */ /* 0x0003e20000000c00 */
[----:B--2---:R-:W-:-:S04]  /*2be0*/  @!P3 LEA R14, P1, R6, R14, 0x1 ;  /* 0x0000000e060eb211 */ /* 0x004fc800078208ff */
[----:B------:R-:W-:-:S05]  /*2bf0*/  @!P3 LEA.HI.X R15, R6, R15, R5, 0x1, P1 ;  /* 0x0000000f060fb211 */ /* 0x000fca00008f0c05 */
[----:B------:R-:W-:Y:S01]  /*2c00*/  @!PT LDS RZ, [RZ] ;  /* 0x00000000fffff984 */ /* 0x000fe20000000800 */
[----:B------:R-:W-:Y:S01]  /*2c10*/  @!PT LDS RZ, [RZ] ;  /* 0x00000000fffff984 */ /* 0x000fe20000000800 */
[----:B------:R-:W-:Y:S01]  /*2c20*/  @!PT LDS RZ, [RZ] ;  /* 0x00000000fffff984 */ /* 0x000fe20000000800 */
[----:B------:R1:W-:Y:S04]  /*2c30*/  @!P3 LDGSTS.E.BYPASS.LTC128B.128 [R33+0x14000], desc[UR6][R14.64+0x80] ;  /* 0x140000800e21bfae */ /* 0x0003e8000b901d46 */
[----:B------:R1:W-:Y:S01]  /*2c40*/  @P2 STS.128 [R33+0x16000], RZ ;  /* 0x016000ff21002388 */ /* 0x0003e20000000c00 */
[----:B------:R-:W-:Y:S05]  /*2c50*/  @P2 BRA `(.L_x_17) ;  /* 0x00000000001c2947 */ /* 0x000fea0003800000 */
[----:B------:R-:W-:Y:S02]  /*2c60*/  ULDC.64 UR22, c[0x0][0x220] ;  /* 0x0000880000167ab9 */ /* 0x000fe40000000a00 */
[----:B-1----:R-:W-:-:S04]  /*2c70*/  LEA R14, P1, R6, UR22, 0x1 ;  /* 0x00000016060e7c11 */ /* 0x002fc8000f8208ff */
[----:B------:R-:W-:-:S05]  /*2c80*/  LEA.HI.X R15, R6, UR23, R5, 0x1, P1 ;  /* 0x00000017060f7c11 */ /* 0x000fca00088f0c05 */
[----:B------:R-:W-:Y:S01]  /*2c90*/  @!PT LDS RZ, [RZ] ;  /* 0x00000000fffff984 */ /* 0x000fe20000000800 */
[----:B------:R-:W-:Y:S01]  /*2ca0*/  @!PT LDS RZ, [RZ] ;  /* 0x00000000fffff984 */ /* 0x000fe20000000800 */
[----:B------:R-:W-:Y:S01]  /*2cb0*/  @!PT LDS RZ, [RZ] ;  /* 0x00000000fffff984 */ /* 0x000fe20000000800 */
[----:B------:R2:W-:Y:S04]  /*2cc0*/  LDGSTS.E.BYPASS.LTC128B.128 [R33+0x16000], desc[UR6][R14.64+0x100] ;  /* 0x160001000e217fae */ /* 0x0005e8000b901d46 */
.L_x_17:
[----:B------:R-:W-:Y:S05]  /*2cd0*/  BSYNC B0 ;  /* 0x0000000000007941 */ /* 0x000fea0003800000 */
.L_x_16:
[----:B------:R4:W-:Y:S01]  /*2ce0*/  @P4 STS.128 [R33+0x13000], RZ ;  /* 0x013000ff21004388 */ /* 0x0009e20000000c00 */
[----:B------:R-:W-:Y:S03]  /*2cf0*/  BSSY B0, `(.L_x_18) ;  /* 0x000002b000007945 */ /* 0x000fe60003800000 */
[----:B------:R4:W-:Y:S04]  /*2d00*/  @P4 STS.128 [R33+0x15000], RZ ;  /* 0x015000ff21004388 */ /* 0x0009e80000000c00 */
[----:B------:R4:W-:Y:S01]  /*2d10*/  @P4 STS.128 [R33+0x17000], RZ ;  /* 0x017000ff21004388 */ /* 0x0009e20000000c00 */
[----:B------:R-:W-:Y:S05]  /*2d20*/  @P4 BRA `(.L_x_19) ;  /* 0x00000000009c4947 */ /* 0x000fea0003800000 */
[----:B------:R-:W5:Y:S01]  /*2d30*/  LDL R5, [R1+0x68] ;  /* 0x0000680001057983 */ /* 0x000f620000100800 */
[----:B------:R-:W-:-:S03]  /*2d40*/  ULDC UR14, c[0x0][0x2d0] ;  /* 0x0000b400000e7ab9 */ /* 0x000fc60000000800 */
[----:B------:R-:W3:Y:S01]  /*2d50*/  LDL R40, [R1+0x6c] ;  /* 0x00006c0001287983 */ /* 0x000ee20000100800 */
[----:B------:R-:W-:Y:S01]  /*2d60*/  ISETP.GE.AND P5, PT, R34, UR14, PT ;  /* 0x0000000e22007c0c */ /* 0x000fe2000bfa6270 */
[----:B------:R-:W-:-:S12]  /*2d70*/  IMAD.MOV.U32 R7, RZ, RZ, R19 ;  /* 0x000000ffff077224 */ /* 0x000fd800078e0013 */
[----:B-12---:R-:W1:Y:S01]  /*2d80*/  @!P5 LDC.64 R14, c[0x0][0x220] ;  /* 0x00008800ff0edb82 */ /* 0x006e620000000a00 */
[----:B------:R2:W-:Y:S01]  /*2d90*/  @P5 STS.128 [R33+0x13000], RZ ;  /* 0x013000ff21005388 */ /* 0x0005e20000000c00 */
[----:B-----5:R-:W-:Y:S02]  /*2da0*/  ISETP.GE.AND P3, PT, R5, UR14, PT ;  /* 0x0000000e05007c0c */ /* 0x020fe4000bf66270 */
[----:B------:R-:W-:-:S05]  /*2db0*/  IADD3 R5, P1, R4, 0x20, RZ ;  /* 0x0000002004057810 */ /* 0x000fca0007f3e0ff */
[----:B------:R-:W-:Y:S01]  /*2dc0*/  IMAD.X R6, RZ, RZ, R31, P1 ;  /* 0x000000ffff067224 */ /* 0x000fe200008e061f */
[----:B---3--:R-:W-:-:S03]  /*2dd0*/  ISETP.GE.AND P1, PT, R40, UR14, PT ;  /* 0x0000000e28007c0c */ /* 0x008fc6000bf26270 */
[----:B------:R-:W-:Y:S02]  /*2de0*/  IMAD R13, R6, UR24, RZ ;  /* 0x00000018060d7c24 */ /* 0x000fe4000f8e02ff */
[----:B------:R-:W3:Y:S01]  /*2df0*/  @!P3 LDC.64 R16, c[0x0][0x220] ;  /* 0x00008800ff10bb82 */ /* 0x000ee20000000a00 */
[----:B------:R-:W-:-:S04]  /*2e00*/  IMAD.MOV.U32 R6, RZ, RZ, R12 ;  /* 0x000000ffff067224 */ /* 0x000fc800078e000c */
[----:B------:R-:W-:-:S04]  /*2e10*/  IMAD.WIDE.U32 R6, R5, UR24, R6 ;  /* 0x0000001805067c25 */ /* 0x000fc8000f8e0006 */
[----:B------:R-:W-:Y:S01]  /*2e20*/  IMAD R5, R5, UR25, R13 ;  /* 0x0000001905057c24 */ /* 0x000fe2000f8e020d */
[----:B-1----:R-:W-:-:S03]  /*2e30*/  @!P5 LEA R14, P2, R6, R14, 0x1 ;  /* 0x0000000e060ed211 */ /* 0x002fc600078408ff */
[----:B------:R-:W-:-:S05]  /*2e40*/  IMAD.IADD R5, R7, 0x1, R5 ;  /* 0x0000000107057824 */ /* 0x000fca00078e0205 */
[----:B------:R-:W-:-:S05]  /*2e50*/  @!P5 LEA.HI.X R15, R6, R15, R5, 0x1, P2 ;  /* 0x0000000f060fd211 */ /* 0x000fca00010f0c05 */
[----:B------:R-:W-:Y:S01]  /*2e60*/  @!PT LDS RZ, [RZ] ;  /* 0x00000000fffff984 */ /* 0x000fe20000000800 */
[----:B------:R-:W-:Y:S01]  /*2e70*/  @!PT LDS RZ, [RZ] ;  /* 0x00000000fffff984 */ /* 0x000fe20000000800 */
[----:B------:R-:W-:Y:S01]  /*2e80*/  @!PT LDS RZ, [RZ] ;  /* 0x00000000fffff984 */ /* 0x000fe20000000800 */
[----:B------:R2:W-:Y:S01]  /*2e90*/  @!P5 LDGSTS.E.BYPASS.LTC128B.128 [R33+0x13000], desc[UR6][R14.64] ;  /* 0x130000000e21dfae */ /* 0x0005e2000b901d46 */
[----:B---3--:R-:W-:-:S03]  /*2ea0*/  @!P3 LEA R12, P2, R6, R16, 0x1 ;  /* 0x00000010060cb211 */ /* 0x008fc600078408ff */
[----:B------:R2:W-:Y:S01]  /*2eb0*/  @P3 STS.128 [R33+0x15000], RZ ;  /* 0x015000ff21003388 */ /* 0x0005e20000000c00 */
        /* <DEDUP_REMOVED lines=8> */
[----:B--2---:R-:W-:-:S04]  /*2f40*/  LEA R12, P1, R6, UR22, 0x1 ;  /* 0x00000016060c7c11 */ /* 0x004fc8000f8208ff */
[----:B------:R-:W-:-:S05]  /*2f50*/  LEA.HI.X R13, R6, UR23, R5, 0x1, P1 ;  /* 0x00000017060d7c11 */ /* 0x000fca00088f0c05 */
[----:B------:R-:W-:Y:S01]  /*2f60*/  @!PT LDS RZ, [RZ] ;  /* 0x00000000fffff984 */ /* 0x000fe20000000800 */
[----:B------:R-:W-:Y:S01]  /*2f70*/  @!PT LDS RZ, [RZ] ;  /* 0x00000000fffff984 */ /* 0x000fe20000000800 */
[----:B------:R-:W-:Y:S01]  /*2f80*/  @!PT LDS RZ, [RZ] ;  /* 0x00000000fffff984 */ /* 0x000fe20000000800 */
[----:B------:R1:W-:Y:S04]  /*2f90*/  LDGSTS.E.BYPASS.LTC128B.128 [R33+0x17000], desc[UR6][R12.64+0x100] ;  /* 0x170001000c217fae */ /* 0x0003e8000b901d46 */
.L_x_19:
[----:B------:R-:W-:Y:S05]  /*2fa0*/  BSYNC B0 ;  /* 0x0000000000007941 */ /* 0x000fea0003800000 */
.L_x_18:
[----:B------:R-:W0:Y:S01]  /*2fb0*/  LDGDEPBAR ;  /* 0x00000000000079af */ /* 0x000e220000000000 */
[----:B-12---:R-:W-:Y:S01]  /*2fc0*/  LOP3.LUT R14, R24, 0xfffffffc, RZ, 0xc0, !PT ;  /* 0xfffffffc180e7812 */ /* 0x006fe200078ec0ff */
[----:B------:R-:W-:Y:S01]  /*2fd0*/  BSSY B0, `(.L_x_20) ;  /* 0x000001f000007945 */ /* 0x000fe20003800000 */
[----:B------:R-:W-:Y:S01]  /*2fe0*/  SHF.R.S32.HI R5, RZ, 0x1f, R22 ;  /* 0x0000001fff057819 */ /* 0x000fe20000011416 */
[----:B------:R1:W-:Y:S01]  /*2ff0*/  @P6 STS.128 [R33+0x6000], RZ ;  /* 0x006000ff21006388 */ /* 0x0003e20000000c00 */
[----:B------:R-:W-:Y:S01]  /*3000*/  ISETP.GE.AND P5, PT, R29, UR13, PT ;  /* 0x0000000d1d007c0c */ /* 0x000fe2000bfa6270 */
[----:B------:R-:W-:Y:S01]  /*3010*/  IMAD.IADD R14, R26, 0x1, -R14 ;  /* 0x000000011a0e7824 */ /* 0x000fe200078e0a0e */
[----:B------:R-:W-:Y:S01]  /*3020*/  LEA.HI R22, R5, R22, RZ, 0x2 ;  /* 0x0000001605167211 */ /* 0x000fe200078f10ff */
[----:B------:R1:W-:Y:S04]  /*3030*/  @P6 STS.128 [R33+0x8000], RZ ;  /* 0x008000ff21006388 */ /* 0x0003e80000000c00 */
[----:B------:R1:W-:Y:S01]  /*3040*/  @P6 STS.128 [R33+0xa000], RZ ;  /* 0x00a000ff21006388 */ /* 0x0003e20000000c00 */
[----:B------:R-:W-:Y:S05]  /*3050*/  @P6 BRA `(.L_x_21) ;  /* 0x0000000000586947 */ /* 0x000fea0003800000 */
[----:B------:R-:W2:Y:S01]  /*3060*/  LDL R7, [R1+0x68] ;  /* 0x0000680001077983 */ /* 0x000ea20000100800 */
[----:B------:R-:W-:-:S03]  /*3070*/  ULDC UR14, c[0x0][0x2d0] ;  /* 0x0000b400000e7ab9 */ /* 0x000fc60000000800 */
[----:B------:R-:W5:Y:S01]  /*3080*/  LDL R6, [R1+0x6c] ;  /* 0x00006c0001067983 */ /* 0x000f620000100800 */
[----:B------:R-:W-:-:S13]  /*3090*/  ISETP.GE.AND P3, PT, R34, UR14, PT ;  /* 0x0000000e22007c0c */ /* 0x000fda000bf66270 */
[----:B------:R1:W-:Y:S04]  /*30a0*/  @P3 STS.128 [R33+0x6000], RZ ;  /* 0x006000ff21003388 */ /* 0x0003e80000000c00 */
[----:B------:R-:W-:Y:S01]  /*30b0*/  @!PT LDS RZ, [RZ] ;  /* 0x00000000fffff984 */ /* 0x000fe20000000800 */
[----:B------:R-:W-:Y:S01]  /*30c0*/  @!PT LDS RZ, [RZ] ;  /* 0x00000000fffff984 */ /* 0x000fe20000000800 */
[----:B------:R-:W-:Y:S01]  /*30d0*/  @!PT LDS RZ, [RZ] ;  /* 0x00000000fffff984 */ /* 0x000fe20000000800 */
[----:B------:R1:W-:Y:S01]  /*30e0*/  @!P3 LDGSTS.E.BYPASS.LTC128B.128 [R33+0x6000], desc[UR6][R38.64] ;  /* 0x060000002621bfae */ /* 0x0003e2000b901d46 */
[----:B--2---:R-:W-:Y:S02]  /*30f0*/  ISETP.GE.AND P2, PT, R7, UR14, PT ;  /* 0x0000000e07007c0c */ /* 0x004fe4000bf46270 */
[----:B-----5:R-:W-:-:S11]  /*3100*/  ISETP.GE.AND P1, PT, R6, UR14, PT ;  /* 0x0000000e06007c0c */ /* 0x020fd6000bf26270 */
[----:B------:R1:W-:Y:S04]  /*3110*/  @P2 STS.128 [R33+0x8000], RZ ;  /* 0x008000ff21002388 */ /* 0x0003e80000000c00 */
[----:B------:R-:W-:Y:S01]  /*3120*/  @!PT LDS RZ, [RZ] ;  /* 0x00000000fffff984 */ /* 0x000fe20000000800 */
[----:B------:R-:W-:Y:S01]  /*3130*/  @!PT LDS RZ, [RZ] ;  /* 0x00000000fffff984 */ /* 0x000fe20000000800 */
[----:B------:R-:W-:Y:S01]  /*3140*/  @!PT LDS RZ, [RZ] ;  /* 0x00000000fffff984 */ /* 0x000fe20000000800 */
[----:B------:R1:W-:Y:S04]  /*3150*/  @!P2 LDGSTS.E.BYPASS.LTC128B.128 [R33+0x8000], desc[UR6][R38.64+0x80] ;  /* 0x080000802621afae */ /* 0x0003e8000b901d46 */
[----:B------:R1:W-:Y:S01]  /*3160*/  @P1 STS.128 [R33+0xa000], RZ ;  /* 0x00a000ff21001388 */ /* 0x0003e20000000c00 */
[----:B------:R-:W-:Y:S05]  /*3170*/  @P1 BRA `(.L_x_21) ;  /* 0x0000000000101947 */ /* 0x000fea0003800000 */
[----:B------:R-:W-:Y:S01]  /*3180*/  @!PT LDS RZ, [RZ] ;  /* 0x00000000fffff984 */ /* 0x000fe20000000800 */
[----:B------:R-:W-:Y:S01]  /*3190*/  @!PT LDS RZ, [RZ] ;  /* 0x00000000fffff984 */ /* 0x000fe20000000800 */
[----:B------:R-:W-:Y:S01]  /*31a0*/  @!PT LDS RZ, [RZ] ;  /* 0x00000000fffff984 */ /* 0x000fe20000000800 */
[----:B------:R2:W-:Y:S02]  /*31b0*/  LDGSTS.E.BYPASS.LTC128B.128 [R33+0xa000], desc[UR6][R38.64+0x100] ;  /* 0x0a00010026217fae */ /* 0x0005e4000b901d46 */
.L_x_21:
[----:B------:R-:W-:Y:S05]  /*31c0*/  BSYNC B0 ;  /* 0x0000000000007941 */ /* 0x000fea0003800000 */
.L_x_20:
        /* <DEDUP_REMOVED lines=9> */
[----:B------:R-:W-:-:S12]  /*3260*/  IMAD.WIDE.U32 R12, R20, 0x20, RZ ;  /* 0x00000020140c7825 */ /* 0x000fd800078e00ff */
[----:B------:R1:W-:Y:S01]  /*3270*/  @P3 STS.128 [R33+0x7000], RZ ;  /* 0x007000ff21003388 */ /* 0x0003e20000000c00 */
[----:B-----5:R-:W-:Y:S02]  /*3280*/  ISETP.GE.AND P2, PT, R5, UR14, PT ;  /* 0x0000000e05007c0c */ /* 0x020fe4000bf46270 */
[----:B------:R-:W-:Y:S01]  /*3290*/  IADD3 R5, P1, R8, R12, RZ ;  /* 0x0000000c08057210 */ /* 0x000fe20007f3e0ff */
[----:B------:R-:W-:-:S05]  /*32a0*/  IMAD.SHL.U32 R12, R21, 0x20, RZ ;  /* 0x00000020150c7824 */ /* 0x000fca00078e00ff */
[----:B------:R-:W-:Y:S02]  /*32b0*/  IADD3.X R12, R23, R13, R12, P1, !PT ;  /* 0x0000000d170c7210 */ /* 0x000fe40000ffe40c */
[----:B------:R-:W-:-:S04]  /*32c0*/  @!P3 LEA R8, P1, R20, R38, 0x6 ;  /* 0x000000261408b211 */ /* 0x000fc800078230ff */
[----:B------:R-:W-:Y:S02]  /*32d0*/  @!P3 LEA.HI.X R9, R20, R39, R21, 0x6, P1 ;  /* 0x000000271409b211 */ /* 0x000fe400008f3415 */
[----:B------:R-:W-:-:S03]  /*32e0*/  @!P2 LEA R6, P1, R5, UR16, 0x1 ;  /* 0x000000100506ac11 */ /* 0x000fc6000f8208ff */
[----:B------:R-:W-:Y:S01]  /*32f0*/  @!PT LDS RZ, [RZ] ;  /* 0x00000000fffff984 */ /* 0x000fe20000000800 */
[----:B------:R-:W-:Y:S01]  /*3300*/  @!PT LDS RZ, [RZ] ;  /* 0x00000000fffff984 */ /* 0x000fe20000000800 */
[----:B------:R-:W-:Y:S01]  /*3310*/  @!PT LDS RZ, [RZ] ;  /* 0x00000000fffff984 */ /* 0x000fe20000000800 */
[----:B------:R1:W-:Y:S01]  /*3320*/  @!P3 LDGSTS.E.BYPASS.LTC128B.128 [R33+0x7000], desc[UR6][R8.64] ;  /* 0x070000000821bfae */ /* 0x0003e2000b901d46 */
[----:B------:R-:W-:Y:S02]  /*3330*/  @!P2 LEA.HI.X R7, R5, UR17, R12, 0x1, P1 ;  /* 0x000000110507ac11 */ /* 0x000fe400088f0c0c */
[----:B---3--:R-:W-:Y:S01]  /*3340*/  ISETP.GE.AND P1, PT, R15, UR14, PT ;  /* 0x0000000e0f007c0c */ /* 0x008fe2000bf26270 */
[----:B------:R1:W-:Y:S04]  /*3350*/  @P2 STS.128 [R33+0x9000], RZ ;  /* 0x009000ff21002388 */ /* 0x0003e80000000c00 */
[----:B------:R-:W-:Y:S01]  /*3360*/  @!PT LDS RZ, [RZ] ;  /* 0x00000000fffff984 */ /* 0x000fe20000000800 */
[----:B------:R-:W-:Y:S01]  /*3370*/  @!PT LDS RZ, [RZ] ;  /* 0x00000000fffff984 */ /* 0x000fe20000000800 */
[----:B------:R-:W-:Y:S01]  /*3380*/  @!PT LDS RZ, [RZ] ;  /* 0x00000000fffff984 */ /* 0x000fe20000000800 */
[----:B------:R1:W-:Y:S08]  /*3390*/  @!P2 LDGSTS.E.BYPASS.LTC128B.128 [R33+0x9000], desc[UR6][R6.64+0x80] ;  /* 0x090000800621afae */ /* 0x0003f0000b901d46 */
[----:B------:R1:W-:Y:S01]  /*33a0*/  @P1 STS.128 [R33+0xb000], RZ ;  /* 0x00b000ff21001388 */ /* 0x0003e20000000c00 */
[----:B------:R-:W-:Y:S05]  /*33b0*/  @P1 BRA `(.L_x_23) ;  /* 0x0000000000181947 */ /* 0x000fea0003800000 */
[----:B-1----:R-:W-:-:S04]  /*33c0*/  LEA R6, P1, R5, UR16, 0x1 ;  /* 0x0000001005067c11 */ /* 0x002fc8000f8208ff */
[----:B------:R-:W-:-:S05]  /*33d0*/  LEA.HI.X R7, R5, UR17, R12, 0x1, P1 ;  /* 0x0000001105077c11 */ /* 0x000fca00088f0c0c */
[----:B------:R-:W-:Y:S01]  /*33e0*/  @!PT LDS RZ, [RZ] ;  /* 0x00000000fffff984 */ /* 0x000fe20000000800 */
[----:B------:R-:W-:Y:S01]  /*33f0*/  @!PT LDS RZ, [RZ] ;  /* 0x00000000fffff984 */ /* 0x000fe20000000800 */
[----:B------:R-:W-:Y:S01]  /*3400*/  @!PT LDS RZ, [RZ] ;  /* 0x00000000fffff984 */ /* 0x000fe20000000800 */
[----:B------:R1:W-:Y:S04]  /*3410*/  LDGSTS.E.BYPASS.LTC128B.128 [R33+0xb000], desc[UR6][R6.64+0x100] ;  /* 0x0b00010006217fae */ /* 0x0003e8000b901d46 */
.L_x_23:
[----:B------:R-:W-:Y:S05]  /*3420*/  BSYNC B0 ;  /* 0x0000000000007941 */ /* 0x000fea0003800000 */
.L_x_22:
[----:B------:R1:W-:Y:S01]  /*3430*/  @P6 STS.128 [R33], RZ ;  /* 0x000000ff21006388 */ /* 0x0003e20000000c00 */
[----:B------:R-:W-:Y:S01]  /*3440*/  BSSY B0, `(.L_x_24) ;  /* 0x000001b000007945 */ /* 0x000fe20003800000 */
[----:B------:R-:W-:Y:S02]  /*3450*/  MOV R12, UR26 ;  /* 0x0000001a000c7c02 */ /* 0x000fe40008000f00 */
[----:B------:R1:W-:Y:S04]  /*3460*/  @P6 STS.128 [R33+0x2000], RZ ;  /* 0x002000ff21006388 */ /* 0x0003e80000000c00 */
[----:B------:R1:W-:Y:S01]  /*3470*/  @P6 STS.128 [R33+0x4000], RZ ;  /* 0x004000ff21006388 */ /* 0x0003e20000000c00 */
[----:B------:R-:W-:Y:S05]  /*3480*/  @P6 BRA `(.L_x_25) ;  /* 0x0000000000586947 */ /* 0x000fea0003800000 */
[----:B-1----:R-:W5:Y:S01]  /*3490*/  LDL R6, [R1+0x68] ;  /* 0x0000680001067983 */ /* 0x002f620000100800 */
[----:B------:R-:W-:-:S03]  /*34a0*/  ULDC UR14, c[0x0][0x2d0] ;  /* 0x0000b400000e7ab9 */ /* 0x000fc60000000800 */
[----:B------:R-:W2:Y:S01]  /*34b0*/  LDL R5, [R1+0x6c] ;  /* 0x00006c0001057983 */ /* 0x000ea20000100800 */
[----:B------:R-:W-:-:S13]  /*34c0*/  ISETP.GE.AND P3, PT, R34, UR14, PT ;  /* 0x0000000e22007c0c */ /* 0x000fda000bf66270 */
[----:B------:R1:W-:Y:S04]  /*34d0*/  @P3 STS.128 [R33], RZ ;  /* 0x000000ff21003388 */ /* 0x0003e80000000c00 */
[----:B------:R-:W-:Y:S01]  /*34e0*/  @!PT LDS RZ, [RZ] ;  /* 0x00000000fffff984 */ /* 0x000fe20000000800 */
[----:B------:R-:W-:Y:S01]  /*34f0*/  @!PT LDS RZ, [RZ] ;  /* 0x00000000fffff984 */ /* 0x000fe20000000800 */
[----:B------:R-:W-:Y:S01]  /*3500*/  @!PT LDS RZ, [RZ] ;  /* 0x00000000fffff984 */ /* 0x000fe20000000800 */
[----:B------:R1:W-:Y:S01]  /*3510*/  @!P3 LDGSTS.E.BYPASS.LTC128B.128 [R33], desc[UR6][R36.64] ;  /* 0x000000002421bfae */ /* 0x0003e2000b901d46 */
[----:B-----5:R-:W-:Y:S02]  /*3520*/  ISETP.GE.AND P2, PT, R6, UR14, PT ;  /* 0x0000000e06007c0c */ /* 0x020fe4000bf46270 */
[----:B--2---:R-:W-:-:S11]  /*3530*/  ISETP.GE.AND P1, PT, R5, UR14, PT ;  /* 0x0000000e05007c0c */ /* 0x004fd6000bf26270 */
        /* <DEDUP_REMOVED lines=11> */
.L_x_25:
[----:B------:R-:W-:Y:S05]  /*35f0*/  BSYNC B0 ;  /* 0x0000000000007941 */ /* 0x000fea0003800000 */
.L_x_24:
        /* <DEDUP_REMOVED lines=9> */
[----:B------:R-:W-:Y:S01]  /*3690*/  UIMAD.WIDE.U32 UR16, UR32, 0x20, URZ ;  /* 0x00000020201078a5 */ /* 0x000fe2000f8e003f */
[----:B-1----:R-:W-:Y:S01]  /*36a0*/  IMAD.U32 R7, RZ, RZ, UR32 ;  /* 0x00000020ff077e24 */ /* 0x002fe2000f8e00ff */
[----:B------:R-:W-:Y:S01]  /*36b0*/  USHF.L.U32 UR14, UR33, 0x5, URZ ;  /* 0x00000005210e7899 */ /* 0x000fe2000800063f */
[----:B------:R-:W-:-:S09]  /*36c0*/  IMAD.U32 R6, RZ, RZ, UR33 ;  /* 0x00000021ff067e24 */ /* 0x000fd2000f8e00ff */
[C---:B------:R-:W-:Y:S01]  /*36d0*/  @!P3 LEA R8, P1, R7.reuse, R36, 0x6 ;  /* 0x000000240708b211 */ /* 0x040fe200078230ff */
[----:B------:R1:W-:Y:S03]  /*36e0*/  @P3 STS.128 [R33+0x1000], RZ ;  /* 0x001000ff21003388 */ /* 0x0003e60000000c00 */
[----:B------:R-:W-:-:S05]  /*36f0*/  @!P3 LEA.HI.X R9, R7, R37, R6, 0x6, P1 ;  /* 0x000000250709b211 */ /* 0x000fca00008f3406 */
[----:B------:R-:W-:Y:S01]  /*3700*/  @!PT LDS RZ, [RZ] ;  /* 0x00000000fffff984 */ /* 0x000fe20000000800 */
[----:B------:R-:W-:Y:S01]  /*3710*/  @!PT LDS RZ, [RZ] ;  /* 0x00000000fffff984 */ /* 0x000fe20000000800 */
[----:B------:R-:W-:Y:S01]  /*3720*/  @!PT LDS RZ, [RZ] ;  /* 0x00000000fffff984 */ /* 0x000fe20000000800 */
[----:B------:R1:W-:Y:S01]  /*3730*/  @!P3 LDGSTS.E.BYPASS.LTC128B.128 [R33+0x1000], desc[UR6][R8.64] ;  /* 0x010000000821bfae */ /* 0x0003e2000b901d46 */
[----:B-----5:R-:W-:Y:S02]  /*3740*/  ISETP.GE.AND P2, PT, R5, UR21, PT ;  /* 0x0000001505007c0c */ /* 0x020fe4000bf46270 */
[----:B------:R-:W-:Y:S01]  /*3750*/  IADD3 R5, P5, R10, UR16, RZ ;  /* 0x000000100a057c10 */ /* 0x000fe2000ffbe0ff */
[----:B------:R-:W-:Y:S01]  /*3760*/  IMAD.U32 R10, RZ, RZ, UR14 ;  /* 0x0000000eff0a7e24 */ /* 0x000fe2000f8e00ff */
[----:B---3--:R-:W-:-:S04]  /*3770*/  ISETP.GE.AND P1, PT, R13, UR21, PT ;  /* 0x000000150d007c0c */ /* 0x008fc8000bf26270 */
[----:B------:R-:W-:-:S05]  /*3780*/  IADD3.X R10, R25, UR17, R10, P5, !PT ;  /* 0x00000011190a7c10 */ /* 0x000fca000affe40a */
[C---:B------:R-:W-:Y:S01]  /*3790*/  @!P2 LEA R6, P5, R5.reuse, UR18, 0x1 ;  /* 0x000000120506ac11 */ /* 0x040fe2000f8a08ff */
[----:B------:R1:W-:Y:S03]  /*37a0*/  @P2 STS.128 [R33+0x3000], RZ ;  /* 0x003000ff21002388 */ /* 0x0003e60000000c00 */
[----:B------:R-:W-:-:S05]  /*37b0*/  @!P2 LEA.HI.X R7, R5, UR19, R10, 0x1, P5 ;  /* 0x000000130507ac11 */ /* 0x000fca000a8f0c0a */
[----:B------:R-:W-:Y:S01]  /*37c0*/  @!PT LDS RZ, [RZ] ;  /* 0x00000000fffff984 */ /* 0x000fe20000000800 */
[----:B------:R-:W-:Y:S01]  /*37d0*/  @!PT LDS RZ, [RZ] ;  /* 0x00000000fffff984 */ /* 0x000fe20000000800 */
[----:B------:R-:W-:Y:S01]  /*37e0*/  @!PT LDS RZ, [RZ] ;  /* 0x00000000fffff984 */ /* 0x000fe20000000800 */
[----:B------:R1:W-:Y:S04]  /*37f0*/  @!P2 LDGSTS.E.BYPASS.LTC128B.128 [R33+0x3000], desc[UR6][R6.64+0x80] ;  /* 0x030000800621afae */ /* 0x0003e8000b901d46 */
        /* <DEDUP_REMOVED lines=8> */
.L_x_27:
[----:B------:R-:W-:Y:S05]  /*3880*/  BSYNC B0 ;  /* 0x0000000000007941 */ /* 0x000fea0003800000 */
.L_x_26:
[----:B------:R-:W-:Y:S01]  /*3890*/  UIMAD UR14, UR41, UR26, URZ ;  /* 0x0000001a290e72a4 */ /* 0x000fe2000f8e023f */
[----:B------:R-:W-:Y:S01]  /*38a0*/  SHF.R.S32.HI R5, RZ, 0x2, R22 ;  /* 0x00000002ff057819 */ /* 0x000fe20000011416 */
[----:B-1----:R-:W-:Y:S01]  /*38b0*/  IMAD.WIDE.U32 R6, R12, UR29, R34 ;  /* 0x0000001d0c067c25 */ /* 0x002fe2000f8e0022 */
[----:B------:R-:W-:Y:S01]  /*38c0*/  ULDC.64 UR16, c[0x0][0x260] ;  /* 0x0000980000107ab9 */ /* 0x000fe20000000a00 */
[----:B------:R-:W-:Y:S01]  /*38d0*/  UIMAD UR14, UR29, UR27, UR14 ;  /* 0x0000001b1d0e72a4 */ /* 0x000fe2000f8e020e */
[----:B------:R-:W-:Y:S01]  /*38e0*/  @P0 STS.128 [R33+0xc000], RZ ;  /* 0x00c000ff21000388 */ /* 0x000fe20000000c00 */
[----:B------:R-:W-:Y:S01]  /*38f0*/  IMAD R5, R14, 0x10, R5 ;  /* 0x000000100e057824 */ /* 0x000fe200078e0205 */
[----:B------:R-:W-:Y:S01]  /*3900*/  IADD3 R8, P1, R6, UR36, RZ ;  /* 0x0000002406087c10 */ /* 0x000fe2000ff3e0ff */
[----:B------:R-:W-:Y:S01]  /*3910*/  IMAD R10, R27, UR16, RZ ;  /* 0x000000101b0a7c24 */ /* 0x000fe2000f8e02ff */
[----:B------:R-:W-:Y:S01]  /*3920*/  @P0 STS.128 [R33+0xe000], RZ ;  /* 0x00e000ff21000388 */ /* 0x000fe20000000c00 */
[C---:B------:R-:W-:Y:S01]  /*3930*/  VIADD R6, R5.reuse, 0x8 ;  /* 0x0000000805067836 */ /* 0x040fe20000000000 */
[----:B------:R-:W-:Y:S01]  /*3940*/  SHF.L.U32 R11, R5, 0x2, RZ ;  /* 0x00000002050b7819 */ /* 0x000fe200000006ff */
[----:B------:R-:W-:Y:S01]  /*3950*/  IMAD.U32 R9, RZ, RZ, UR14 ;  /* 0x0000000eff097e24 */ /* 0x000fe2000f8e00ff */
[----:B------:R-:W-:Y:S01]  /*3960*/  @P0 STS.128 [R33+0x10000], RZ ;  /* 0x010000ff21000388 */ /* 0x000fe20000000c00 */
[----:B------:R-:W-:Y:S01]  /*3970*/  IMAD R13, R18, UR17, R10 ;  /* 0x00000011120d7c24 */ /* 0x000fe2000f8e020a */
[----:B------:R-:W-:Y:S01]  /*3980*/  ISETP.GE.AND P5, PT, R6, UR13, PT ;  /* 0x0000000d06007c0c */ /* 0x000fe2000bfa6270 */
[----:B------:R-:W-:Y:S01]  /*3990*/  IMAD.MOV.U32 R19, RZ, RZ, 0x7f800000 ;  /* 0x7f800000ff137424 */ /* 0x000fe200078e00ff */
[----:B------:R-:W-:Y:S01]  /*39a0*/  IADD3.X R9, R7, UR37, R9, P1, !PT ;  /* 0x0000002507097c10 */ /* 0x000fe20008ffe409 */
[----:B------:R1:W-:Y:S01]  /*39b0*/  STL [R1+0x74], R11 ;  /* 0x0000740b01007387 */ /* 0x0003e20000100800 */
[----:B------:R-:W-:Y:S01]  /*39c0*/  SHF.R.S32.HI R6, RZ, 0x1f, R5 ;  /* 0x0000001fff067819 */ /* 0x000fe20000011405 */
[----:B------:R-:W-:Y:S01]  /*39d0*/  BSSY B0, `(.L_x_28) ;  /* 0x0000031000007945 */ /* 0x000fe20003800000 */
[----:B------:R-:W-:Y:S01]  /*39e0*/  IADD3 R10, P1, R11, UR10, RZ ;  /* 0x0000000a0b0a7c10 */ /* 0x000fe2000ff3e0ff */
[----:B------:R-:W-:Y:S01]  /*39f0*/  IMAD.WIDE.U32 R8, R18, UR16, R8 ;  /* 0x0000001012087c25 */ /* 0x000fe2000f8e0008 */
[----:B------:R-:W-:-:S02]  /*3a00*/  SHF.L.U64.HI R15, R5, 0x2, R6 ;  /* 0x00000002050f7819 */ /* 0x000fc40000010206 */
[----:B------:R-:W-:Y:S01]  /*3a10*/  ISETP.GE.AND P6, PT, R5, UR13, PT ;  /* 0x0000000d05007c0c */ /* 0x000fe2000bfc6270 */
[----:B------:R-:W-:Y:S01]  /*3a20*/  IMAD.MOV.U32 R18, RZ, RZ, 0x7f800000 ;  /* 0x7f800000ff127424 */ /* 0x000fe200078e00ff */
[----:B------:R-:W-:Y:S01]  /*3a30*/  IADD3 R13, R9, R13, RZ ;  /* 0x0000000d090d7210 */ /* 0x000fe20007ffe0ff */
[----:B------:R2:W-:Y:S04]  /*3a40*/  STL [R1+0x70], R15 ;  /* 0x0000700f01007387 */ /* 0x0005e80000100800 */
[----:B------:R2:W-:Y:S04]  /*3a50*/  STL [R1+0x60], R19 ;  /* 0x0000601301007387 */ /* 0x0005e80000100800 */
[----:B------:R2:W-:Y:S01]  /*3a60*/  STL [R1+0x64], R18 ;  /* 0x0000641201007387 */ /* 0x0005e20000100800 */
[----:B-1----:R-:W-:Y:S01]  /*3a70*/  IADD3.X R11, R15, UR9, RZ, P1, !PT ;  /* 0x000000090f0b7c10 */ /* 0x002fe20008ffe4ff */
[----:B------:R-:W-:Y:S06]  /*3a80*/  @P0 BRA `(.L_x_29) ;  /* 0x0000000000940947 */ /* 0x000fec0003800000 */
[----:B--2---:R-:W2:Y:S01]  /*3a90*/  LDL R15, [R1+0x68] ;  /* 0x00006800010f7983 */ /* 0x004ea20000100800 */
[----:B------:R-:W-:-:S03]  /*3aa0*/  ULDC UR13, c[0x0][0x2d0] ;  /* 0x0000b400000d7ab9 */ /* 0x000fc60000000800 */
[----:B------:R-:W5:Y:S01]  /*3ab0*/  LDL R20, [R1+0x6c] ;  /* 0x00006c0001147983 */ /* 0x000f620000100800 */
[----:B------:R-:W-:Y:S01]  /*3ac0*/  ISETP.GE.AND P3, PT, R34, UR13, PT ;  /* 0x0000000d22007c0c */ /* 0x000fe2000bf66270 */
[----:B------:R-:W-:Y:S02]  /*3ad0*/  IMAD R12, R31, UR26, RZ ;  /* 0x0000001a1f0c7c24 */ /* 0x000fe4000f8e02ff */
[----:B------:R-:W-:Y:S02]  /*3ae0*/  IMAD.MOV.U32 R6, RZ, RZ, R8 ;  /* 0x000000ffff067224 */ /* 0x000fe400078e0008 */
[----:B------:R-:W-:Y:S02]  /*3af0*/  IMAD.MOV.U32 R7, RZ, RZ, R13 ;  /* 0x000000ffff077224 */ /* 0x000fe400078e000d */
[C---:B------:R-:W-:Y:S02]  /*3b00*/  IMAD R12, R4.reuse, UR27, R12 ;  /* 0x0000001b040c7c24 */ /* 0x040fe4000f8e020c */
[----:B------:R-:W-:-:S04]  /*3b10*/  IMAD.WIDE.U32 R6, R4, UR26, R6 ;  /* 0x0000001a04067c25 */ /* 0x000fc8000f8e0006 */
[----:B---3--:R-:W1:Y:S01]  /*3b20*/  @!P3 LDC.64 R16, c[0x0][0x218] ;  /* 0x00008600ff10bb82 */ /* 0x008e620000000a00 */
[----:B------:R-:W-:Y:S01]  /*3b30*/  IMAD.IADD R12, R7, 0x1, R12 ;  /* 0x00000001070c7824 */ /* 0x000fe200078e020c */
[----:B------:R3:W-:Y:S01]  /*3b40*/  @P3 STS.128 [R33+0xc000], RZ ;  /* 0x00c000ff21003388 */ /* 0x0007e20000000c00 */
[----:B-1----:R-:W-:-:S04]  /*3b50*/  @!P3 LEA R16, P1, R6, R16, 0x1 ;  /* 0x000000100610b211 */ /* 0x002fc800078208ff */
[----:B------:R-:W-:-:S05]  /*3b60*/  @!P3 LEA.HI.X R17, R6, R17, R12, 0x1, P1 ;  /* 0x000000110611b211 */ /* 0x000fca00008f0c0c */
[----:B------:R-:W-:Y:S01]  /*3b70*/  @!PT LDS RZ, [RZ] ;  /* 0x00000000fffff984 */ /* 0x000fe20000000800 */
[----:B------:R-:W-:Y:S01]  /*3b80*/  @!PT LDS RZ, [RZ] ;  /* 0x00000000fffff984 */ /* 0x000fe20000000800 */
[----:B------:R-:W-:Y:S01]  /*3b90*/  @!PT LDS RZ, [RZ] ;  /* 0x00000000fffff984 */ /* 0x000fe20000000800 */
[----:B------:R3:W-:Y:S01]  /*3ba0*/  @!P3 LDGSTS.E.BYPASS.LTC128B.128 [R33+0xc000], desc[UR6][R16.64] ;  /* 0x0c0000001021bfae */ /* 0x0007e2000b901d46 */
[----:B--2---:R-:W-:Y:S02]  /*3bb0*/  ISETP.GE.AND P2, PT, R15, UR13, PT ;  /* 0x0000000d0f007c0c */ /* 0x004fe4000bf46270 */
[----:B-----5:R-:W-:-:S11]  /*3bc0*/  ISETP.GE.AND P0, PT, R20, UR13, PT ;  /* 0x0000000d14007c0c */ /* 0x020fd6000bf06270 */
[----:B------:R-:W1:Y:S01]  /*3bd0*/  @!P2 LDC.64 R14, c[0x0][0x218] ;  /* 0x00008600ff0eab82 */ /* 0x000e620000000a00 */
[----:B------:R3:W-:Y:S01]  /*3be0*/  @P2 STS.128 [R33+0xe000], RZ ;  /* 0x00e000ff21002388 */ /* 0x0007e20000000c00 */
[----:B-1----:R-:W-:-:S04]  /*3bf0*/  @!P2 LEA R14, P1, R6, R14, 0x1 ;  /* 0x0000000e060ea211 */ /* 0x002fc800078208ff */
        /* <DEDUP_REMOVED lines=8> */
[----:B---3--:R-:W-:-:S04]  /*3c80*/  LEA R14, P0, R6, UR16, 0x1 ;  /* 0x00000010060e7c11 */ /* 0x008fc8000f8008ff */
[----:B------:R-:W-:-:S05]  /*3c90*/  LEA.HI.X R15, R6, UR17, R12, 0x1, P0 ;  /* 0x00000011060f7c11 */ /* 0x000fca00080f0c0c */
[----:B------:R-:W-:Y:S01]  /*3ca0*/  @!PT LDS RZ, [RZ] ;  /* 0x00000000fffff984 */ /* 0x000fe20000000800 */
[----:B------:R-:W-:Y:S01]  /*3cb0*/  @!PT LDS RZ, [RZ] ;  /* 0x00000000fffff984 */ /* 0x000fe20000000800 */
[----:B------:R-:W-:Y:S01]  /*3cc0*/  @!PT LDS RZ, [RZ] ;  /* 0x00000000fffff984 */ /* 0x000fe20000000800 */
[----:B------:R1:W-:Y:S04]  /*3cd0*/  LDGSTS.E.BYPASS.LTC128B.128 [R33+0x10000], desc[UR6][R14.64+0x100] ;  /* 0x100001000e217fae */ /* 0x0003e8000b901d46 */
.L_x_29:
[----:B------:R-:W-:Y:S05]  /*3ce0*/  BSYNC B0 ;  /* 0x0000000000007941 */ /* 0x000fea0003800000 */
.L_x_28:
[----:B------:R1:W-:Y:S01]  /*3cf0*/  @P4 STS.128 [R33+0xd000], RZ ;  /* 0x00d000ff21004388 */ /* 0x0003e20000000c00 */
[----:B------:R-:W-:Y:S03]  /*3d00*/  BSSY B0, `(.L_x_30) ;  /* 0x000002b000007945 */ /* 0x000fe60003800000 */
[----:B------:R1:W-:Y:S04]  /*3d10*/  @P4 STS.128 [R33+0xf000], RZ ;  /* 0x00f000ff21004388 */ /* 0x0003e80000000c00 */
[----:B------:R1:W-:Y:S01]  /*3d20*/  @P4 STS.128 [R33+0x11000], RZ ;  /* 0x011000ff21004388 */ /* 0x0003e20000000c00 */
[----:B------:R-:W-:Y:S05]  /*3d30*/  @P4 BRA `(.L_x_31) ;  /* 0x00000000009c4947 */ /* 0x000fea0003800000 */
[----:B------:R-:W5:Y:S01]  /*3d40*/  LDL R6, [R1+0x68] ;  /* 0x0000680001067983 */ /* 0x000f620000100800 */
[----:B------:R-:W-:-:S03]  /*3d50*/  ULDC UR13, c[0x0][0x2d0] ;  /* 0x0000b400000d7ab9 */ /* 0x000fc60000000800 */
[----:B------:R-:W4:Y:S01]  /*3d60*/  LDL R12, [R1+0x6c] ;  /* 0x00006c00010c7983 */ /* 0x000f220000100800 */
[----:B------:R-:W-:Y:S01]  /*3d70*/  ISETP.GE.AND P3, PT, R34, UR13, PT ;  /* 0x0000000d22007c0c */ /* 0x000fe2000bf66270 */
[----:B------:R-:W-:Y:S01]  /*3d80*/  IMAD.MOV.U32 R7, RZ, RZ, R13 ;  /* 0x000000ffff077224 */ /* 0x000fe200078e000d */
[----:B------:R-:W-:-:S11]  /*3d90*/  IADD3 R4, P0, R4, 0x20, RZ ;  /* 0x0000002004047810 */ /* 0x000fd60007f1e0ff */
[----:B-123--:R-:W1:Y:S01]  /*3da0*/  @!P3 LDC.64 R14, c[0x0][0x218] ;  /* 0x00008600ff0ebb82 */ /* 0x00ee620000000a00 */
[----:B------:R2:W-:Y:S01]  /*3db0*/  @P3 STS.128 [R33+0xd000], RZ ;  /* 0x00d000ff21003388 */ /* 0x0005e20000000c00 */
[----:B-----5:R-:W-:Y:S01]  /*3dc0*/  ISETP.GE.AND P2, PT, R6, UR13, PT ;  /* 0x0000000d06007c0c */ /* 0x020fe2000bf46270 */
[----:B------:R-:W-:Y:S01]  /*3dd0*/  IMAD.X R6, RZ, RZ, R31, P0 ;  /* 0x000000ffff067224 */ /* 0x000fe200000e061f */
[----:B----4-:R-:W-:-:S03]  /*3de0*/  ISETP.GE.AND P0, PT, R12, UR13, PT ;  /* 0x0000000d0c007c0c */ /* 0x010fc6000bf06270 */
[----:B------:R-:W-:Y:S02]  /*3df0*/  IMAD R9, R6, UR26, RZ ;  /* 0x0000001a06097c24 */ /* 0x000fe4000f8e02ff */
[----:B------:R-:W-:-:S04]  /*3e00*/  IMAD.MOV.U32 R6, RZ, RZ, R8 ;  /* 0x000000ffff067224 */ /* 0x000fc800078e0008 */
[C---:B------:R-:W-:Y:S02]  /*3e10*/  IMAD.WIDE.U32 R6, R4.reuse, UR26, R6 ;  /* 0x0000001a04067c25 */ /* 0x040fe4000f8e0006 */
[----:B------:R-:W3:Y:S02]  /*3e20*/  @!P2 LDC.64 R16, c[0x0][0x218] ;  /* 0x00008600ff10ab82 */ /* 0x000ee40000000a00 */
[----:B------:R-:W-:Y:S01]  /*3e30*/  IMAD R4, R4, UR27, R9 ;  /* 0x0000001b04047c24 */ /* 0x000fe2000f8e0209 */
[----:B-1----:R-:W-:-:S03]  /*3e40*/  @!P3 LEA R12, P4, R6, R14, 0x1 ;  /* 0x0000000e060cb211 */ /* 0x002fc600078808ff */
[----:B------:R-:W-:-:S05]  /*3e50*/  IMAD.IADD R4, R7, 0x1, R4 ;  /* 0x0000000107047824 */ /* 0x000fca00078e0204 */
[----:B------:R-:W-:-:S05]  /*3e60*/  @!P3 LEA.HI.X R13, R6, R15, R4, 0x1, P4 ;  /* 0x0000000f060db211 */ /* 0x000fca00020f0c04 */
[----:B------:R-:W-:Y:S01]  /*3e70*/  @!PT LDS RZ, [RZ] ;  /* 0x00000000fffff984 */ /* 0x000fe20000000800 */
[----:B------:R-:W-:Y:S01]  /*3e80*/  @!PT LDS RZ, [RZ] ;  /* 0x00000000fffff984 */ /* 0x000fe20000000800 */
[----:B------:R-:W-:Y:S01]  /*3e90*/  @!PT LDS RZ, [RZ] ;  /* 0x00000000fffff984 */ /* 0x000fe20000000800 */
[----:B------:R2:W-:Y:S04]  /*3ea0*/  @!P3 LDGSTS.E.BYPASS.LTC128B.128 [R33+0xd000], desc[UR6][R12.64] ;  /* 0x0d0000000c21bfae */ /* 0x0005e8000b901d46 */
[----:B------:R2:W-:Y:S01]  /*3eb0*/  @P2 STS.128 [R33+0xf000], RZ ;  /* 0x00f000ff21002388 */ /* 0x0005e20000000c00 */
[----:B---3--:R-:W-:-:S04]  /*3ec0*/  @!P2 LEA R8, P1, R6, R16, 0x1 ;  /* 0x000000100608a211 */ /* 0x008fc800078208ff */
        /* <DEDUP_REMOVED lines=14> */
.L_x_31:
[----:B------:R-:W-:Y:S05]  /*3fb0*/  BSYNC B0 ;  /* 0x0000000000007941 */ /* 0x000fea0003800000 */
.L_x_30:
[----:B------:R-:W-:Y:S01]  /*3fc0*/  IMAD.MOV.U32 R6, RZ, RZ, R19 ;  /* 0x000000ffff067224 */ /* 0x000fe200078e0013 */
[----:B------:R-:W0:Y:S01]  /*3fd0*/  LDGDEPBAR ;  /* 0x00000000000079af */ /* 0x000e220000000000 */
[----:B------:R-:W-:Y:S01]  /*3fe0*/  IMAD.MOV.U32 R4, RZ, RZ, R18 ;  /* 0x000000ffff047224 */ /* 0x000fe200078e0012 */
[----:B------:R-:W-:Y:S01]  /*3ff0*/  ULDC UR19, c[0x0][0x2d0] ;  /* 0x0000b40000137ab9 */ /* 0x000fe20000000800 */
[----:B------:R-:W-:Y:S01]  /*4000*/  IMAD.MOV.U32 R240, RZ, RZ, 0x20 ;  /* 0x00000020fff07424 */ /* 0x000fe200078e00ff */
[----:B------:R-:W-:Y:S01]  /*4010*/  USHF.L.U32 UR17, UR28, 0x6, URZ ;  /* 0x000000061c117899 */ /* 0x000fe2000800063f */
[----:B------:R-:W5:Y:S01]  /*4020*/  @!P6 LDG.E R6, desc[UR6][R10.64] ;  /* 0x000000060a06e981 */ /* 0x000f62000c1e1900 */
[----:B------:R-:W-:Y:S02]  /*4030*/  CS2R R142, SRZ ;  /* 0x00000000008e7805 */ /* 0x000fe4000001ff00 */
[----:B------:R-:W-:Y:S02]  /*4040*/  CS2R R140, SRZ ;  /* 0x00000000008c7805 */ /* 0x000fe4000001ff00 */
[----:B------:R-:W-:Y:S01]  /*4050*/  CS2R R146, SRZ ;  /* 0x0000000000927805 */ /* 0x000fe2000001ff00 */
[----:B------:R3:W4:Y:S01]  /*4060*/  @!P5 LDG.E R4, desc[UR6][R10.64+0x20] ;  /* 0x000020060a04d981 */ /* 0x000722000c1e1900 */
[----:B------:R-:W-:-:S02]  /*4070*/  CS2R R144, SRZ ;  /* 0x0000000000907805 */ /* 0x000fc4000001ff00 */
[----:B------:R-:W-:Y:S02]  /*4080*/  CS2R R138, SRZ ;  /* 0x00000000008a7805 */ /* 0x000fe4000001ff00 */
[----:B------:R-:W-:Y:S02]  /*4090*/  CS2R R136, SRZ ;  /* 0x0000000000887805 */ /* 0x000fe4000001ff00 */
[----:B------:R-:W-:Y:S02]  /*40a0*/  CS2R R134, SRZ ;  /* 0x0000000000867805 */ /* 0x000fe4000001ff00 */
[----:B------:R-:W-:Y:S02]  /*40b0*/  CS2R R132, SRZ ;  /* 0x0000000000847805 */ /* 0x000fe4000001ff00 */
[----:B------:R-:W-:Y:S02]  /*40c0*/  CS2R R126, SRZ ;  /* 0x00000000007e7805 */ /* 0x000fe4000001ff00 */
[----:B------:R-:W-:-:S02]  /*40d0*/  CS2R R124, SRZ ;  /* 0x00000000007c7805 */ /* 0x000fc4000001ff00 */
[----:B------:R-:W-:Y:S02]  /*40e0*/  CS2R R130, SRZ ;  /* 0x0000000000827805 */ /* 0x000fe4000001ff00 */
[----:B------:R-:W-:Y:S02]  /*40f0*/  CS2R R128, SRZ ;  /* 0x0000000000807805 */ /* 0x000fe4000001ff00 */
[----:B------:R-:W-:Y:S02]  /*4100*/  CS2R R122, SRZ ;  /* 0x00000000007a7805 */ /* 0x000fe4000001ff00 */
[----:B------:R-:W-:Y:S02]  /*4110*/  CS2R R120, SRZ ;  /* 0x0000000000787805 */ /* 0x000fe4000001ff00 */
[----:B------:R-:W-:Y:S02]  /*4120*/  CS2R R118, SRZ ;  /* 0x0000000000767805 */ /* 0x000fe4000001ff00 */
[----:B------:R-:W-:-:S02]  /*4130*/  CS2R R116, SRZ ;  /* 0x0000000000747805 */ /* 0x000fc4000001ff00 */
[----:B------:R-:W-:Y:S01]  /*4140*/  CS2R R110, SRZ ;  /* 0x00000000006e7805 */ /* 0x000fe2000001ff00 */
[----:B------:R-:W-:-:S04]  /*4150*/  DEPBAR.LE SB0, 0x1 ;  /* 0x000080400000791a */ /* 0x000fc80000000000 */
[----:B------:R-:W-:Y:S01]  /*4160*/  BAR.SYNC.DEFER_BLOCKING 0x0 ;  /* 0x0000000000007b1d */ /* 0x000fe20000010000 */
[----:B---3--:R-:W-:Y:S02]  /*4170*/  LEA.HI R10, R32, R30, RZ, 0x7 ;  /* 0x0000001e200a7211 */ /* 0x008fe400078f38ff */
[----:B------:R-:W-:Y:S02]  /*4180*/  CS2R R108, SRZ ;  /* 0x00000000006c7805 */ /* 0x000fe4000001ff00 */
[----:B------:R-:W-:Y:S02]  /*4190*/  CS2R R114, SRZ ;  /* 0x0000000000727805 */ /* 0x000fe4000001ff00 */
[----:B------:R-:W-:Y:S02]  /*41a0*/  CS2R R112, SRZ ;  /* 0x0000000000707805 */ /* 0x000fe4000001ff00 */
[----:B------:R-:W-:Y:S02]  /*41b0*/  SHF.R.S32.HI R10, RZ, 0x7, R10 ;  /* 0x00000007ff0a7819 */ /* 0x000fe4000001140a */
        /* <DEDUP_REMOVED lines=12> */
[----:B------:R-:W-:Y:S01]  /*4280*/  CS2R R46, SRZ ;  /* 0x00000000002e7805 */ /* 0x000fe2000001ff00 */
[----:B------:R-:W3:Y:S01]  /*4290*/  LDSM.16.M88.4 R164, [R252] ;  /* 0x00000000fca4783b */ /* 0x000ee20000000200 */
[----:B------:R-:W-:-:S02]  /*42a0*/  CS2R R44, SRZ ;  /* 0x00000000002c7805 */ /* 0x000fc4000001ff00 */
[----:B------:R-:W-:Y:S02]  /*42b0*/  CS2R R50, SRZ ;  /* 0x0000000000327805 */ /* 0x000fe4000001ff00 */
[----:B------:R-:W-:Y:S01]  /*42c0*/  CS2R R48, SRZ ;  /* 0x0000000000307805 */ /* 0x000fe2000001ff00 */
[----:B------:R-:W1:Y:S01]  /*42d0*/  LDSM.16.M88.4 R168, [R252+0x800] ;  /* 0x00080000fca8783b */ /* 0x000e620000000200 */
[----:B------:R-:W-:Y:S02]  /*42e0*/  CS2R R42, SRZ ;  /* 0x00000000002a7805 */ /* 0x000fe4000001ff00 */
[----:B------:R-:W-:Y:S02]  /*42f0*/  CS2R R40, SRZ ;  /* 0x0000000000287805 */ /* 0x000fe4000001ff00 */
[----:B--2---:R-:W-:Y:S01]  /*4300*/  CS2R R38, SRZ ;  /* 0x0000000000267805 */ /* 0x004fe2000001ff00 */
[----:B------:R-:W2:Y:S01]  /*4310*/  LDSM.16.M88.4 R196, [R252+0x2000] ;  /* 0x00200000fcc4783b */ /* 0x000ea20000000200 */
[----:B------:R-:W-:-:S02]  /*4320*/  CS2R R36, SRZ ;  /* 0x0000000000247805 */ /* 0x000fc4000001ff00 */
[----:B------:R-:W-:Y:S02]  /*4330*/  CS2R R34, SRZ ;  /* 0x0000000000227805 */ /* 0x000fe4000001ff00 */
[----:B------:R-:W-:Y:S01]  /*4340*/  CS2R R26, SRZ ;  /* 0x00000000001a7805 */ /* 0x000fe2000001ff00 */
[----:B------:R-:W1:Y:S01]  /*4350*/  LDSM.16.M88.4 R200, [R252+0x2800] ;  /* 0x00280000fcc8783b */ /* 0x000e620000000200 */
[----:B------:R-:W-:Y:S02]  /*4360*/  CS2R R24, SRZ ;  /* 0x0000000000187805 */ /* 0x000fe4000001ff00 */
[----:B------:R-:W-:Y:S02]  /*4370*/  CS2R R22, SRZ ;  /* 0x0000000000167805 */ /* 0x000fe4000001ff00 */
[----:B------:R-:W-:Y:S01]  /*4380*/  CS2R R20, SRZ ;  /* 0x0000000000147805 */ /* 0x000fe2000001ff00 */
[----:B------:R-:W1:Y:S01]  /*4390*/  LDSM.16.M88.4 R228, [R252+0x4000] ;  /* 0x00400000fce4783b */ /* 0x000e620000000200 */
[----:B------:R-:W-:Y:S01]  /*43a0*/  ULDC UR21, c[0x0][0x2dc] ;  /* 0x0000b70000157ab9 */ /* 0x000fe20000000800 */
[----:B------:R-:W-:-:S02]  /*43b0*/  ULDC UR14, c[0x0][0x2ec] ;  /* 0x0000bb00000e7ab9 */ /* 0x000fc40000000800 */
[----:B------:R-:W1:Y:S04]  /*43c0*/  LDSM.16.M88.4 R232, [R252+0x4800] ;  /* 0x00480000fce8783b */ /* 0x000e680000000200 */
[----:B-----5:R5:W-:Y:S04]  /*43d0*/  @!P6 STL [R1+0x60], R6 ;  /* 0x000060060100e387 */ /* 0x020be80000100800 */
[----:B----4-:R4:W-:Y:S01]  /*43e0*/  @!P5 STL [R1+0x64], R4 ;  /* 0x000064040100d387 */ /* 0x0109e20000100800 */
[----:B-----5:R-:W-:Y:S02]  /*43f0*/  LEA.HI R6, R32, R30, RZ, 0x4 ;  /* 0x0000001e20067211 */ /* 0x020fe400078f20ff */
[----:B----4-:R-:W-:-:S02]  /*4400*/  LOP3.LUT R4, R28, 0xfffffff8, RZ, 0xc0, !PT ;  /* 0xfffffff81c047812 */ /* 0x010fc400078ec0ff */
[----:B------:R-:W-:-:S03]  /*4410*/  SHF.R.S32.HI R7, RZ, 0x4, R6 ;  /* 0x00000004ff077819 */ /* 0x000fc60000011406 */
[----:B------:R-:W-:Y:S01]  /*4420*/  IMAD.IADD R4, R30, 0x1, -R4 ;  /* 0x000000011e047824 */ /* 0x000fe200078e0a04 */
[----:B------:R-:W-:-:S03]  /*4430*/  LEA.HI R6, R6, R7, RZ, 0x1 ;  /* 0x0000000706067211 */ /* 0x000fc600078f08ff */
[----:B-1----:R-:W-:Y:S01]  /*4440*/  IMAD.SHL.U32 R9, R4, 0x40, RZ ;  /* 0x0000004004097824 */ /* 0x002fe200078e00ff */
[----:B------:R-:W-:Y:S02]  /*4450*/  LOP3.LUT R8, R6, 0xfffffffe, RZ, 0xc0, !PT ;  /* 0xfffffffe06087812 */ /* 0x000fe400078ec0ff */
[----:B------:R-:W-:Y:S02]  /*4460*/  LOP3.LUT P0, RZ, R4, 0x2, RZ, 0xc0, !PT ;  /* 0x0000000204ff7812 */ /* 0x000fe4000780c0ff */
[----:B------:R-:W-:Y:S01]  /*4470*/  LOP3.LUT R6, R9, 0x1c0, RZ, 0xc0, !PT ;  /* 0x000001c009067812 */ /* 0x000fe200078ec0ff */
[----:B------:R-:W-:-:S03]  /*4480*/  IMAD.IADD R8, R7, 0x1, -R8 ;  /* 0x0000000107087824 */ /* 0x000fc600078e0a08 */
[----:B------:R-:W-:Y:S01]  /*4490*/  LOP3.LUT R7, R6, 0x8, R28, 0xf8, !PT ;  /* 0x0000000806077812 */ /* 0x000fe200078ef81c */
[----:B------:R-:W-:Y:S01]  /*44a0*/  IMAD.SHL.U32 R9, R8, 0x200, RZ ;  /* 0x0000020008097824 */ /* 0x000fe200078e00ff */
[----:B------:R-:W-:-:S04]  /*44b0*/  SHF.R.U32.HI R6, RZ, 0x3, R6 ;  /* 0x00000003ff067819 */ /* 0x000fc80000011606 */
[----:B------:R-:W-:Y:S01]  /*44c0*/  LOP3.LUT R8, R7, R6, RZ, 0x3c, !PT ;  /* 0x0000000607087212 */ /* 0x000fe200078e3cff */
[----:B------:R-:W-:Y:S02]  /*44d0*/  IMAD.U32 R7, RZ, RZ, UR8 ;  /* 0x00000008ff077e24 */ /* 0x000fe4000f8e00ff */
[----:B------:R-:W-:Y:S02]  /*44e0*/  VIADD R6, R5, 0x1 ;  /* 0x0000000105067836 */ /* 0x000fe40000000000 */
[----:B------:R-:W-:-:S03]  /*44f0*/  IMAD R5, R10, 0x800, R9 ;  /* 0x000008000a057824 */ /* 0x000fc600078e0209 */
[----:B------:R-:W-:Y:S01]  /*4500*/  IADD3 R6, R7, -UR34, R6 ;  /* 0x8000002207067c10 */ /* 0x000fe2000fffe006 */
[----:B------:R-:W-:-:S04]  /*4510*/  IMAD.IADD R4, R5, 0x1, R8 ;  /* 0x0000000105047824 */ /* 0x000fc800078e0208 */
[----:B------:R1:W-:Y:S04]  /*4520*/  STL [R1+0x80], R6 ;  /* 0x0000800601007387 */ /* 0x0003e80000100800 */
[----:B------:R-:W4:Y:S01]  /*4530*/  LDL R5, [R1+0x4] ;  /* 0x0000040001057983 */ /* 0x000f220000100800 */
[----:B------:R-:W-:Y:S01]  /*4540*/  SEL R240, R240, 0xffffffe0, !P0 ;  /* 0xffffffe0f0f07807 */ /* 0x000fe20004000000 */
[----:B------:R-:W-:Y:S01]  /*4550*/  UIADD3 UR18, UR34, 0x40, UR17 ;  /* 0x0000004022127890 */ /* 0x000fe2000fffe011 */
[----:B------:R-:W-:Y:S02]  /*4560*/  LEA R4, R4, UR4, 0x1 ;  /* 0x0000000404047c11 */ /* 0x000fe4000f8e08ff */
[----:B------:R-:W-:Y:S02]  /*4570*/  CS2R R30, SRZ ;  /* 0x00000000001e7805 */ /* 0x000fe4000001ff00 */
[----:B------:R-:W-:Y:S01]  /*4580*/  CS2R R28, SRZ ;  /* 0x00000000001c7805 */ /* 0x000fe2000001ff00 */
[----:B------:R-:W-:Y:S01]  /*4590*/  IMAD.IADD R240, R240, 0x1, R252 ;  /* 0x00000001f0f07824 */ /* 0x000fe200078e02fc */
[----:B------:R-:W-:Y:S01]  /*45a0*/  CS2R R32, SRZ ;  /* 0x0000000000207805 */ /* 0x000fe2000001ff00 */
[----:B------:R1:W1:Y:S01]  /*45b0*/  LDSM.16.M88.4 R148, [R4+0x12000] ;  /* 0x012000000494783b */ /* 0x0002620000000200 */
[----:B------:R-:W-:-:S02]  /*45c0*/  UIADD3 UR17, UR17, 0x40, URZ ;  /* 0x0000004011117890 */ /* 0x000fc4000fffe03f */
[----:B------:R-:W-:Y:S01]  /*45d0*/  UIADD3 UR18, UR18, -UR8, URZ ;  /* 0x8000000812127290 */ /* 0x000fe2000fffe03f */
[----:B------:R1:W1:Y:S04]  /*45e0*/  LDSM.16.M88.4 R172, [R240] ;  /* 0x00000000f0ac783b */ /* 0x0002680000000200 */
[----:B------:R1:W1:Y:S04]  /*45f0*/  LDSM.16.M88.4 R176, [R240+0x800] ;  /* 0x00080000f0b0783b */ /* 0x0002680000000200 */
[----:B------:R1:W1:Y:S04]  /*4600*/  LDSM.16.M88.4 R204, [R240+0x2000] ;  /* 0x00200000f0cc783b */ /* 0x0002680000000200 */
[----:B------:R1:W1:Y:S04]  /*4610*/  LDSM.16.M88.4 R208, [R240+0x2800] ;  /* 0x00280000f0d0783b */ /* 0x0002680000000200 */
[----:B------:R1:W1:Y:S04]  /*4620*/  LDSM.16.M88.4 R236, [R240+0x4000] ;  /* 0x00400000f0ec783b */ /* 0x0002680000000200 */
[----:B------:R-:W1:Y:S04]  /*4630*/  LDSM.16.M88.4 R240, [R240+0x4800] ;  /* 0x00480000f0f0783b */ /* 0x000e680000000200 */
[----:B------:R1:W1:Y:S04]  /*4640*/  LDSM.16.M88.4 R152, [R4+0x12800] ;  /* 0x012800000498783b */ /* 0x0002680000000200 */
[----:B------:R1:W1:Y:S04]  /*4650*/  LDSM.16.M88.4 R180, [R4+0x14000] ;  /* 0x0140000004b4783b */ /* 0x0002680000000200 */
[----:B------:R1:W1:Y:S04]  /*4660*/  LDSM.16.M88.4 R184, [R4+0x14800] ;  /* 0x0148000004b8783b */ /* 0x0002680000000200 */
[----:B------:R1:W1:Y:S04]  /*4670*/  LDSM.16.M88.4 R212, [R4+0x16000] ;  /* 0x0160000004d4783b */ /* 0x0002680000000200 */
[----:B------:R1:W1:Y:S04]  /*4680*/  LDSM.16.M88.4 R216, [R4+0x16800] ;  /* 0x0168000004d8783b */ /* 0x0002680000000200 */
[----:B------:R1:W-:Y:S04]  /*4690*/  STL [R1], R4 ;  /* 0x0000000401007387 */ /* 0x0003e80000100800 */
[----:B----4-:R4:W1:Y:S04]  /*46a0*/  LDSM.16.M88.4 R156, [R5] ;  /* 0x00000000059c783b */ /* 0x0108680000000200 */
[----:B------:R4:W1:Y:S04]  /*46b0*/  LDSM.16.M88.4 R160, [R5+0x800] ;  /* 0x0008000005a0783b */ /* 0x0008680000000200 */
[----:B------:R4:W1:Y:S04]  /*46c0*/  LDSM.16.M88.4 R188, [R5+0x2000] ;  /* 0x0020000005bc783b */ /* 0x0008680000000200 */
[----:B------:R4:W1:Y:S04]  /*46d0*/  LDSM.16.M88.4 R192, [R5+0x2800] ;  /* 0x0028000005c0783b */ /* 0x0008680000000200 */
[----:B------:R4:W1:Y:S04]  /*46e0*/  LDSM.16.M88.4 R220, [R5+0x4000] ;  /* 0x0040000005dc783b */ /* 0x0008680000000200 */
[----:B--23--:R4:W1:Y:S02]  /*46f0*/  LDSM.16.M88.4 R224, [R5+0x4800] ;  /* 0x0048000005e0783b */ /* 0x00c8640000000200 */
.L_x_34:
[----:B------:R-:W2:Y:S01]  /*4700*/  LDL R245, [R1] ;  /* 0x0000000001f57983 */ /* 0x000ea20000100800 */
[----:B------:R-:W-:Y:S02]  /*4710*/  USHF.L.U32 UR13, UR5, 0x6, URZ ;  /* 0x00000006050d7899 */ /* 0x000fe4000800063f */
[----:B------:R-:W-:Y:S01]  /*4720*/  UISETP.GT.AND UP2, UPT, UR5, UR15, UPT ;  /* 0x0000000f0500728c */ /* 0x000fe2000bf44270 */
[----:B---3--:R-:W3:Y:S01]  /*4730*/  LDL R249, [R1+0x8] ;  /* 0x0000080001f97983 */ /* 0x008ee20000100800 */
[----:B------:R-:W-:Y:S03]  /*4740*/  UISETP.GE.AND UP0, UPT, UR13, UR18, UPT ;  /* 0x000000120d00728c */ /* 0x000fe6000bf06270 */
[----:B------:R-:W4:Y:S01]  /*4750*/  LDL R244, [R1+0x4] ;  /* 0x0000040001f47983 */ /* 0x000f220000100800 */
[----:B------:R-:W-:Y:S03]  /*4760*/  UISETP.LT.AND UP0, UPT, UR17, UR8, UP0 ;  /* 0x000000081100728c */ /* 0x000fe60008701270 */
[----:B------:R-:W4:Y:S03]  /*4770*/  LDL R248, [R1+0xc] ;  /* 0x00000c0001f87983 */ /* 0x000f260000100800 */
[----:B------:R-:W-:Y:S01]  /*4780*/  PLOP3.LUT P0, PT, PT, PT, UP0, 0x80, 0x0 ;  /* 0x000000000000781c */ /* 0x000fe20003f0f008 */
[----:B------:R-:W4:Y:S04]  /*4790*/  LDL R247, [R1+0x18] ;  /* 0x0000180001f77983 */ /* 0x000f280000100800 */
[----:B------:R-:W4:Y:S04]  /*47a0*/  LDL R250, [R1+0x10] ;  /* 0x0000100001fa7983 */ /* 0x000f280000100800 */
[----:B------:R-:W4:Y:S04]  /*47b0*/  LDL R246, [R1+0x14] ;  /* 0x0000140001f67983 */ /* 0x000f280000100800 */
[----:B------:R-:W0:Y:S04]  /*47c0*/  LDGDEPBAR ;  /* 0x00000000000079af */ /* 0x000e280000000000 */
[----:B------:R-:W4:Y:S01]  /*47d0*/  LDL R251, [R1+0x84] ;  /* 0x0000840001fb7983 */ /* 0x000f220000100800 */
[----:B------:R-:W-:Y:S04]  /*47e0*/  DEPBAR.LE SB0, 0x0 ;  /* 0x000080000000791a */ /* 0x000fe80000000000 */
[----:B------:R-:W-:Y:S06]  /*47f0*/  BAR.SYNC.DEFER_BLOCKING 0x0 ;  /* 0x0000000000007b1d */ /* 0x000fec0000010000 */
[----:B------:R-:W-:Y:S04]  /*4800*/  LDSM.16.M88.4 R88, [R252+-0x6000] ;  /* 0xffa00000fc58783b */ /* 0x000fe80000000200 */
[----:B--2---:R-:W-:Y:S04]  /*4810*/  LDSM.16.M88.4 R8, [R245+0xc000] ;  /* 0x00c00000f508783b */ /* 0x004fe80000000200 */
[----:B---3--:R-:W1:Y:S04]  /*4820*/  LDSM.16.M88.4 R16, [R249] ;  /* 0x00000000f910783b */ /* 0x008e680000000200 */
[----:B------:R-:W2:Y:S04]  /*4830*/  LDSM.16.M88.4 R68, [R245+0xc800] ;  /* 0x00c80000f544783b */ /* 0x000ea80000000200 */
[----:B----4-:R-:W-:Y:S04]  /*4840*/  LDSM.16.M88.4 R72, [R248] ;  /* 0x00000000f848783b */ /* 0x010fe80000000200 */
[----:B------:R-:W3:Y:S04]  /*4850*/  LDSM.16.M88.4 R76, [R244+-0x6000] ;  /* 0xffa00000f44c783b */ /* 0x000ee80000000200 */
[----:B------:R-:W4:Y:S04]  /*4860*/  LDSM.16.M88.4 R80, [R244+-0x5800] ;  /* 0xffa80000f450783b */ /* 0x000f280000000200 */
[----:B------:R-:W4:Y:S04]  /*4870*/  LDSM.16.M88.4 R84, [R247] ;  /* 0x00000000f754783b */ /* 0x000f280000000200 */
[----:B------:R-:W-:Y:S04]  /*4880*/  LDSM.16.M88.4 R92, [R246] ;  /* 0x00000000f65c783b */ /* 0x000fe80000000200 */
[----:B------:R-:W-:Y:S01]  /*4890*/  LDSM.16.M88.4 R96, [R250] ;  /* 0x00000000fa60783b */ /* 0x000fe20000000200 */
[C---:B-1----:R-:W-:Y:S06]  /*48a0*/  HMMA.16816.F32.BF16 R4, R16.reuse, R8, RZ ;  /* 0x000000081004723c */ /* 0x042fec00000418ff */
[C---:B------:R-:W-:Y:S06]  /*48b0*/  HMMA.16816.F32.BF16 R8, R16.reuse, R10, RZ ;  /* 0x0000000a1008723c */ /* 0x040fec00000418ff */
[C---:B--2---:R-:W-:Y:S06]  /*48c0*/  HMMA.16816.F32.BF16 R12, R16.reuse, R68, RZ ;  /* 0x00000044100c723c */ /* 0x044fec00000418ff */
[----:B------:R-:W-:Y:S01]  /*48d0*/  HMMA.16816.F32.BF16 R16, R16, R70, RZ ;  /* 0x000000461010723c */ /* 0x000fe200000418ff */
[----:B------:R-:W1:Y:S05]  /*48e0*/  LDSM.16.M88.4 R68, [R252+-0x5800] ;  /* 0xffa80000fc44783b */ /* 0x000e6a0000000200 */
[C---:B---3--:R-:W-:Y:S06]  /*48f0*/  HMMA.16816.F32.BF16 R4, R72.reuse, R76, R4 ;  /* 0x0000004c4804723c */ /* 0x048fec0000041804 */
[C---:B------:R-:W-:Y:S01]  /*4900*/  HMMA.16816.F32.BF16 R8, R72.reuse, R78, R8 ;  /* 0x0000004e4808723c */ /* 0x040fe20000041808 */
[----:B------:R-:W-:Y:S05]  /*4910*/  LDSM.16.M88.4 R76, [R249+0x2000] ;  /* 0x00200000f94c783b */ /* 0x000fea0000000200 */
[C---:B----4-:R-:W-:Y:S06]  /*4920*/  HMMA.16816.F32.BF16 R12, R72.reuse, R80, R12 ;  /* 0x00000050480c723c */ /* 0x050fec000004180c */
[----:B------:R-:W-:Y:S01]  /*4930*/  HMMA.16816.F32.BF16 R16, R72, R82, R16 ;  /* 0x000000524810723c */ /* 0x000fe20000041810 */
[----:B------:R-:W2:Y:S04]  /*4940*/  LDSM.16.M88.4 R72, [R250+0x800] ;  /* 0x00080000fa48783b */ /* 0x000ea80000000200 */
[----:B------:R-:W3:Y:S01]  /*4950*/  LDSM.16.M88.4 R80, [R245+0xe000] ;  /* 0x00e00000f550783b */ /* 0x000ee20000000200 */
[C---:B------:R-:W-:Y:S06]  /*4960*/  HMMA.16816.F32.BF16 R4, R84.reuse, R88, R4 ;  /* 0x000000585404723c */ /* 0x040fec0000041804 */
[C---:B------:R-:W-:Y:S01]  /*4970*/  HMMA.16816.F32.BF16 R8, R84.reuse, R90, R8 ;  /* 0x0000005a5408723c */ /* 0x040fe20000041808 */
[----:B------:R-:W-:Y:S05]  /*4980*/  LDSM.16.M88.4 R88, [R244+-0x4000] ;  /* 0xffc00000f458783b */ /* 0x000fea0000000200 */
[C---:B-1----:R-:W-:Y:S06]  /*4990*/  HMMA.16816.F32.BF16 R12, R84.reuse, R68, R12 ;  /* 0x00000044540c723c */ /* 0x042fec000004180c */
[----:B------:R-:W-:Y:S01]  /*49a0*/  HMMA.16816.F32.BF16 R16, R84, R70, R16 ;  /* 0x000000465410723c */ /* 0x000fe20000041810 */
[----:B------:R-:W1:Y:S04]  /*49b0*/  LDSM.16.M88.4 R68, [R245+0xe800] ;  /* 0x00e80000f544783b */ /* 0x000e680000000200 */
[----:B------:R-:W4:Y:S01]  /*49c0*/  LDSM.16.M88.4 R84, [R248+0x2000] ;  /* 0x00200000f854783b */ /* 0x000f220000000200 */
[C---:B------:R-:W-:Y:S06]  /*49d0*/  HMMA.16816.F32.BF16 R4, R92.reuse, R96, R4 ;  /* 0x000000605c04723c */ /* 0x040fec0000041804 */
[C---:B------:R-:W-:Y:S01]  /*49e0*/  HMMA.16816.F32.BF16 R8, R92.reuse, R98, R8 ;  /* 0x000000625c08723c */ /* 0x040fe20000041808 */
[----:B------:R-:W-:Y:S05]  /*49f0*/  LDSM.16.M88.4 R96, [R252+-0x4000] ;  /* 0xffc00000fc60783b */ /* 0x000fea0000000200 */
[C---:B--2---:R-:W-:Y:S06]  /*4a00*/  HMMA.16816.F32.BF16 R12, R92.reuse, R72, R12 ;  /* 0x000000485c0c723c */ /* 0x044fec000004180c */
[----:B------:R-:W-:Y:S01]  /*4a10*/  HMMA.16816.F32.BF16 R16, R92, R74, R16 ;  /* 0x0000004a5c10723c */ /* 0x000fe20000041810 */
[----:B------:R-:W2:Y:S04]  /*4a20*/  LDSM.16.M88.4 R72, [R244+-0x3800] ;  /* 0xffc80000f448783b */ /* 0x000ea80000000200 */
[----:B------:R-:W2:Y:S01]  /*4a30*/  LDSM.16.M88.4 R92, [R247+0x2000] ;  /* 0x00200000f75c783b */ /* 0x000ea20000000200 */
[C---:B---3--:R-:W-:Y:S06]  /*4a40*/  HMMA.16816.F32.BF16 R4, R76.reuse, R80, R4 ;  /* 0x000000504c04723c */ /* 0x048fec0000041804 */
[C---:B------:R-:W-:Y:S01]  /*4a50*/  HMMA.16816.F32.BF16 R8, R76.reuse, R82, R8 ;  /* 0x000000524c08723c */ /* 0x040fe20000041808 */
[----:B------:R-:W-:Y:S05]  /*4a60*/  LDSM.16.M88.4 R80, [R250+0x2000] ;  /* 0x00200000fa50783b */ /* 0x000fea0000000200 */
[C---:B-1----:R-:W-:Y:S06]  /*4a70*/  HMMA.16816.F32.BF16 R12, R76.reuse, R68, R12 ;  /* 0x000000444c0c723c */ /* 0x042fec000004180c */
[----:B------:R-:W-:Y:S01]  /*4a80*/  HMMA.16816.F32.BF16 R16, R76, R70, R16 ;  /* 0x000000464c10723c */ /* 0x000fe20000041810 */
[----:B------:R-:W1:Y:S04]  /*4a90*/  LDSM.16.M88.4 R68, [R252+-0x3800] ;  /* 0xffc80000fc44783b */ /* 0x000e680000000200 */
[----:B------:R-:W3:Y:S01]  /*4aa0*/  LDSM.16.M88.4 R76, [R246+0x2000] ;  /* 0x00200000f64c783b */ /* 0x000ee20000000200 */
[C---:B----4-:R-:W-:Y:S06]  /*4ab0*/  HMMA.16816.F32.BF16 R4, R84.reuse, R88, R4 ;  /* 0x000000585404723c */ /* 0x050fec0000041804 */
[C---:B------:R-:W-:Y:S01]  /*4ac0*/  HMMA.16816.F32.BF16 R8, R84.reuse, R90, R8 ;  /* 0x0000005a5408723c */ /* 0x040fe20000041808 */
[----:B------:R-:W-:Y:S05]  /*4ad0*/  LDSM.16.M88.4 R88, [R245+0x10000] ;  /* 0x01000000f558783b */ /* 0x000fea0000000200 */
[C---:B--2---:R-:W-:Y:S06]  /*4ae0*/  HMMA.16816.F32.BF16 R12, R84.reuse, R72, R12 ;  /* 0x00000048540c723c */ /* 0x044fec000004180c */
[----:B------:R-:W-:Y:S01]  /*4af0*/  HMMA.16816.F32.BF16 R16, R84, R74, R16 ;  /* 0x0000004a5410723c */ /* 0x000fe20000041810 */
[----:B------:R-:W2:Y:S04]  /*4b00*/  LDSM.16.M88.4 R72, [R250+0x2800] ;  /* 0x00280000fa48783b */ /* 0x000ea80000000200 */
[----:B------:R-:W4:Y:S01]  /*4b10*/  LDSM.16.M88.4 R84, [R249+0x4000] ;  /* 0x00400000f954783b */ /* 0x000f220000000200 */
[C---:B------:R-:W-:Y:S06]  /*4b20*/  HMMA.16816.F32.BF16 R4, R92.reuse, R96, R4 ;  /* 0x000000605c04723c */ /* 0x040fec0000041804 */
[C---:B------:R-:W-:Y:S01]  /*4b30*/  HMMA.16816.F32.BF16 R8, R92.reuse, R98, R8 ;  /* 0x000000625c08723c */ /* 0x040fe20000041808 */
[----:B------:R-:W-:Y:S05]  /*4b40*/  LDSM.16.M88.4 R96, [R244+-0x2000] ;  /* 0xffe00000f460783b */ /* 0x000fea0000000200 */
[C---:B-1----:R-:W-:Y:S06]  /*4b50*/  HMMA.16816.F32.BF16 R12, R92.reuse, R68, R12 ;  /* 0x000000445c0c723c */ /* 0x042fec000004180c */
[----:B------:R-:W-:Y:S01]  /*4b60*/  HMMA.16816.F32.BF16 R16, R92, R70, R16 ;  /* 0x000000465c10723c */ /* 0x000fe20000041810 */
[----:B------:R1:W4:Y:S04]  /*4b70*/  LDSM.16.M88.4 R68, [R245+0x10800] ;  /* 0x01080000f544783b */ /* 0x0003280000000200 */
[----:B------:R-:W4:Y:S01]  /*4b80*/  LDSM.16.M88.4 R92, [R248+0x4000] ;  /* 0x00400000f85c783b */ /* 0x000f220000000200 */
[C---:B---3--:R-:W-:Y:S06]  /*4b90*/  HMMA.16816.F32.BF16 R4, R76.reuse, R80, R4 ;  /* 0x000000504c04723c */ /* 0x048fec0000041804 */
[C---:B------:R-:W-:Y:S01]  /*4ba0*/  HMMA.16816.F32.BF16 R8, R76.reuse, R82, R8 ;  /* 0x000000524c08723c */ /* 0x040fe20000041808 */
[----:B------:R-:W-:Y:S05]  /*4bb0*/  LDSM.16.M88.4 R80, [R252+-0x2000] ;  /* 0xffe00000fc50783b */ /* 0x000fea0000000200 */
[C---:B--2---:R-:W-:Y:S06]  /*4bc0*/  HMMA.16816.F32.BF16 R12, R76.reuse, R72, R12 ;  /* 0x000000484c0c723c */ /* 0x044fec000004180c */
[----:B------:R-:W-:Y:S01]  /*4bd0*/  HMMA.16816.F32.BF16 R16, R76, R74, R16 ;  /* 0x0000004a4c10723c */ /* 0x000fe20000041810 */
[----:B------:R2:W3:Y:S04]  /*4be0*/  LDSM.16.M88.4 R72, [R244+-0x1800] ;  /* 0xffe80000f448783b */ /* 0x0004e80000000200 */
[----:B-1----:R-:W3:Y:S01]  /*4bf0*/  LDL R245, [R1+0x60] ;  /* 0x0000600001f57983 */ /* 0x002ee20000100800 */
[C---:B----4-:R-:W-:Y:S03]  /*4c00*/  HMMA.16816.F32.BF16 R4, R84.reuse, R88, R4 ;  /* 0x000000585404723c */ /* 0x050fe60000041804 */
[----:B------:R-:W1:Y:S03]  /*4c10*/  LDSM.16.M88.4 R76, [R247+0x4000] ;  /* 0x00400000f74c783b */ /* 0x000e660000000200 */
[C---:B------:R-:W-:Y:S01]  /*4c20*/  HMMA.16816.F32.BF16 R8, R84.reuse, R90, R8 ;  /* 0x0000005a5408723c */ /* 0x040fe20000041808 */
[----:B------:R-:W-:Y:S05]  /*4c30*/  LDSM.16.M88.4 R88, [R250+0x4000] ;  /* 0x00400000fa58783b */ /* 0x000fea0000000200 */
[C---:B------:R-:W-:Y:S06]  /*4c40*/  HMMA.16816.F32.BF16 R12, R84.reuse, R68, R12 ;  /* 0x00000044540c723c */ /* 0x040fec000004180c */
[----:B------:R-:W-:Y:S01]  /*4c50*/  HMMA.16816.F32.BF16 R16, R84, R70, R16 ;  /* 0x000000465410723c */ /* 0x000fe20000041810 */
[----:B--2---:R-:W2:Y:S04]  /*4c60*/  LDL R244, [R1+0x64] ;  /* 0x0000640001f47983 */ /* 0x004ea80000100800 */
[----:B------:R-:W4:Y:S01]  /*4c70*/  LDSM.16.M88.4 R68, [R252+-0x1800] ;  /* 0xffe80000fc44783b */ /* 0x000f220000000200 */
[C---:B------:R-:W-:Y:S03]  /*4c80*/  HMMA.16816.F32.BF16 R4, R92.reuse, R96, R4 ;  /* 0x000000605c04723c */ /* 0x040fe60000041804 */
[----:B------:R-:W2:Y:S03]  /*4c90*/  LDL R97, [R1+0x80] ;  /* 0x0000800001617983 */ /* 0x000ea60000100800 */
[C---:B------:R-:W-:Y:S01]  /*4ca0*/  HMMA.16816.F32.BF16 R8, R92.reuse, R98, R8 ;  /* 0x000000625c08723c */ /* 0x040fe20000041808 */
[----:B------:R-:W4:Y:S04]  /*4cb0*/  LDSM.16.M88.4 R84, [R246+0x4000] ;  /* 0x00400000f654783b */ /* 0x000f280000000200 */
[----:B------:R-:W2:Y:S01]  /*4cc0*/  LDL R99, [R1+0x54] ;  /* 0x0000540001637983 */ /* 0x000ea20000100800 */
[C---:B---3--:R-:W-:Y:S03]  /*4cd0*/  HMMA.16816.F32.BF16 R12, R92.reuse, R72, R12 ;  /* 0x000000485c0c723c */ /* 0x048fe6000004180c */
[----:B------:R-:W3:Y:S03]  /*4ce0*/  LDL R98, [R1+0x58] ;  /* 0x0000580001627983 */ /* 0x000ee60000100800 */
[----:B------:R-:W-:Y:S01]  /*4cf0*/  HMMA.16816.F32.BF16 R16, R92, R74, R16 ;  /* 0x0000004a5c10723c */ /* 0x000fe20000041810 */
[----:B------:R-:W-:Y:S04]  /*4d00*/  IMAD.U32 R72, RZ, RZ, UR28 ;  /* 0x0000001cff487e24 */ /* 0x000fe8000f8e00ff */
[----:B------:R-:W-:Y:S01]  /*4d10*/  @!P0 IMAD R72, R72, 0x40, R251 ;  /* 0x0000004048488824 */ /* 0x000fe200078e02fb */
[C---:B-1----:R-:W-:Y:S06]  /*4d20*/  HMMA.16816.F32.BF16 R4, R76.reuse, R80, R4 ;  /* 0x000000504c04723c */ /* 0x042fec0000041804 */
[C---:B------:R-:W-:Y:S06]  /*4d30*/  HMMA.16816.F32.BF16 R8, R76.reuse, R82, R8 ;  /* 0x000000524c08723c */ /* 0x040fec0000041808 */
[C---:B----4-:R-:W-:Y:S06]  /*4d40*/  HMMA.16816.F32.BF16 R12, R76.reuse, R68, R12 ;  /* 0x000000444c0c723c */ /* 0x050fec000004180c */
[----:B------:R-:W-:Y:S01]  /*4d50*/  HMMA.16816.F32.BF16 R16, R76, R70, R16 ;  /* 0x000000464c10723c */ /* 0x000fe20000041810 */
[----:B------:R-:W4:Y:S04]  /*4d60*/  LDL R79, [R1+0x74] ;  /* 0x00007400014f7983 */ /* 0x000f280000100800 */
[----:B------:R-:W3:Y:S01]  /*4d70*/  LDL R78, [R1+0x70] ;  /* 0x00007000014e7983 */ /* 0x000ee20000100800 */
[C---:B------:R-:W-:Y:S03]  /*4d80*/  HMMA.16816.F32.BF16 R4, R84.reuse, R88, R4 ;  /* 0x000000585404723c */ /* 0x040fe60000041804 */
[----:B------:R-:W1:Y:S02]  /*4d90*/  LDSM.16.M88.4 R68, [R250+0x4800] ;  /* 0x00480000fa44783b */ /* 0x000e640000000200 */
[----:B------:R-:W-:Y:S01]  /*4da0*/  @!P0 IADD3 R76, R72, 0x1, RZ ;  /* 0x00000001484c8810 */ /* 0x000fe20007ffe0ff */
[C---:B------:R-:W-:Y:S06]  /*4db0*/  HMMA.16816.F32.BF16 R8, R84.reuse, R90, R8 ;  /* 0x0000005a5408723c */ /* 0x040fec0000041808 */
[C---:B-1----:R-:W-:Y:S06]  /*4dc0*/  HMMA.16816.F32.BF16 R12, R84.reuse, R68, R12 ;  /* 0x00000044540c723c */ /* 0x042fec000004180c */
[----:B------:R-:W-:Y:S05]  /*4dd0*/  HMMA.16816.F32.BF16 R16, R84, R70, R16 ;  /* 0x000000465410723c */ /* 0x000fea0000041810 */
[C---:B------:R-:W-:Y:S01]  /*4de0*/  FMUL.FTZ R73, R245.reuse, 1.4426950216293334961 ;  /* 0x3fb8aa3bf5497820 */ /* 0x040fe20000410000 */
[----:B------:R-:W-:Y:S01]  /*4df0*/  FSETP.NEU.FTZ.AND P1, PT, R245, -INF , PT ;  /* 0xff800000f500780b */ /* 0x000fe20003f3d000 */
[----:B------:R-:W-:Y:S04]  /*4e00*/  IMAD.MOV.U32 R245, RZ, RZ, 0x8 ;  /* 0x00000008fff57424 */ /* 0x000fe800078e00ff */
[----:B------:R-:W-:Y:S01]  /*4e10*/  FSEL R73, R73, RZ, P1 ;  /* 0x000000ff49497208 */ /* 0x000fe20000800000 */
[----:B--2---:R-:W-:Y:S01]  /*4e20*/  FMUL.FTZ R77, R244, 1.4426950216293334961 ;  /* 0x3fb8aa3bf44d7820 */ /* 0x004fe20000410000 */
[----:B------:R-:W-:Y:S05]  /*4e30*/  @!P0 VIADD R74, R97, UR13 ;  /* 0x0000000d614a8c36 */ /* 0x000fea0008000000 */
[C---:B------:R-:W-:Y:S02]  /*4e40*/  @!P0 VIMNMX R75, R74.reuse, UR8, PT ;  /* 0x000000084a4b8c48 */ /* 0x040fe4000bfe0100 */
[----:B------:R-:W-:Y:S02]  /*4e50*/  @!P0 VIADDMNMX R74, R74, R245, UR8, PT ;  /* 0x000000084a4a8e46 */ /* 0x000fe4000b8001f5 */
[----:B------:R-:W2:Y:S01]  /*4e60*/  LDL R245, [R1+0x50] ;  /* 0x0000500001f57983 */ /* 0x000ea20000100800 */
[-C--:B------:R-:W-:Y:S02]  /*4e70*/  @!P0 ISETP.GE.AND P1, PT, R76, R75.reuse, PT ;  /* 0x0000004b4c00820c */ /* 0x080fe40003f26270 */
[-C--:B------:R-:W-:Y:S02]  /*4e80*/  @!P0 ISETP.GE.AND P2, PT, R72, R75.reuse, PT ;  /* 0x0000004b4800820c */ /* 0x080fe40003f46270 */
[----:B------:R-:W-:Y:S02]  /*4e90*/  @!P0 FSEL R5, R5, -INF , !P1 ;  /* 0xff80000005058808 */ /* 0x000fe40004800000 */
[----:B------:R-:W-:Y:S02]  /*4ea0*/  FSETP.NEU.FTZ.AND P1, PT, R244, -INF , PT ;  /* 0xff800000f400780b */ /* 0x000fe40003f3d000 */
[----:B------:R-:W2:Y:S01]  /*4eb0*/  LDL R244, [R1+0x5c] ;  /* 0x00005c0001f47983 */ /* 0x000ea20000100800 */
[----:B------:R-:W-:Y:S01]  /*4ec0*/  @!P0 FSEL R4, R4, -INF , !P2 ;  /* 0xff80000004048808 */ /* 0x000fe20005000000 */
[--C-:B------:R-:W-:Y:S01]  /*4ed0*/  FFMA.FTZ R5, R5, UR14, -R73.reuse ;  /* 0x0000000e05057c23 */ /* 0x100fe20008010849 */
[-C--:B------:R-:W-:Y:S03]  /*4ee0*/  @!P0 ISETP.GE.AND P2, PT, R72, R74.reuse, PT ;  /* 0x0000004a4800820c */ /* 0x080fe60003f46270 */
[--C-:B------:R-:W-:Y:S01]  /*4ef0*/  FFMA.FTZ R4, R4, UR14, -R73.reuse ;  /* 0x0000000e04047c23 */ /* 0x100fe20008010849 */
[----:B------:R-:W-:Y:S01]  /*4f00*/  MUFU.EX2 R92, R5 ;  /* 0x00000005005c7308 */ /* 0x000fe20000000800 */
[----:B------:R-:W-:Y:S09]  /*4f10*/  @!P0 FSEL R6, R6, -INF , !P2 ;  /* 0xff80000006068808 */ /* 0x000ff20005000000 */
[----:B------:R1:W4:Y:S02]  /*4f20*/  MUFU.EX2 R93, R4 ;  /* 0x00000004005d7308 */ /* 0x0003240000000800 */
[----:B-1----:R-:W-:Y:S02]  /*4f30*/  FSEL R4, R77, RZ, P1 ;  /* 0x000000ff4d047208 */ /* 0x002fe40000800000 */
[-C--:B------:R-:W-:Y:S03]  /*4f40*/  @!P0 ISETP.GE.AND P1, PT, R76, R74.reuse, PT ;  /* 0x0000004a4c00820c */ /* 0x080fe60003f26270 */
[--C-:B------:R-:W-:Y:S01]  /*4f50*/  FFMA.FTZ R5, R6, UR14, -R4.reuse ;  /* 0x0000000e06057c23 */ /* 0x100fe20008010804 */
[----:B------:R-:W-:Y:S01]  /*4f60*/  @!P0 VIADD R6, R72, 0x8 ;  /* 0x0000000848068836 */ /* 0x000fe20000000000 */
[----:B------:R-:W-:Y:S02]  /*4f70*/  @!P0 FSEL R7, R7, -INF , !P1 ;  /* 0xff80000007078808 */ /* 0x000fe40004800000 */
[----:B------:R1:W-:Y:S02]  /*4f80*/  MUFU.EX2 R97, R5 ;  /* 0x0000000500617308 */ /* 0x0003e40000000800 */
[-C--:B------:R-:W-:Y:S01]  /*4f90*/  @!P0 ISETP.GE.AND P1, PT, R6, R75.reuse, PT ;  /* 0x0000004b0600820c */ /* 0x080fe20003f26270 */
[--C-:B------:R-:W-:Y:S03]  /*4fa0*/  FFMA.FTZ R7, R7, UR14, -R4.reuse ;  /* 0x0000000e07077c23 */ /* 0x100fe60008010804 */
[----:B------:R-:W-:Y:S04]  /*4fb0*/  @!P0 FSEL R8, R8, -INF , !P1 ;  /* 0xff80000008088808 */ /* 0x000fe80004800000 */
[----:B------:R-:W3:Y:S01]  /*4fc0*/  MUFU.EX2 R96, R7 ;  /* 0x0000000700607308 */ /* 0x000ee20000000800 */
[--C-:B------:R-:W-:Y:S09]  /*4fd0*/  FFMA.FTZ R8, R8, UR14, -R73.reuse ;  /* 0x0000000e08087c23 */ /* 0x100ff20008010849 */
[----:B------:R-:W-:Y:S01]  /*4fe0*/  MUFU.EX2 R90, R8 ;  /* 0x00000008005a7308 */ /* 0x000fe20000000800 */
[----:B-1----:R-:W-:Y:S04]  /*4ff0*/  @!P0 IADD3 R5, R72, 0x9, RZ ;  /* 0x0000000948058810 */ /* 0x002fe80007ffe0ff */
[-C--:B------:R-:W-:Y:S04]  /*5000*/  @!P0 ISETP.GE.AND P1, PT, R5, R75.reuse, PT ;  /* 0x0000004b0500820c */ /* 0x080fe80003f26270 */
[----:B------:R-:W-:Y:S02]  /*5010*/  @!P0 FSEL R9, R9, -INF , !P1 ;  /* 0xff80000009098808 */ /* 0x000fe40004800000 */
[-C--:B------:R-:W-:Y:S01]  /*5020*/  @!P0 ISETP.GE.AND P1, PT, R6, R74.reuse, PT ;  /* 0x0000004a0600820c */ /* 0x080fe20003f26270 */
[----:B------:R-:W-:Y:S02]  /*5030*/  @!P0 VIADD R6, R72, 0x10 ;  /* 0x0000001048068836 */ /* 0x000fe40000000000 */
[--C-:B------:R-:W-:Y:S01]  /*5040*/  FFMA.FTZ R9, R9, UR14, -R73.reuse ;  /* 0x0000000e09097c23 */ /* 0x100fe20008010849 */
[----:B------:R-:W-:Y:S02]  /*5050*/  @!P0 FSEL R10, R10, -INF , !P1 ;  /* 0xff8000000a0a8808 */ /* 0x000fe40004800000 */
[-C--:B------:R-:W-:Y:S01]  /*5060*/  @!P0 ISETP.GE.AND P1, PT, R5, R74.reuse, PT ;  /* 0x0000004a0500820c */ /* 0x080fe20003f26270 */
[----:B------:R-:W-:Y:S01]  /*5070*/  @!P0 VIADD R5, R72, 0x11 ;  /* 0x0000001148058836 */ /* 0x000fe20000000000 */
[----:B------:R-:W-:Y:S01]  /*5080*/  MUFU.EX2 R88, R9 ;  /* 0x0000000900587308 */ /* 0x000fe20000000800 */
[--C-:B------:R-:W-:Y:S01]  /*5090*/  FFMA.FTZ R10, R10, UR14, -R4.reuse ;  /* 0x0000000e0a0a7c23 */ /* 0x100fe20008010804 */
[----:B------:R-:W-:Y:S02]  /*50a0*/  @!P0 FSEL R11, R11, -INF , !P1 ;  /* 0xff8000000b0b8808 */ /* 0x000fe40004800000 */
[-C--:B------:R-:W-:Y:S03]  /*50b0*/  @!P0 ISETP.GE.AND P1, PT, R6, R75.reuse, PT ;  /* 0x0000004b0600820c */ /* 0x080fe60003f26270 */
[--C-:B------:R-:W-:Y:S01]  /*50c0*/  FFMA.FTZ R11, R11, UR14, -R4.reuse ;  /* 0x0000000e0b0b7c23 */ /* 0x100fe20008010804 */
[----:B------:R-:W-:Y:S02]  /*50d0*/  @!P0 FSEL R12, R12, -INF , !P1 ;  /* 0xff8000000c0c8808 */ /* 0x000fe40004800000 */
[----:B------:R-:W-:Y:S01]  /*50e0*/  MUFU.EX2 R95, R10 ;  /* 0x0000000a005f7308 */ /* 0x000fe20000000800 */
[----:B------:R-:W-:Y:S02]  /*50f0*/  @!P0 ISETP.GE.AND P1, PT, R5, R75, PT ;  /* 0x0000004b0500820c */ /* 0x000fe40003f26270 */
[--C-:B------:R-:W-:Y:S02]  /*5100*/  FFMA.FTZ R12, R12, UR14, -R73.reuse ;  /* 0x0000000e0c0c7c23 */ /* 0x100fe40008010849 */
[----:B------:R-:W-:Y:S02]  /*5110*/  @!P0 FSEL R13, R13, -INF , !P1 ;  /* 0xff8000000d0d8808 */ /* 0x000fe40004800000 */
[-C--:B------:R-:W-:Y:S03]  /*5120*/  @!P0 ISETP.GE.AND P1, PT, R6, R74.reuse, PT ;  /* 0x0000004a0600820c */ /* 0x080fe60003f26270 */
[----:B------:R-:W1:Y:S01]  /*5130*/  MUFU.EX2 R94, R11 ;  /* 0x0000000b005e7308 */ /* 0x000e620000000800 */
[----:B----4-:R-:W-:Y:S01]  /*5140*/  F2FP.BF16.F32.PACK_AB R6, R92, R93 ;  /* 0x0000005d5c06723e */ /* 0x010fe200000010ff */
[--C-:B------:R-:W-:Y:S01]  /*5150*/  FFMA.FTZ R13, R13, UR14, -R73.reuse ;  /* 0x0000000e0d0d7c23 */ /* 0x100fe20008010849 */
[----:B------:R-:W-:Y:S02]  /*5160*/  @!P0 FSEL R14, R14, -INF , !P1 ;  /* 0xff8000000e0e8808 */ /* 0x000fe40004800000 */
[-C--:B------:R-:W-:Y:S02]  /*5170*/  @!P0 ISETP.GE.AND P1, PT, R5, R74.reuse, PT ;  /* 0x0000004a0500820c */ /* 0x080fe40003f26270 */
[C---:B------:R-:W-:Y:S01]  /*5180*/  @!P0 IADD3 R5, R72.reuse, 0x18, RZ ;  /* 0x0000001848058810 */ /* 0x040fe20007ffe0ff */
[----:B------:R-:W-:Y:S01]  /*5190*/  @!P0 VIADD R72, R72, 0x19 ;  /* 0x0000001948488836 */ /* 0x000fe20000000000 */
[----:B------:R-:W-:Y:S01]  /*51a0*/  @!P0 FSEL R15, R15, -INF , !P1 ;  /* 0xff8000000f0f8808 */ /* 0x000fe20004800000 */
[--C-:B------:R-:W-:Y:S01]  /*51b0*/  FFMA.FTZ R14, R14, UR14, -R4.reuse ;  /* 0x0000000e0e0e7c23 */ /* 0x100fe20008010804 */
[CC--:B------:R-:W-:Y:S01]  /*51c0*/  @!P0 ISETP.GE.AND P1, PT, R5.reuse, R75.reuse, PT ;  /* 0x0000004b0500820c */ /* 0x0c0fe20003f26270 */
[----:B------:R4:W-:Y:S01]  /*51d0*/  MUFU.EX2 R86, R12 ;  /* 0x0000000c00567308 */ /* 0x0009e20000000800 */
[-C--:B------:R-:W-:Y:S01]  /*51e0*/  @!P0 ISETP.GE.AND P2, PT, R5, R74.reuse, PT ;  /* 0x0000004a0500820c */ /* 0x080fe20003f46270 */
[--C-:B------:R-:W-:Y:S01]  /*51f0*/  FFMA.FTZ R15, R15, UR14, -R4.reuse ;  /* 0x0000000e0f0f7c23 */ /* 0x100fe20008010804 */
[----:B------:R-:W-:Y:S02]  /*5200*/  @!P0 FSEL R16, R16, -INF , !P1 ;  /* 0xff80000010108808 */ /* 0x000fe40004800000 */
[----:B------:R-:W-:Y:S02]  /*5210*/  @!P0 ISETP.GE.AND P1, PT, R72, R75, PT ;  /* 0x0000004b4800820c */ /* 0x000fe40003f26270 */
[----:B------:R-:W-:Y:S03]  /*5220*/  @!P0 FSEL R18, R18, -INF , !P2 ;  /* 0xff80000012128808 */ /* 0x000fe60005000000 */
[----:B------:R-:W4:Y:S01]  /*5230*/  MUFU.EX2 R84, R13 ;  /* 0x0000000d00547308 */ /* 0x000f220000000800 */
[----:B------:R-:W-:Y:S01]  /*5240*/  @!P0 FSEL R17, R17, -INF , !P1 ;  /* 0xff80000011118808 */ /* 0x000fe20004800000 */
[--C-:B------:R-:W-:Y:S01]  /*5250*/  FFMA.FTZ R16, R16, UR14, -R73.reuse ;  /* 0x0000000e10107c23 */ /* 0x100fe20008010849 */
[----:B------:R-:W-:Y:S01]  /*5260*/  @!P0 ISETP.GE.AND P1, PT, R72, R74, PT ;  /* 0x0000004a4800820c */ /* 0x000fe20003f26270 */
[--C-:B------:R-:W-:Y:S01]  /*5270*/  FFMA.FTZ R18, R18, UR14, -R4.reuse ;  /* 0x0000000e12127c23 */ /* 0x100fe20008010804 */
[----:B---3--:R-:W-:Y:S01]  /*5280*/  F2FP.BF16.F32.PACK_AB R5, R96, R97 ;  /* 0x000000616005723e */ /* 0x008fe200000010ff */
[----:B------:R-:W-:Y:S01]  /*5290*/  FFMA.FTZ R73, R17, UR14, -R73 ;  /* 0x0000000e11497c23 */ /* 0x000fe20008010849 */
[----:B------:R-:W-:Y:S03]  /*52a0*/  @!P0 FSEL R19, R19, -INF , !P1 ;  /* 0xff80000013138808 */ /* 0x000fe60004800000 */
[----:B------:R-:W-:Y:S01]  /*52b0*/  MUFU.EX2 R91, R14 ;  /* 0x0000000e005b7308 */ /* 0x000fe20000000800 */
[----:B-1----:R-:W-:Y:S02]  /*52c0*/  F2FP.BF16.F32.PACK_AB R8, R94, R95 ;  /* 0x0000005f5e08723e */ /* 0x002fe400000010ff */
[----:B----4-:R-:W-:Y:S01]  /*52d0*/  IADD3 R12, P0, R79, UR12, RZ ;  /* 0x0000000c4f0c7c10 */ /* 0x010fe2000ff1e0ff */
[----:B------:R-:W-:Y:S06]  /*52e0*/  FFMA.FTZ R4, R19, UR14, -R4 ;  /* 0x0000000e13047c23 */ /* 0x000fec0008010804 */
[----:B------:R1:W-:Y:S01]  /*52f0*/  MUFU.EX2 R85, R4 ;  /* 0x0000000400557308 */ /* 0x0003e20000000800 */
[----:B------:R-:W-:Y:S02]  /*5300*/  F2FP.BF16.F32.PACK_AB R7, R84, R86 ;  /* 0x000000565407723e */ /* 0x000fe400000010ff */
[----:B------:R-:W-:Y:S02]  /*5310*/  IADD3.X R13, R78, UR11, RZ, P0, !PT ;  /* 0x0000000b4e0d7c10 */ /* 0x000fe400087fe4ff */
[----:B------:R-:W-:Y:S05]  /*5320*/  PLOP3.LUT P0, PT, PT, PT, UP2, 0x80, 0x0 ;  /* 0x000000000000781c */ /* 0x000fea0003f0f028 */
[----:B------:R-:W3:Y:S01]  /*5330*/  MUFU.EX2 R89, R15 ;  /* 0x0000000f00597308 */ /* 0x000ee20000000800 */
[----:B------:R-:W4:Y:S04]  /*5340*/  LDG.E R81, desc[UR6][R12.64] ;  /* 0x000000060c517981 */ /* 0x000f28000c1e1900 */
[----:B------:R3:W4:Y:S05]  /*5350*/  LDG.E R80, desc[UR6][R12.64+0x20] ;  /* 0x000020060c507981 */ /* 0x00072a000c1e1900 */
[----:B------:R-:W-:Y:S01]  /*5360*/  MUFU.EX2 R83, R16 ;  /* 0x0000001000537308 */ /* 0x000fe20000000800 */
[----:B-1----:R-:W-:Y:S09]  /*5370*/  F2FP.BF16.F32.PACK_AB R4, R88, R90 ;  /* 0x0000005a5804723e */ /* 0x002ff200000010ff */
[----:B------:R-:W1:Y:S10]  /*5380*/  MUFU.EX2 R82, R73 ;  /* 0x0000004900527308 */ /* 0x000e740000000800 */
[----:B------:R-:W1:Y:S01]  /*5390*/  MUFU.EX2 R87, R18 ;  /* 0x0000001200577308 */ /* 0x000e620000000800 */
[----:B--2---:R3:W-:Y:S04]  /*53a0*/  STS [R245+0x14000], R6 ;  /* 0x01400006f5007388 */ /* 0x0047e80000000800 */
[----:B------:R1:W-:Y:S04]  /*53b0*/  STS [R245+0x14400], R5 ;  /* 0x01440005f5007388 */ /* 0x0003e80000000800 */
[----:B------:R2:W-:Y:S04]  /*53c0*/  STS [R244+0x14000], R4 ;  /* 0x01400004f4007388 */ /* 0x0005e80000000800 */
[----:B------:R-:W-:Y:S04]  /*53d0*/  STS [R244+0x14400], R8 ;  /* 0x01440008f4007388 */ /* 0x000fe80000000800 */
[----:B------:R-:W-:Y:S01]  /*53e0*/  STS [R99+0x14000], R7 ;  /* 0x0140000763007388 */ /* 0x000fe20000000800 */
[----:B---3--:R-:W-:Y:S02]  /*53f0*/  F2FP.BF16.F32.PACK_AB R6, R89, R91 ;  /* 0x0000005b5906723e */ /* 0x008fe400000010ff */
[----:B-1----:R-:W-:Y:S03]  /*5400*/  F2FP.BF16.F32.PACK_AB R5, R82, R83 ;  /* 0x000000535205723e */ /* 0x002fe600000010ff */
[----:B------:R-:W-:Y:S01]  /*5410*/  STS [R99+0x14400], R6 ;  /* 0x0144000663007388 */ /* 0x000fe20000000800 */
[----:B--2---:R-:W-:Y:S03]  /*5420*/  F2FP.BF16.F32.PACK_AB R4, R85, R87 ;  /* 0x000000575504723e */ /* 0x004fe600000010ff */
[----:B------:R-:W-:Y:S04]  /*5430*/  STS [R98+0x14000], R5 ;  /* 0x0140000562007388 */ /* 0x000fe80000000800 */
[----:B------:R-:W-:Y:S04]  /*5440*/  STS [R98+0x14400], R4 ;  /* 0x0144000462007388 */ /* 0x000fe80000000800 */
[----:B------:R-:W1:Y:S04]  /*5450*/  LDSM.16.M88.4 R16, [R249+0x6000] ;  /* 0x00600000f910783b */ /* 0x000e680000000200 */
[----:B------:R-:W2:Y:S04]  /*5460*/  LDSM.16.M88.4 R68, [R248+0x6000] ;  /* 0x00600000f844783b */ /* 0x000ea80000000200 */
[----:B------:R-:W3:Y:S04]  /*5470*/  LDSM.16.M88.4 R72, [R247+0x6000] ;  /* 0x00600000f748783b */ /* 0x000ee80000000200 */
[----:B------:R-:W3:Y:S01]  /*5480*/  LDSM.16.M88.4 R76, [R246+0x6000] ;  /* 0x00600000f64c783b */ /* 0x000ee20000000200 */
[C---:B-1----:R-:W-:Y:S06]  /*5490*/  HMMA.16816.F32.BF16 R4, R16.reuse, R148, RZ ;  /* 0x000000941004723c */ /* 0x042fec00000418ff */
[C---:B------:R-:W-:Y:S06]  /*54a0*/  HMMA.16816.F32.BF16 R8, R16.reuse, R150, RZ ;  /* 0x000000961008723c */ /* 0x040fec00000418ff */
[C---:B------:R-:W-:Y:S06]  /*54b0*/  HMMA.16816.F32.BF16 R12, R16.reuse, R152, RZ ;  /* 0x00000098100c723c */ /* 0x040fec00000418ff */
[----:B------:R-:W-:Y:S06]  /*54c0*/  HMMA.16816.F32.BF16 R16, R16, R154, RZ ;  /* 0x0000009a1010723c */ /* 0x000fec00000418ff */
[C---:B--2---:R-:W-:Y:S06]  /*54d0*/  HMMA.16816.F32.BF16 R4, R68.reuse, R156, R4 ;  /* 0x0000009c4404723c */ /* 0x044fec0000041804 */
[C---:B------:R-:W-:Y:S06]  /*54e0*/  HMMA.16816.F32.BF16 R8, R68.reuse, R158, R8 ;  /* 0x0000009e4408723c */ /* 0x040fec0000041808 */
[C---:B------:R-:W-:Y:S06]  /*54f0*/  HMMA.16816.F32.BF16 R12, R68.reuse, R160, R12 ;  /* 0x000000a0440c723c */ /* 0x040fec000004180c */
[----:B------:R-:W-:Y:S01]  /*5500*/  HMMA.16816.F32.BF16 R16, R68, R162, R16 ;  /* 0x000000a24410723c */ /* 0x000fe20000041810 */
[----:B------:R-:W1:Y:S05]  /*5510*/  LDSM.16.M88.4 R68, [R249+0x8000] ;  /* 0x00800000f944783b */ /* 0x000e6a0000000200 */
[C---:B---3--:R-:W-:Y:S06]  /*5520*/  HMMA.16816.F32.BF16 R4, R72.reuse, R164, R4 ;  /* 0x000000a44804723c */ /* 0x048fec0000041804 */
[C---:B------:R-:W-:Y:S06]  /*5530*/  HMMA.16816.F32.BF16 R8, R72.reuse, R166, R8 ;  /* 0x000000a64808723c */ /* 0x040fec0000041808 */
[C---:B------:R-:W-:Y:S06]  /*5540*/  HMMA.16816.F32.BF16 R12, R72.reuse, R168, R12 ;  /* 0x000000a8480c723c */ /* 0x040fec000004180c */
[----:B------:R-:W-:Y:S01]  /*5550*/  HMMA.16816.F32.BF16 R16, R72, R170, R16 ;  /* 0x000000aa4810723c */ /* 0x000fe20000041810 */
[----:B------:R-:W2:Y:S05]  /*5560*/  LDSM.16.M88.4 R72, [R248+0x8000] ;  /* 0x00800000f848783b */ /* 0x000eaa0000000200 */
[C---:B------:R-:W-:Y:S06]  /*5570*/  HMMA.16816.F32.BF16 R4, R76.reuse, R172, R4 ;  /* 0x000000ac4c04723c */ /* 0x040fec0000041804 */
[C---:B------:R-:W-:Y:S06]  /*5580*/  HMMA.16816.F32.BF16 R8, R76.reuse, R174, R8 ;  /* 0x000000ae4c08723c */ /* 0x040fec0000041808 */
[C---:B------:R-:W-:Y:S06]  /*5590*/  HMMA.16816.F32.BF16 R12, R76.reuse, R176, R12 ;  /* 0x000000b04c0c723c */ /* 0x040fec000004180c */
[----:B------:R-:W-:Y:S01]  /*55a0*/  HMMA.16816.F32.BF16 R16, R76, R178, R16 ;  /* 0x000000b24c10723c */ /* 0x000fe20000041810 */
[----:B------:R-:W3:Y:S05]  /*55b0*/  LDSM.16.M88.4 R76, [R247+0x8000] ;  /* 0x00800000f74c783b */ /* 0x000eea0000000200 */
[C---:B-1----:R-:W-:Y:S06]  /*55c0*/  HMMA.16816.F32.BF16 R4, R68.reuse, R180, R4 ;  /* 0x000000b44404723c */ /* 0x042fec0000041804 */
[C---:B------:R-:W-:Y:S06]  /*55d0*/  HMMA.16816.F32.BF16 R8, R68.reuse, R182, R8 ;  /* 0x000000b64408723c */ /* 0x040fec0000041808 */
[C---:B------:R-:W-:Y:S06]  /*55e0*/  HMMA.16816.F32.BF16 R12, R68.reuse, R184, R12 ;  /* 0x000000b8440c723c */ /* 0x040fec000004180c */
[----:B------:R-:W-:Y:S01]  /*55f0*/  HMMA.16816.F32.BF16 R16, R68, R186, R16 ;  /* 0x000000ba4410723c */ /* 0x000fe20000041810 */
[----:B------:R-:W1:Y:S05]  /*5600*/  LDSM.16.M88.4 R68, [R246+0x8000] ;  /* 0x00800000f644783b */ /* 0x000e6a0000000200 */
[C---:B--2---:R-:W-:Y:S06]  /*5610*/  HMMA.16816.F32.BF16 R4, R72.reuse, R188, R4 ;  /* 0x000000bc4804723c */ /* 0x044fec0000041804 */
[C---:B------:R-:W-:Y:S06]  /*5620*/  HMMA.16816.F32.BF16 R8, R72.reuse, R190, R8 ;  /* 0x000000be4808723c */ /* 0x040fec0000041808 */
[C---:B------:R-:W-:Y:S06]  /*5630*/  HMMA.16816.F32.BF16 R12, R72.reuse, R192, R12 ;  /* 0x000000c0480c723c */ /* 0x040fec000004180c */
[----:B------:R-:W-:Y:S01]  /*5640*/  HMMA.16816.F32.BF16 R16, R72, R194, R16 ;  /* 0x000000c24810723c */ /* 0x000fe20000041810 */
[----:B------:R-:W2:Y:S05]  /*5650*/  LDSM.16.M88.4 R72, [R249+0xa000] ;  /* 0x00a00000f948783b */ /* 0x000eaa0000000200 */
[C---:B---3--:R-:W-:Y:S06]  /*5660*/  HMMA.16816.F32.BF16 R4, R76.reuse, R196, R4 ;  /* 0x000000c44c04723c */ /* 0x048fec0000041804 */
        /* <DEDUP_REMOVED lines=17> */
[----:B------:R-:W-:Y:S06]  /*5780*/  HMMA.16816.F32.BF16 R16, R76, R226, R16 ;  /* 0x000000e24c10723c */ /* 0x000fec0000041810 */
[C---:B-1----:R-:W-:Y:S06]  /*5790*/  HMMA.16816.F32.BF16 R4, R68.reuse, R228, R4 ;  /* 0x000000e44404723c */ /* 0x042fec0000041804 */
[C---:B------:R-:W-:Y:S06]  /*57a0*/  HMMA.16816.F32.BF16 R8, R68.reuse, R230, R8 ;  /* 0x000000e64408723c */ /* 0x040fec0000041808 */
[C---:B------:R-:W-:Y:S06]  /*57b0*/  HMMA.16816.F32.BF16 R12, R68.reuse, R232, R12 ;  /* 0x000000e8440c723c */ /* 0x040fec000004180c */
[----:B------:R-:W-:Y:S06]  /*57c0*/  HMMA.16816.F32.BF16 R16, R68, R234, R16 ;  /* 0x000000ea4410723c */ /* 0x000fec0000041810 */
[C---:B--2---:R-:W-:Y:S06]  /*57d0*/  HMMA.16816.F32.BF16 R4, R72.reuse, R236, R4 ;  /* 0x000000ec4804723c */ /* 0x044fec0000041804 */
[C---:B------:R-:W-:Y:S06]  /*57e0*/  HMMA.16816.F32.BF16 R8, R72.reuse, R238, R8 ;  /* 0x000000ee4808723c */ /* 0x040fec0000041808 */
[C---:B------:R-:W-:Y:S06]  /*57f0*/  HMMA.16816.F32.BF16 R12, R72.reuse, R240, R12 ;  /* 0x000000f0480c723c */ /* 0x040fec000004180c */
[----:B------:R-:W-:Y:S06]  /*5800*/  HMMA.16816.F32.BF16 R16, R72, R242, R16 ;  /* 0x000000f24810723c */ /* 0x000fec0000041810 */
[C---:B----4-:R-:W-:Y:S01]  /*5810*/  FADD.FTZ R68, -R81.reuse, R4 ;  /* 0x0000000451447221 */ /* 0x050fe20000010100 */
[----:B------:R-:W-:Y:S01]  /*5820*/  FADD.FTZ R4, -R81, R5 ;  /* 0x0000000551047221 */ /* 0x000fe20000010100 */
[----:B------:R-:W-:Y:S03]  /*5830*/  FADD.FTZ R6, -R80, R6 ;  /* 0x0000000650067221 */ /* 0x000fe60000010100 */
[----:B------:R-:W-:Y:S01]  /*5840*/  FMUL.FTZ R5, R93, R68 ;  /* 0x000000445d057220 */ /* 0x000fe20000410000 */
[----:B------:R-:W-:Y:S01]  /*5850*/  FMUL.FTZ R4, R92, R4 ;  /* 0x000000045c047220 */ /* 0x000fe20000410000 */
[C---:B------:R-:W-:Y:S01]  /*5860*/  FADD.FTZ R8, -R81.reuse, R8 ;  /* 0x0000000851087221 */ /* 0x040fe20000010100 */
[C---:B------:R-:W-:Y:S01]  /*5870*/  FADD.FTZ R9, -R81.reuse, R9 ;  /* 0x0000000951097221 */ /* 0x040fe20000010100 */
[----:B------:R-:W-:Y:S02]  /*5880*/  FADD.FTZ R10, -R80, R10 ;  /* 0x0000000a500a7221 */ /* 0x000fe40000010100 */
[----:B------:R-:W-:Y:S01]  /*5890*/  F2FP.BF16.F32.PACK_AB R4, R4, R5 ;  /* 0x000000050404723e */ /* 0x000fe200000010ff */
[C---:B------:R-:W-:Y:S01]  /*58a0*/  FADD.FTZ R5, -R81.reuse, R12 ;  /* 0x0000000c51057221 */ /* 0x040fe20000010100 */
[----:B------:R-:W-:Y:S01]  /*58b0*/  FADD.FTZ R12, -R80, R7 ;  /* 0x00000007500c7221 */ /* 0x000fe20000010100 */
[----:B------:R-:W-:Y:S01]  /*58c0*/  FMUL.FTZ R68, R90, R8 ;  /* 0x000000085a447220 */ /* 0x000fe20000410000 */
[C---:B------:R-:W-:Y:S01]  /*58d0*/  FADD.FTZ R8, -R81.reuse, R13 ;  /* 0x0000000d51087221 */ /* 0x040fe20000010100 */
[----:B------:R1:W-:Y:S01]  /*58e0*/  STS [R245+0x12000], R4 ;  /* 0x01200004f5007388 */ /* 0x0003e20000000800 */
[----:B------:R-:W-:Y:S01]  /*58f0*/  FMUL.FTZ R12, R96, R12 ;  /* 0x0000000c600c7220 */ /* 0x000fe20000410000 */
[C---:B------:R-:W-:Y:S01]  /*5900*/  FADD.FTZ R16, -R81.reuse, R16 ;  /* 0x0000001051107221 */ /* 0x040fe20000010100 */
[----:B------:R-:W-:Y:S01]  /*5910*/  FADD.FTZ R17, -R81, R17 ;  /* 0x0000001151117221 */ /* 0x000fe20000010100 */
[----:B------:R-:W-:Y:S01]  /*5920*/  FMUL.FTZ R9, R88, R9 ;  /* 0x0000000958097220 */ /* 0x000fe20000410000 */
[----:B------:R-:W-:Y:S01]  /*5930*/  FMUL.FTZ R5, R86, R5 ;  /* 0x0000000556057220 */ /* 0x000fe20000410000 */
[----:B------:R-:W-:Y:S01]  /*5940*/  FMUL.FTZ R8, R84, R8 ;  /* 0x0000000854087220 */ /* 0x000fe20000410000 */
[----:B------:R-:W-:Y:S01]  /*5950*/  FMUL.FTZ R7, R82, R17 ;  /* 0x0000001152077220 */ /* 0x000fe20000410000 */
[----:B------:R-:W-:Y:S01]  /*5960*/  FMUL.FTZ R13, R95, R10 ;  /* 0x0000000a5f0d7220 */ /* 0x000fe20000410000 */
[----:B------:R-:W-:Y:S01]  /*5970*/  F2FP.BF16.F32.PACK_AB R9, R9, R68 ;  /* 0x000000440909723e */ /* 0x000fe200000010ff */
[----:B------:R-:W-:Y:S01]  /*5980*/  FADD.FTZ R10, -R80, R14 ;  /* 0x0000000e500a7221 */ /* 0x000fe20000010100 */
[----:B------:R-:W-:Y:S01]  /*5990*/  F2FP.BF16.F32.PACK_AB R8, R8, R5 ;  /* 0x000000050808723e */ /* 0x000fe200000010ff */
[C---:B------:R-:W-:Y:S01]  /*59a0*/  FADD.FTZ R5, -R80.reuse, R15 ;  /* 0x0000000f50057221 */ /* 0x040fe20000010100 */
[----:B-----5:R2:W5:Y:S01]  /*59b0*/  LDL R96, [R1+0x68] ;  /* 0x0000680001607983 */ /* 0x0205620000100800 */
[----:B------:R-:W-:Y:S02]  /*59c0*/  FMUL.FTZ R10, R91, R10 ;  /* 0x0000000a5b0a7220 */ /* 0x000fe40000410000 */
[----:B------:R-:W-:Y:S05]  /*59d0*/  FMUL.FTZ R5, R89, R5 ;  /* 0x0000000559057220 */ /* 0x000fea0000410000 */
[----:B------:R-:W-:Y:S01]  /*59e0*/  F2FP.BF16.F32.PACK_AB R5, R5, R10 ;  /* 0x0000000a0505723e */ /* 0x000fe200000010ff */
[----:B-1----:R-:W-:Y:S01]  /*59f0*/  FMUL.FTZ R4, R83, R16 ;  /* 0x0000001053047220 */ /* 0x002fe20000410000 */
[----:B------:R-:W-:Y:S01]  /*5a00*/  FMUL.FTZ R16, R97, R6 ;  /* 0x0000000661107220 */ /* 0x000fe20000410000 */
[C---:B------:R-:W-:Y:S01]  /*5a10*/  FADD.FTZ R6, -R80.reuse, R11 ;  /* 0x0000000b50067221 */ /* 0x040fe20000010100 */
[----:B------:R-:W-:Y:S02]  /*5a20*/  FADD.FTZ R11, -R80, R19 ;  /* 0x00000013500b7221 */ /* 0x000fe40000010100 */
[----:B------:R-:W-:Y:S01]  /*5a30*/  F2FP.BF16.F32.PACK_AB R7, R7, R4 ;  /* 0x000000040707723e */ /* 0x000fe200000010ff */
[----:B------:R-:W-:Y:S01]  /*5a40*/  FMUL.FTZ R6, R94, R6 ;  /* 0x000000065e067220 */ /* 0x000fe20000410000 */
[----:B------:R-:W-:Y:S01]  /*5a50*/  F2FP.BF16.F32.PACK_AB R4, R12, R16 ;  /* 0x000000100c04723e */ /* 0x000fe200000010ff */
[----:B------:R-:W-:Y:S01]  /*5a60*/  FADD.FTZ R12, -R80, R18 ;  /* 0x00000012500c7221 */ /* 0x000fe20000010100 */
[----:B------:R-:W-:Y:S02]  /*5a70*/  FMUL.FTZ R11, R85, R11 ;  /* 0x0000000b550b7220 */ /* 0x000fe40000410000 */
[----:B------:R-:W-:Y:S01]  /*5a80*/  F2FP.BF16.F32.PACK_AB R6, R6, R13 ;  /* 0x0000000d0606723e */ /* 0x000fe200000010ff */
[----:B------:R1:W-:Y:S01]  /*5a90*/  STS [R245+0x12400], R4 ;  /* 0x01240004f5007388 */ /* 0x0003e20000000800 */
[----:B------:R-:W-:Y:S03]  /*5aa0*/  FMUL.FTZ R12, R87, R12 ;  /* 0x0000000c570c7220 */ /* 0x000fe60000410000 */
[----:B------:R-:W-:Y:S04]  /*5ab0*/  STS [R244+0x12000], R9 ;  /* 0x01200009f4007388 */ /* 0x000fe80000000800 */
[----:B------:R-:W-:Y:S04]  /*5ac0*/  STS [R244+0x12400], R6 ;  /* 0x01240006f4007388 */ /* 0x000fe80000000800 */
[----:B------:R-:W-:Y:S04]  /*5ad0*/  STS [R99+0x12000], R8 ;  /* 0x0120000863007388 */ /* 0x000fe80000000800 */
[----:B------:R-:W-:Y:S04]  /*5ae0*/  STS [R99+0x12400], R5 ;  /* 0x0124000563007388 */ /* 0x000fe80000000800 */
[----:B------:R-:W-:Y:S01]  /*5af0*/  STS [R98+0x12000], R7 ;  /* 0x0120000762007388 */ /* 0x000fe20000000800 */
[----:B-1----:R-:W-:Y:S05]  /*5b00*/  F2FP.BF16.F32.PACK_AB R4, R11, R12 ;  /* 0x0000000c0b04723e */ /* 0x002fea00000010ff */
[----:B------:R-:W-:Y:S01]  /*5b10*/  STS [R98+0x12400], R4 ;  /* 0x0124000462007388 */ /* 0x000fe20000000800 */
[----:B------:R-:W-:Y:S06]  /*5b20*/  BAR.SYNC.DEFER_BLOCKING 0x0 ;  /* 0x0000000000007b1d */ /* 0x000fec0000010000 */
[----:B------:R-:W-:Y:S04]  /*5b30*/  LDSM.16.MT88.4 R4, [R3+0x14000] ;  /* 0x014000000304783b */ /* 0x000fe80000004200 */
[----:B------:R-:W1:Y:S04]  /*5b40*/  LDSM.16.MT88.4 R8, [R0+0x6000] ;  /* 0x006000000008783b */ /* 0x000e680000004200 */
[----:B------:R-:W3:Y:S04]  /*5b50*/  LDSM.16.MT88.4 R12, [R2+0x14000] ;  /* 0x01400000020c783b */ /* 0x000ee80000004200 */
[----:B------:R-:W4:Y:S04]  /*5b60*/  LDSM.16.MT88.4 R16, [R0+0x8000] ;  /* 0x008000000010783b */ /* 0x000f280000004200 */
[----:B------:R-:W2:Y:S04]  /*5b70*/  LDSM.16.MT88.4 R68, [R0+0xa000] ;  /* 0x00a000000044783b */ /* 0x000ea80000004200 */
[----:B------:R-:W-:Y:S04]  /*5b80*/  LDSM.16.MT88.4 R72, [R3+0x14800] ;  /* 0x014800000348783b */ /* 0x000fe80000004200 */
[----:B------:R-:W2:Y:S04]  /*5b90*/  LDSM.16.MT88.4 R76, [R0+0x6800] ;  /* 0x00680000004c783b */ /* 0x000ea80000004200 */
[----:B------:R-:W2:Y:S04]  /*5ba0*/  LDSM.16.MT88.4 R80, [R2+0x14800] ;  /* 0x014800000250783b */ /* 0x000ea80000004200 */
[----:B------:R-:W2:Y:S04]  /*5bb0*/  LDSM.16.MT88.4 R84, [R0+0x8800] ;  /* 0x008800000054783b */ /* 0x000ea80000004200 */
[----:B------:R-:W-:Y:S04]  /*5bc0*/  LDSM.16.MT88.4 R88, [R0+0x7800] ;  /* 0x007800000058783b */ /* 0x000fe80000004200 */
[----:B------:R-:W-:Y:S01]  /*5bd0*/  LDSM.16.MT88.4 R92, [R2+0x15800] ;  /* 0x01580000025c783b */ /* 0x000fe20000004200 */
[-C--:B-1----:R-:W-:Y:S06]  /*5be0*/  HMMA.16816.F32.BF16 R20, R4, R8.reuse, R20 ;  /* 0x000000080414723c */ /* 0x082fec0000041814 */
[C---:B---3--:R-:W-:Y:S06]  /*5bf0*/  HMMA.16816.F32.BF16 R24, R12.reuse, R8, R24 ;  /* 0x000000080c18723c */ /* 0x048fec0000041818 */
[-C--:B------:R-:W-:Y:S06]  /*5c00*/  HMMA.16816.F32.BF16 R28, R12, R10.reuse, R28 ;  /* 0x0000000a0c1c723c */ /* 0x080fec000004181c */
[C---:B------:R-:W-:Y:S01]  /*5c10*/  HMMA.16816.F32.BF16 R32, R4.reuse, R10, R32 ;  /* 0x0000000a0420723c */ /* 0x040fe20000041820 */
[----:B------:R-:W1:Y:S05]  /*5c20*/  LDSM.16.MT88.4 R8, [R0+0xa800] ;  /* 0x00a800000008783b */ /* 0x000e6a0000004200 */
[-C--:B----4-:R-:W-:Y:S06]  /*5c30*/  HMMA.16816.F32.BF16 R36, R4, R16.reuse, R36 ;  /* 0x000000100424723c */ /* 0x090fec0000041824 */
[C---:B------:R-:W-:Y:S06]  /*5c40*/  HMMA.16816.F32.BF16 R40, R12.reuse, R16, R40 ;  /* 0x000000100c28723c */ /* 0x040fec0000041828 */
[-C--:B------:R-:W-:Y:S06]  /*5c50*/  HMMA.16816.F32.BF16 R44, R12, R18.reuse, R44 ;  /* 0x000000120c2c723c */ /* 0x080fec000004182c */
[C---:B------:R-:W-:Y:S01]  /*5c60*/  HMMA.16816.F32.BF16 R48, R4.reuse, R18, R48 ;  /* 0x000000120430723c */ /* 0x040fe20000041830 */
[----:B------:R-:W-:Y:S05]  /*5c70*/  LDSM.16.MT88.4 R16, [R2+0x15000] ;  /* 0x015000000210783b */ /* 0x000fea0000004200 */
[-C--:B--2---:R-:W-:Y:S06]  /*5c80*/  HMMA.16816.F32.BF16 R52, R4, R68.reuse, R52 ;  /* 0x000000440434723c */ /* 0x084fec0000041834 */
[C---:B------:R-:W-:Y:S06]  /*5c90*/  HMMA.16816.F32.BF16 R56, R12.reuse, R68, R56 ;  /* 0x000000440c38723c */ /* 0x040fec0000041838 */
[-C--:B------:R-:W-:Y:S01]  /*5ca0*/  HMMA.16816.F32.BF16 R60, R12, R70.reuse, R60 ;  /* 0x000000460c3c723c */ /* 0x080fe2000004183c */
[----:B------:R-:W-:Y:S05]  /*5cb0*/  LDSM.16.MT88.4 R12, [R0+0x7000] ;  /* 0x00700000000c783b */ /* 0x000fea0000004200 */
[----:B------:R-:W-:Y:S01]  /*5cc0*/  HMMA.16816.F32.BF16 R64, R4, R70, R64 ;  /* 0x000000460440723c */ /* 0x000fe20000041840 */
[----:B------:R-:W2:Y:S04]  /*5cd0*/  LDSM.16.MT88.4 R4, [R3+0x15000] ;  /* 0x015000000304783b */ /* 0x000ea80000004200 */
[----:B------:R-:W3:Y:S01]  /*5ce0*/  LDSM.16.MT88.4 R68, [R0+0x9000] ;  /* 0x009000000044783b */ /* 0x000ee20000004200 */
[-C--:B------:R-:W-:Y:S06]  /*5cf0*/  HMMA.16816.F32.BF16 R20, R72, R76.reuse, R20 ;  /* 0x0000004c4814723c */ /* 0x080fec0000041814 */
[C---:B------:R-:W-:Y:S06]  /*5d00*/  HMMA.16816.F32.BF16 R24, R80.reuse, R76, R24 ;  /* 0x0000004c5018723c */ /* 0x040fec0000041818 */
[-C--:B------:R-:W-:Y:S06]  /*5d10*/  HMMA.16816.F32.BF16 R28, R80, R78.reuse, R28 ;  /* 0x0000004e501c723c */ /* 0x080fec000004181c */
[C---:B------:R-:W-:Y:S01]  /*5d20*/  HMMA.16816.F32.BF16 R32, R72.reuse, R78, R32 ;  /* 0x0000004e4820723c */ /* 0x040fe20000041820 */
[----:B------:R-:W4:Y:S05]  /*5d30*/  LDSM.16.MT88.4 R76, [R0+0xb000] ;  /* 0x00b00000004c783b */ /* 0x000f2a0000004200 */
[-C--:B------:R-:W-:Y:S06]  /*5d40*/  HMMA.16816.F32.BF16 R36, R72, R84.reuse, R36 ;  /* 0x000000544824723c */ /* 0x080fec0000041824 */
[C---:B------:R-:W-:Y:S06]  /*5d50*/  HMMA.16816.F32.BF16 R40, R80.reuse, R84, R40 ;  /* 0x000000545028723c */ /* 0x040fec0000041828 */
[-C--:B------:R-:W-:Y:S06]  /*5d60*/  HMMA.16816.F32.BF16 R44, R80, R86.reuse, R44 ;  /* 0x00000056502c723c */ /* 0x080fec000004182c */
[C---:B------:R-:W-:Y:S01]  /*5d70*/  HMMA.16816.F32.BF16 R48, R72.reuse, R86, R48 ;  /* 0x000000564830723c */ /* 0x040fe20000041830 */
[----:B------:R-:W4:Y:S05]  /*5d80*/  LDSM.16.MT88.4 R84, [R3+0x15800] ;  /* 0x015800000354783b */ /* 0x000f2a0000004200 */
[-C--:B-1----:R-:W-:Y:S06]  /*5d90*/  HMMA.16816.F32.BF16 R52, R72, R8.reuse, R52 ;  /* 0x000000084834723c */ /* 0x082fec0000041834 */
[C---:B------:R-:W-:Y:S06]  /*5da0*/  HMMA.16816.F32.BF16 R56, R80.reuse, R8, R56 ;  /* 0x000000085038723c */ /* 0x040fec0000041838 */
[-C--:B------:R-:W-:Y:S01]  /*5db0*/  HMMA.16816.F32.BF16 R60, R80, R10.reuse, R60 ;  /* 0x0000000a503c723c */ /* 0x080fe2000004183c */
[----:B------:R-:W1:Y:S05]  /*5dc0*/  LDSM.16.MT88.4 R80, [R0+0x9800] ;  /* 0x009800000050783b */ /* 0x000e6a0000004200 */
[----:B------:R-:W-:Y:S01]  /*5dd0*/  HMMA.16816.F32.BF16 R64, R72, R10, R64 ;  /* 0x0000000a4840723c */ /* 0x000fe20000041840 */
[----:B------:R-:W1:Y:S01]  /*5de0*/  LDSM.16.MT88.4 R8, [R0+0xb800] ;  /* 0x00b800000008783b */ /* 0x000e620000004200 */
[----:B------:R-:W-:Y:S04]  /*5df0*/  BAR.SYNC.DEFER_BLOCKING 0x0 ;  /* 0x0000000000007b1d */ /* 0x000fe80000010000 */
[-C--:B--2---:R-:W-:Y:S06]  /*5e00*/  HMMA.16816.F32.BF16 R20, R4, R12.reuse, R20 ;  /* 0x0000000c0414723c */ /* 0x084fec0000041814 */
[C---:B------:R-:W-:Y:S06]  /*5e10*/  HMMA.16816.F32.BF16 R24, R16.reuse, R12, R24 ;  /* 0x0000000c1018723c */ /* 0x040fec0000041818 */
[-C--:B------:R-:W-:Y:S06]  /*5e20*/  HMMA.16816.F32.BF16 R28, R16, R14.reuse, R28 ;  /* 0x0000000e101c723c */ /* 0x080fec000004181c */
[C---:B------:R-:W-:Y:S06]  /*5e30*/  HMMA.16816.F32.BF16 R32, R4.reuse, R14, R32 ;  /* 0x0000000e0420723c */ /* 0x040fec0000041820 */
[-C--:B---3--:R-:W-:Y:S06]  /*5e40*/  HMMA.16816.F32.BF16 R36, R4, R68.reuse, R36 ;  /* 0x000000440424723c */ /* 0x088fec0000041824 */
[C---:B------:R-:W-:Y:S06]  /*5e50*/  HMMA.16816.F32.BF16 R40, R16.reuse, R68, R40 ;  /* 0x000000441028723c */ /* 0x040fec0000041828 */
[-C--:B------:R-:W-:Y:S06]  /*5e60*/  HMMA.16816.F32.BF16 R44, R16, R70.reuse, R44 ;  /* 0x00000046102c723c */ /* 0x080fec000004182c */
[C---:B------:R-:W-:Y:S06]  /*5e70*/  HMMA.16816.F32.BF16 R48, R4.reuse, R70, R48 ;  /* 0x000000460430723c */ /* 0x040fec0000041830 */
[-C--:B----4-:R-:W-:Y:S06]  /*5e80*/  HMMA.16816.F32.BF16 R52, R4, R76.reuse, R52 ;  /* 0x0000004c0434723c */ /* 0x090fec0000041834 */
[C---:B------:R-:W-:Y:S06]  /*5e90*/  HMMA.16816.F32.BF16 R56, R16.reuse, R76, R56 ;  /* 0x0000004c1038723c */ /* 0x040fec0000041838 */
[-C--:B------:R-:W-:Y:S06]  /*5ea0*/  HMMA.16816.F32.BF16 R60, R16, R78.reuse, R60 ;  /* 0x0000004e103c723c */ /* 0x080fec000004183c */
[----:B------:R-:W-:Y:S06]  /*5eb0*/  HMMA.16816.F32.BF16 R64, R4, R78, R64 ;  /* 0x0000004e0440723c */ /* 0x000fec0000041840 */
[-C--:B------:R-:W-:Y:S06]  /*5ec0*/  HMMA.16816.F32.BF16 R20, R84, R88.reuse, R20 ;  /* 0x000000585414723c */ /* 0x080fec0000041814 */
[C---:B------:R-:W-:Y:S06]  /*5ed0*/  HMMA.16816.F32.BF16 R24, R92.reuse, R88, R24 ;  /* 0x000000585c18723c */ /* 0x040fec0000041818 */
[-C--:B------:R-:W-:Y:S06]  /*5ee0*/  HMMA.16816.F32.BF16 R28, R92, R90.reuse, R28 ;  /* 0x0000005a5c1c723c */ /* 0x080fec000004181c */
[C---:B------:R-:W-:Y:S06]  /*5ef0*/  HMMA.16816.F32.BF16 R32, R84.reuse, R90, R32 ;  /* 0x0000005a5420723c */ /* 0x040fec0000041820 */
[-C--:B-1----:R-:W-:Y:S06]  /*5f00*/  HMMA.16816.F32.BF16 R36, R84, R80.reuse, R36 ;  /* 0x000000505424723c */ /* 0x082fec0000041824 */
[C---:B------:R-:W-:Y:S06]  /*5f10*/  HMMA.16816.F32.BF16 R40, R92.reuse, R80, R40 ;  /* 0x000000505c28723c */ /* 0x040fec0000041828 */
[-C--:B------:R-:W-:Y:S06]  /*5f20*/  HMMA.16816.F32.BF16 R44, R92, R82.reuse, R44 ;  /* 0x000000525c2c723c */ /* 0x080fec000004182c */
[C---:B------:R-:W-:Y:S06]  /*5f30*/  HMMA.16816.F32.BF16 R48, R84.reuse, R82, R48 ;  /* 0x000000525430723c */ /* 0x040fec0000041830 */
[-C--:B------:R-:W-:Y:S06]  /*5f40*/  HMMA.16816.F32.BF16 R52, R84, R8.reuse, R52 ;  /* 0x000000085434723c */ /* 0x080fec0000041834 */
[C---:B------:R-:W-:Y:S06]  /*5f50*/  HMMA.16816.F32.BF16 R56, R92.reuse, R8, R56 ;  /* 0x000000085c38723c */ /* 0x040fec0000041838 */
[-C--:B------:R-:W-:Y:S06]  /*5f60*/  HMMA.16816.F32.BF16 R60, R92, R10.reuse, R60 ;  /* 0x0000000a5c3c723c */ /* 0x080fec000004183c */
[----:B------:R-:W-:Y:S01]  /*5f70*/  HMMA.16816.F32.BF16 R64, R84, R10, R64 ;  /* 0x0000000a5440723c */ /* 0x000fe20000041840 */
[----:B------:R-:W-:Y:S11]  /*5f80*/  @!UPT UIADD3 URZ, URZ, URZ, URZ ;  /* 0x0000003f3f3ff290 */ /* 0x000ff6000fffe03f */
[----:B------:R-:W-:Y:S01]  /*5f90*/  @!UPT UIADD3 URZ, URZ, URZ, URZ ;  /* 0x0000003f3f3ff290 */ /* 0x000fe2000fffe03f */
[----:B------:R-:W-:Y:S11]  /*5fa0*/  @!P0 BRA `(.L_x_32) ;  /* 0x0000000000d48947 */ /* 0x000ff60003800000 */
[----:B------:R-:W2:Y:S01]  /*5fb0*/  LDL.64 R244, [R1+0x48] ;  /* 0x0000480001f47983 */ /* 0x000ea20000100a00 */
[----:B------:R-:W1:Y:S01]  /*5fc0*/  LDC R13, c[0x0][0x420] ;  /* 0x00010800ff0d7b82 */ /* 0x000e620000000800 */
[----:B-----5:R-:W-:Y:S02]  /*5fd0*/  ISETP.GE.AND P3, PT, R96, UR19, PT ;  /* 0x0000001360007c0c */ /* 0x020fe4000bf66270 */
[----:B------:R-:W3:Y:S04]  /*5fe0*/  LDL R246, [R1+0x6c] ;  /* 0x00006c0001f67983 */ /* 0x000ee80000100800 */
[----:B------:R-:W4:Y:S01]  /*5ff0*/  LDL.LU.64 R98, [R1+0x38] ;  /* 0x0000380001627983 */ /* 0x000f220000300a00 */
[----:B------:R-:W1:Y:S03]  /*6000*/  LDC R14, c[0x0][0x424] ;  /* 0x00010900ff0e7b82 */ /* 0x000e660000000800 */
[----:B------:R-:W4:Y:S01]  /*6010*/  LDL R97, [R1+0x2c] ;  /* 0x00002c0001617983 */ /* 0x000f220000100800 */
[C---:B-1----:R-:W-:Y:S05]  /*6020*/  IMAD.U32 R5, R13.reuse, -0x40, RZ ;  /* 0xffffffc00d057824 */ /* 0x042fea00078e00ff */
[C---:B------:R-:W-:Y:S02]  /*6030*/  LEA R6, P6, R13.reuse, R5, 0x5 ;  /* 0x000000050d067211 */ /* 0x040fe400078c28ff */
[----:B------:R-:W-:Y:S04]  /*6040*/  SHF.R.S32.HI R7, RZ, 0x1f, R5 ;  /* 0x0000001fff077819 */ /* 0x000fe80000011405 */
[--C-:B------:R-:W-:Y:S02]  /*6050*/  LEA.HI.X R7, R13, R7, R14.reuse, 0x5, P6 ;  /* 0x000000070d077211 */ /* 0x100fe400030f2c0e */
[----:B--2---:R-:W-:Y:S02]  /*6060*/  ISETP.GE.AND P4, PT, R244, UR19, PT ;  /* 0x00000013f4007c0c */ /* 0x004fe4000bf86270 */
[----:B---3--:R-:W-:Y:S02]  /*6070*/  ISETP.GE.AND P2, PT, R246, UR19, PT ;  /* 0x00000013f6007c0c */ /* 0x008fe4000bf46270 */
[CC--:B----4-:R-:W-:Y:S02]  /*6080*/  LEA R4, P1, R5.reuse, R98.reuse, 0x1 ;  /* 0x0000006205047211 */ /* 0x0d0fe400078208ff */
[C---:B------:R-:W-:Y:S02]  /*6090*/  @!P3 LEA R10, P5, R6.reuse, R98, 0x1 ;  /* 0x00000062060ab211 */ /* 0x040fe400078a08ff */
[-C--:B------:R-:W-:Y:S05]  /*60a0*/  LEA.HI.X.SX32 R5, R5, R99.reuse, 0x1, P1 ;  /* 0x0000006305057211 */ /* 0x080fea00008f0eff */
[----:B------:R1:W-:Y:S01]  /*60b0*/  @P4 STS.128 [R97+0x6000], RZ ;  /* 0x006000ff61004388 */ /* 0x0003e20000000c00 */
[C---:B------:R-:W-:Y:S02]  /*60c0*/  @!P4 LEA R12, P6, R13.reuse, R4, 0x6 ;  /* 0x000000040d0cc211 */ /* 0x040fe400078c30ff */
[C-C-:B------:R-:W-:Y:S01]  /*60d0*/  @!P3 LEA.HI.X R11, R6.reuse, R99, R7.reuse, 0x1, P5 ;  /* 0x00000063060bb211 */ /* 0x140fe200028f0c07 */
[----:B------:R-:W-:Y:S01]  /*60e0*/  @!PT LDS RZ, [RZ] ;  /* 0x00000000fffff984 */ /* 0x000fe20000000800 */
[----:B------:R-:W-:Y:S01]  /*60f0*/  @!PT LDS RZ, [RZ] ;  /* 0x00000000fffff984 */ /* 0x000fe20000000800 */
[----:B------:R-:W-:Y:S01]  /*6100*/  @!PT LDS RZ, [RZ] ;  /* 0x00000000fffff984 */ /* 0x000fe20000000800 */
[----:B------:R1:W-:Y:S01]  /*6110*/  @!P4 LDGSTS.E.BYPASS.LTC128B.128 [R97+0x6000], desc[UR6][R4.64] ;  /* 0x060000000461cfae */ /* 0x0003e2000b901d46 */
[----:B------:R-:W-:Y:S02]  /*6120*/  @!P4 LEA.HI.X R13, R13, R5, R14, 0x6, P6 ;  /* 0x000000050d0dc211 */ /* 0x000fe400030f340e */
[C---:B------:R-:W-:Y:S01]  /*6130*/  @!P2 LEA R8, P1, R6.reuse, R98, 0x1 ;  /* 0x000000620608a211 */ /* 0x040fe200078208ff */
[----:B------:R1:W-:Y:S03]  /*6140*/  @P3 STS.128 [R97+0x8000], RZ ;  /* 0x008000ff61003388 */ /* 0x0003e60000000c00 */
[----:B------:R-:W-:Y:S01]  /*6150*/  @!P2 LEA.HI.X R9, R6, R99, R7, 0x1, P1 ;  /* 0x000000630609a211 */ /* 0x000fe200008f0c07 */
[----:B------:R-:W-:Y:S01]  /*6160*/  @!PT LDS RZ, [RZ] ;  /* 0x00000000fffff984 */ /* 0x000fe20000000800 */
[----:B------:R-:W-:Y:S01]  /*6170*/  @!PT LDS RZ, [RZ] ;  /* 0x00000000fffff984 */ /* 0x000fe20000000800 */
[----:B------:R-:W-:Y:S01]  /*6180*/  @!PT LDS RZ, [RZ] ;  /* 0x00000000fffff984 */ /* 0x000fe20000000800 */
[----:B------:R1:W-:Y:S04]  /*6190*/  @!P3 LDGSTS.E.BYPASS.LTC128B.128 [R97+0x8000], desc[UR6][R4.64+0x80] ;  /* 0x080000800461bfae */ /* 0x0003e8000b901d46 */
[----:B------:R1:W-:Y:S04]  /*61a0*/  @P2 STS.128 [R97+0xa000], RZ ;  /* 0x00a000ff61002388 */ /* 0x0003e80000000c00 */
        /* <DEDUP_REMOVED lines=19> */
[----:B------:R-:W0:Y:S04]  /*62e0*/  LDGDEPBAR ;  /* 0x00000000000079af */ /* 0x000e280000000000 */
[----:B------:R1:W-:Y:S02]  /*62f0*/  STL.64 [R1+0x38], R4 ;  /* 0x0000380401007387 */ /* 0x0003e40000100a00 */
.L_x_32:
[----:B-1----:R-:W2:Y:S01]  /*6300*/  LDL R4, [R1+0x1c] ;  /* 0x00001c0001047983 */ /* 0x002ea20000100800 */
[----:B------:R-:W-:Y:S02]  /*6310*/  @UP2 UIADD3 UR16, UP1, UR10, -0x100, URZ ;  /* 0xffffff000a102890 */ /* 0x000fe4000ff3e03f */
[----:B------:R-:W-:Y:S01]  /*6320*/  @UP2 UIADD3 UR12, UP0, UR12, -0x100, URZ ;  /* 0xffffff000c0c2890 */ /* 0x000fe2000ff1e03f */
[----:B------:R-:W-:Y:S01]  /*6330*/  STL.64 [R1+0xe8], R42 ;  /* 0x0000e82a01007387 */ /* 0x000fe20000100a00 */
[----:B------:R-:W-:Y:S02]  /*6340*/  @UP2 UIADD3.X UR13, UR9, -0x1, URZ, UP1, !UPT ;  /* 0xffffffff090d2890 */ /* 0x000fe40008ffe43f */
[----:B------:R-:W-:Y:S01]  /*6350*/  @UP2 UIADD3.X UR11, UR11, -0x1, URZ, UP0, !UPT ;  /* 0xffffffff0b0b2890 */ /* 0x000fe200087fe43f */
[----:B------:R-:W-:Y:S04]  /*6360*/  STL.64 [R1+0xe0], R40 ;  /* 0x0000e02801007387 */ /* 0x000fe80000100a00 */
[----:B------:R1:W-:Y:S04]  /*6370*/  STL.64 [R1+0xd8], R38 ;  /* 0x0000d82601007387 */ /* 0x0003e80000100a00 */
[----:B------:R-:W-:Y:S04]  /*6380*/  LDSM.16.MT88.4 R16, [R0+0xc000] ;  /* 0x00c000000010783b */ /* 0x000fe80000004200 */
[----:B------:R-:W-:Y:S04]  /*6390*/  LDSM.16.MT88.4 R80, [R0+0xe000] ;  /* 0x00e000000050783b */ /* 0x000fe80000004200 */
[----:B------:R-:W-:Y:S04]  /*63a0*/  LDSM.16.MT88.4 R244, [R0+0x10000] ;  /* 0x0100000000f4783b */ /* 0x000fe80000004200 */
[----:B------:R-:W-:Y:S04]  /*63b0*/  LDSM.16.MT88.4 R40, [R0+0xc800] ;  /* 0x00c800000028783b */ /* 0x000fe80000004200 */
[----:B-1----:R-:W3:Y:S01]  /*63c0*/  LDL R38, [R1+0x28] ;  /* 0x0000280001267983 */ /* 0x002ee20000100800 */
[----:B-----5:R-:W-:Y:S03]  /*63d0*/  IMAD.MOV.U32 R39, RZ, RZ, R96 ;  /* 0x000000ffff277224 */ /* 0x020fe600078e0060 */
[----:B------:R-:W-:Y:S04]  /*63e0*/  STL.64 [R1+0xd0], R36 ;  /* 0x0000d02401007387 */ /* 0x000fe80000100a00 */
[----:B------:R-:W-:Y:S04]  /*63f0*/  STL.64 [R1+0xc8], R34 ;  /* 0x0000c82201007387 */ /* 0x000fe80000100a00 */
[----:B------:R-:W-:Y:S04]  /*6400*/  STL.64 [R1+0xc0], R32 ;  /* 0x0000c02001007387 */ /* 0x000fe80000100a00 */
[----:B------:R1:W-:Y:S04]  /*6410*/  STL [R1+0xb8], R30 ;  /* 0x0000b81e01007387 */ /* 0x0003e80000100800 */
[----:B------:R-:W-:Y:S04]  /*6420*/  STL.64 [R1+0xb0], R28 ;  /* 0x0000b01c01007387 */ /* 0x000fe80000100a00 */
[----:B------:R-:W-:Y:S04]  /*6430*/  STL.64 [R1+0xa8], R22 ;  /* 0x0000a81601007387 */ /* 0x000fe80000100a00 */
[----:B------:R-:W-:Y:S04]  /*6440*/  STL.64 [R1+0xa0], R26 ;  /* 0x0000a01a01007387 */ /* 0x000fe80000100a00 */
[----:B------:R-:W-:Y:S04]  /*6450*/  STL.64 [R1+0x98], R24 ;  /* 0x0000981801007387 */ /* 0x000fe80000100a00 */
[----:B------:R4:W-:Y:S04]  /*6460*/  STL.64 [R1+0x90], R20 ;  /* 0x0000901401007387 */ /* 0x0009e80000100a00 */
[----:B------:R-:W-:Y:S01]  /*6470*/  LDSM.16.MT88.4 R32, [R0+0xe800] ;  /* 0x00e800000020783b */ /* 0x000fe20000004200 */
[----:B-1----:R-:W-:Y:S03]  /*6480*/  IMAD.MOV.U32 R30, RZ, RZ, R39 ;  /* 0x000000ffff1e7224 */ /* 0x002fe600078e0027 */
[----:B----4-:R-:W4:Y:S04]  /*6490*/  LDL R20, [R1+0x20] ;  /* 0x0000200001147983 */ /* 0x010f280000100800 */
[----:B--2---:R-:W1:Y:S04]  /*64a0*/  LDSM.16.M88.4 R96, [R4] ;  /* 0x000000000460783b */ /* 0x004e680000000200 */
[----:B------:R1:W2:Y:S04]  /*64b0*/  LDSM.16.M88.4 R92, [R4+0x1000] ;  /* 0x00100000045c783b */ /* 0x0002a80000000200 */
[----:B---3--:R-:W3:Y:S01]  /*64c0*/  LDSM.16.M88.4 R248, [R38] ;  /* 0x0000000026f8783b */ /* 0x008ee20000000200 */
[-C--:B-1----:R-:W-:Y:S03]  /*64d0*/  HMMA.16816.F32.BF16 R4, R96, R16.reuse, RZ ;  /* 0x000000106004723c */ /* 0x082fe600000418ff */
[----:B------:R-:W1:Y:S03]  /*64e0*/  LDSM.16.M88.4 R24, [R38+0x1000] ;  /* 0x001000002618783b */ /* 0x000e660000000200 */
[C---:B--2---:R-:W-:Y:S01]  /*64f0*/  HMMA.16816.F32.BF16 R8, R92.reuse, R16, RZ ;  /* 0x000000105c08723c */ /* 0x044fe200000418ff */
[----:B------:R-:W-:Y:S05]  /*6500*/  LDSM.16.MT88.4 R36, [R0+0xd800] ;  /* 0x00d800000024783b */ /* 0x000fea0000004200 */
[-C--:B------:R-:W-:Y:S06]  /*6510*/  HMMA.16816.F32.BF16 R12, R92, R18.reuse, RZ ;  /* 0x000000125c0c723c */ /* 0x080fec00000418ff */
[C---:B------:R-:W-:Y:S06]  /*6520*/  HMMA.16816.F32.BF16 R16, R96.reuse, R18, RZ ;  /* 0x000000126010723c */ /* 0x040fec00000418ff */
[-C--:B------:R-:W-:Y:S06]  /*6530*/  HMMA.16816.F32.BF16 R68, R96, R80.reuse, RZ ;  /* 0x000000506044723c */ /* 0x080fec00000418ff */
[C---:B------:R-:W-:Y:S06]  /*6540*/  HMMA.16816.F32.BF16 R72, R92.reuse, R80, RZ ;  /* 0x000000505c48723c */ /* 0x040fec00000418ff */
[-C--:B------:R-:W-:Y:S06]  /*6550*/  HMMA.16816.F32.BF16 R76, R92, R82.reuse, RZ ;  /* 0x000000525c4c723c */ /* 0x080fec00000418ff */
[C---:B------:R-:W-:Y:S06]  /*6560*/  HMMA.16816.F32.BF16 R80, R96.reuse, R82, RZ ;  /* 0x000000526050723c */ /* 0x040fec00000418ff */
[-C--:B------:R-:W-:Y:S06]  /*6570*/  HMMA.16816.F32.BF16 R84, R96, R244.reuse, RZ ;  /* 0x000000f46054723c */ /* 0x080fec00000418ff */
[C---:B------:R-:W-:Y:S06]  /*6580*/  HMMA.16816.F32.BF16 R88, R92.reuse, R244, RZ ;  /* 0x000000f45c58723c */ /* 0x040fec00000418ff */
[-C--:B------:R-:W-:Y:S06]  /*6590*/  HMMA.16816.F32.BF16 R92, R92, R246.reuse, RZ ;  /* 0x000000f65c5c723c */ /* 0x080fec00000418ff */
[----:B------:R-:W-:Y:S01]  /*65a0*/  HMMA.16816.F32.BF16 R96, R96, R246, RZ ;  /* 0x000000f66060723c */ /* 0x000fe200000418ff */
[----:B------:R-:W2:Y:S05]  /*65b0*/  LDSM.16.MT88.4 R244, [R0+0x10800] ;  /* 0x0108000000f4783b */ /* 0x000eaa0000004200 */
[-C--:B---3--:R-:W-:Y:S06]  /*65c0*/  HMMA.16816.F32.BF16 R4, R248, R40.reuse, R4 ;  /* 0x00000028f804723c */ /* 0x088fec0000041804 */
[C---:B-1----:R-:W-:Y:S06]  /*65d0*/  HMMA.16816.F32.BF16 R8, R24.reuse, R40, R8 ;  /* 0x000000281808723c */ /* 0x042fec0000041808 */
[-C--:B------:R-:W-:Y:S06]  /*65e0*/  HMMA.16816.F32.BF16 R12, R24, R42.reuse, R12 ;  /* 0x0000002a180c723c */ /* 0x080fec000004180c */
[C---:B------:R-:W-:Y:S01]  /*65f0*/  HMMA.16816.F32.BF16 R16, R248.reuse, R42, R16 ;  /* 0x0000002af810723c */ /* 0x040fe20000041810 */
[----:B------:R-:W-:Y:S05]  /*6600*/  LDSM.16.MT88.4 R40, [R0+0xd000] ;  /* 0x00d000000028783b */ /* 0x000fea0000004200 */
[-C--:B------:R-:W-:Y:S06]  /*6610*/  HMMA.16816.F32.BF16 R68, R248, R32.reuse, R68 ;  /* 0x00000020f844723c */ /* 0x080fec0000041844 */
[C---:B------:R-:W-:Y:S06]  /*6620*/  HMMA.16816.F32.BF16 R72, R24.reuse, R32, R72 ;  /* 0x000000201848723c */ /* 0x040fec0000041848 */
[-C--:B------:R-:W-:Y:S06]  /*6630*/  HMMA.16816.F32.BF16 R76, R24, R34.reuse, R76 ;  /* 0x00000022184c723c */ /* 0x080fec000004184c */
[C---:B------:R-:W-:Y:S01]  /*6640*/  HMMA.16816.F32.BF16 R80, R248.reuse, R34, R80 ;  /* 0x00000022f850723c */ /* 0x040fe20000041850 */
[----:B----4-:R-:W-:Y:S05]  /*6650*/  LDSM.16.M88.4 R32, [R20+0x1000] ;  /* 0x001000001420783b */ /* 0x010fea0000000200 */
[-C--:B--2---:R-:W-:Y:S06]  /*6660*/  HMMA.16816.F32.BF16 R84, R248, R244.reuse, R84 ;  /* 0x000000f4f854723c */ /* 0x084fec0000041854 */
[C---:B------:R-:W-:Y:S06]  /*6670*/  HMMA.16816.F32.BF16 R88, R24.reuse, R244, R88 ;  /* 0x000000f41858723c */ /* 0x040fec0000041858 */
[-C--:B------:R-:W-:Y:S01]  /*6680*/  HMMA.16816.F32.BF16 R92, R24, R246.reuse, R92 ;  /* 0x000000f6185c723c */ /* 0x080fe2000004185c */
[----:B------:R1:W2:Y:S05]  /*6690*/  LDSM.16.M88.4 R24, [R20] ;  /* 0x000000001418783b */ /* 0x0002aa0000000200 */
[----:B------:R-:W-:Y:S01]  /*66a0*/  HMMA.16816.F32.BF16 R96, R248, R246, R96 ;  /* 0x000000f6f860723c */ /* 0x000fe20000041860 */
[----:B------:R-:W3:Y:S04]  /*66b0*/  LDSM.16.MT88.4 R244, [R0+0xf000] ;  /* 0x00f0000000f4783b */ /* 0x000ee80000004200 */
[----:B------:R-:W4:Y:S04]  /*66c0*/  LDSM.16.MT88.4 R248, [R0+0x11000] ;  /* 0x0110000000f8783b */ /* 0x000f280000004200 */
[----:B-1----:R-:W4:Y:S01]  /*66d0*/  LDL R20, [R1+0x24] ;  /* 0x0000240001147983 */ /* 0x002f220000100800 */
[-C--:B--2---:R-:W-:Y:S06]  /*66e0*/  HMMA.16816.F32.BF16 R4, R24, R40.reuse, R4 ;  /* 0x000000281804723c */ /* 0x084fec0000041804 */
[C---:B------:R-:W-:Y:S06]  /*66f0*/  HMMA.16816.F32.BF16 R8, R32.reuse, R40, R8 ;  /* 0x000000282008723c */ /* 0x040fec0000041808 */
[-C--:B------:R-:W-:Y:S06]  /*6700*/  HMMA.16816.F32.BF16 R12, R32, R42.reuse, R12 ;  /* 0x0000002a200c723c */ /* 0x080fec000004180c */
[C---:B------:R-:W-:Y:S01]  /*6710*/  HMMA.16816.F32.BF16 R16, R24.reuse, R42, R16 ;  /* 0x0000002a1810723c */ /* 0x040fe20000041810 */
[----:B------:R-:W5:Y:S04]  /*6720*/  LDL.LU.64 R42, [R1+0xe8] ;  /* 0x0000e800012a7983 */ /* 0x000f680000300a00 */
[----:B------:R-:W5:Y:S01]  /*6730*/  LDL.LU.64 R40, [R1+0xe0] ;  /* 0x0000e00001287983 */ /* 0x000f620000300a00 */
[-C--:B---3--:R-:W-:Y:S03]  /*6740*/  HMMA.16816.F32.BF16 R68, R24, R244.reuse, R68 ;  /* 0x000000f41844723c */ /* 0x088fe60000041844 */
[----:B------:R-:W2:Y:S03]  /*6750*/  LDL R23, [R1+0x74] ;  /* 0x0000740001177983 */ /* 0x000ea60000100800 */
[C---:B------:R-:W-:Y:S01]  /*6760*/  HMMA.16816.F32.BF16 R72, R32.reuse, R244, R72 ;  /* 0x000000f42048723c */ /* 0x040fe20000041848 */
[----:B------:R-:W3:Y:S04]  /*6770*/  LDL R21, [R1+0x70] ;  /* 0x0000700001157983 */ /* 0x000ee80000100800 */
[----:B------:R-:W3:Y:S01]  /*6780*/  LDL R28, [R1+0x60] ;  /* 0x00006000011c7983 */ /* 0x000ee20000100800 */
[-C--:B------:R-:W-:Y:S03]  /*6790*/  HMMA.16816.F32.BF16 R76, R32, R246.reuse, R76 ;  /* 0x000000f6204c723c */ /* 0x080fe6000004184c */
[----:B------:R-:W3:Y:S03]  /*67a0*/  LDL R29, [R1+0x64] ;  /* 0x00006400011d7983 */ /* 0x000ee60000100800 */
[C---:B------:R-:W-:Y:S06]  /*67b0*/  HMMA.16816.F32.BF16 R80, R24.reuse, R246, R80 ;  /* 0x000000f61850723c */ /* 0x040fec0000041850 */
[-C--:B----4-:R-:W-:Y:S06]  /*67c0*/  HMMA.16816.F32.BF16 R84, R24, R248.reuse, R84 ;  /* 0x000000f81854723c */ /* 0x090fec0000041854 */
[C---:B------:R-:W-:Y:S06]  /*67d0*/  HMMA.16816.F32.BF16 R88, R32.reuse, R248, R88 ;  /* 0x000000f82058723c */ /* 0x040fec0000041858 */
[-C--:B------:R-:W-:Y:S06]  /*67e0*/  HMMA.16816.F32.BF16 R92, R32, R250.reuse, R92 ;  /* 0x000000fa205c723c */ /* 0x080fec000004185c */
[----:B------:R-:W-:Y:S01]  /*67f0*/  HMMA.16816.F32.BF16 R96, R24, R250, R96 ;  /* 0x000000fa1860723c */ /* 0x000fe20000041860 */
[----:B------:R-:W-:Y:S04]  /*6800*/  LDSM.16.MT88.4 R248, [R0+0xf800] ;  /* 0x00f8000000f8783b */ /* 0x000fe80000004200 */
[----:B------:R-:W-:Y:S04]  /*6810*/  LDSM.16.MT88.4 R24, [R0+0x11800] ;  /* 0x011800000018783b */ /* 0x000fe80000004200 */
[----:B------:R-:W1:Y:S04]  /*6820*/  LDSM.16.M88.4 R244, [R20] ;  /* 0x0000000014f4783b */ /* 0x000e680000000200 */
[----:B------:R4:W2:Y:S02]  /*6830*/  LDSM.16.M88.4 R32, [R20+0x1000] ;  /* 0x001000001420783b */ /* 0x0008a40000000200 */
[----:B----4-:R-:W4:Y:S01]  /*6840*/  LDC R20, c[0x0][0x270] ;  /* 0x00009c00ff147b82 */ /* 0x010f220000000800 */
[-C--:B-1----:R-:W-:Y:S06]  /*6850*/  HMMA.16816.F32.BF16 R4, R244, R36.reuse, R4 ;  /* 0x00000024f404723c */ /* 0x082fec0000041804 */
[C---:B--2---:R-:W-:Y:S05]  /*6860*/  HMMA.16816.F32.BF16 R8, R32.reuse, R36, R8 ;  /* 0x000000242008723c */ /* 0x044fea0000041808 */
[----:B----4-:R-:W-:Y:S01]  /*6870*/  IMAD R22, R20, UR21, RZ ;  /* 0x0000001514167c24 */ /* 0x010fe2000f8e02ff */
[-C--:B------:R-:W-:Y:S06]  /*6880*/  HMMA.16816.F32.BF16 R12, R32, R38.reuse, R12 ;  /* 0x00000026200c723c */ /* 0x080fec000004180c */
[C---:B------:R-:W-:Y:S01]  /*6890*/  HMMA.16816.F32.BF16 R16, R244.reuse, R38, R16 ;  /* 0x00000026f410723c */ /* 0x040fe20000041810 */
[----:B------:R-:W5:Y:S04]  /*68a0*/  LDL.LU.64 R38, [R1+0xd8] ;  /* 0x0000d80001267983 */ /* 0x000f680000300a00 */
[----:B------:R-:W5:Y:S01]  /*68b0*/  LDL.LU.64 R36, [R1+0xd0] ;  /* 0x0000d00001247983 */ /* 0x000f620000300a00 */
[-C--:B------:R-:W-:Y:S06]  /*68c0*/  HMMA.16816.F32.BF16 R68, R244, R248.reuse, R68 ;  /* 0x000000f8f444723c */ /* 0x080fec0000041844 */
[C---:B------:R-:W-:Y:S01]  /*68d0*/  HMMA.16816.F32.BF16 R72, R32.reuse, R248, R72 ;  /* 0x000000f82048723c */ /* 0x040fe20000041848 */
[----:B------:R-:W2:Y:S05]  /*68e0*/  LDL.LU.64 R248, [R1+0x30] ;  /* 0x0000300001f87983 */ /* 0x000eaa0000300a00 */
[-C--:B------:R-:W-:Y:S06]  /*68f0*/  HMMA.16816.F32.BF16 R76, R32, R250.reuse, R76 ;  /* 0x000000fa204c723c */ /* 0x080fec000004184c */
[C---:B------:R-:W-:Y:S06]  /*6900*/  HMMA.16816.F32.BF16 R80, R244.reuse, R250, R80 ;  /* 0x000000faf450723c */ /* 0x040fec0000041850 */
[-C--:B------:R-:W-:Y:S05]  /*6910*/  HMMA.16816.F32.BF16 R84, R244, R24.reuse, R84 ;  /* 0x00000018f454723c */ /* 0x080fea0000041854 */
[----:B------:R-:W-:Y:S01]  /*6920*/  IMAD.U32 R250, R22, -0x40, RZ ;  /* 0xffffffc016fa7824 */ /* 0x000fe200078e00ff */
[----:B------:R-:W-:Y:S01]  /*6930*/  @P0 IADD3 R22, P2, R23, UR10, RZ ;  /* 0x0000000a17160c10 */ /* 0x000fe2000ff5e0ff */
[C---:B------:R-:W-:Y:S01]  /*6940*/  HMMA.16816.F32.BF16 R88, R32.reuse, R24, R88 ;  /* 0x000000182058723c */ /* 0x040fe20000041858 */
[----:B------:R-:W-:Y:S03]  /*6950*/  @UP2 UMOV UR10, UR16 ;  /* 0x00000010000a2c82 */ /* 0x000fe60008000000 */
[----:B---3--:R-:W-:Y:S01]  /*6960*/  @P0 IADD3.X R23, R21, UR9, RZ, P2, !PT ;  /* 0x0000000915170c10 */ /* 0x008fe200097fe4ff */
[----:B------:R-:W-:Y:S01]  /*6970*/  @UP2 UMOV UR9, UR13 ;  /* 0x0000000d00092c82 */ /* 0x000fe20008000000 */
[-C--:B------:R-:W-:Y:S03]  /*6980*/  HMMA.16816.F32.BF16 R92, R32, R26.reuse, R92 ;  /* 0x0000001a205c723c */ /* 0x080fe6000004185c */
[----:B------:R-:W3:Y:S02]  /*6990*/  @P0 LDG.E R28, desc[UR6][R22.64+-0x100] ;  /* 0xffff0006161c0981 */ /* 0x000ee4000c1e1900 */
[----:B------:R-:W-:Y:S01]  /*69a0*/  IMAD.MOV.U32 R25, RZ, RZ, R30 ;  /* 0x000000ffff197224 */ /* 0x000fe200078e001e */
[----:B------:R-:W-:Y:S01]  /*69b0*/  HMMA.16816.F32.BF16 R96, R244, R26, R96 ;  /* 0x0000001af460723c */ /* 0x000fe20000041860 */
[----:B------:R1:W4:Y:S04]  /*69c0*/  @P0 LDG.E R29, desc[UR6][R22.64+-0xe0] ;  /* 0xffff2006161d0981 */ /* 0x000328000c1e1900 */
[----:B------:R-:W-:Y:S06]  /*69d0*/  IMAD R24, R20, UR21, RZ ;  /* 0x0000001514187c24 */ /* 0x000fec000f8e02ff */
[----:B------:R-:W-:Y:S01]  /*69e0*/  IMAD R30, R24, 0x18, RZ ;  /* 0x00000018181e7824 */ /* 0x000fe200078e02ff */
[----:B--2---:R-:W-:Y:S01]  /*69f0*/  LEA R251, P1, R250, R248, 0x2 ;  /* 0x000000f8fafb7211 */ /* 0x004fe200078210ff */
[----:B------:R-:W-:Y:S03]  /*6a00*/  IMAD.SHL.U32 R248, R24, 0x8, RZ ;  /* 0x0000000818f87824 */ /* 0x000fe600078e00ff */
[----:B------:R-:W-:Y:S01]  /*6a10*/  LEA.HI.X.SX32 R250, R250, R249, 0x2, P1 ;  /* 0x000000f9fafa7211 */ /* 0x000fe200008f16ff */
[----:B------:R-:W-:Y:S02]  /*6a20*/  IMAD.MOV.U32 R20, RZ, RZ, R251 ;  /* 0x000000ffff147224 */ /* 0x000fe400078e00fb */
[----:B------:R-:W-:Y:S02]  /*6a30*/  IMAD.SHL.U32 R249, R24, 0x10, RZ ;  /* 0x0000001018f97824 */ /* 0x000fe400078e00ff */
[----:B------:R-:W-:Y:S01]  /*6a40*/  IMAD.MOV.U32 R21, RZ, RZ, R250 ;  /* 0x000000ffff157224 */ /* 0x000fe200078e00fa */
[CC--:B------:R-:W-:Y:S02]  /*6a50*/  LEA R250, P2, R248.reuse, R20.reuse, 0x2 ;  /* 0x00000014f8fa7211 */ /* 0x0c0fe400078410ff */
[CC--:B-1----:R-:W-:Y:S02]  /*6a60*/  LEA R22, P1, R249.reuse, R20.reuse, 0x2 ;  /* 0x00000014f9167211 */ /* 0x0c2fe400078210ff */
[----:B------:R1:W-:Y:S01]  /*6a70*/  REDG.E.ADD.F32.FTZ.RN.STRONG.GPU desc[UR6][R20.64], R4 ;  /* 0x00000004140079a6 */ /* 0x0003e2000c10f386 */
[-C--:B------:R-:W-:Y:S02]  /*6a80*/  LEA.HI.X.SX32 R251, R248, R21.reuse, 0x2, P2 ;  /* 0x00000015f8fb7211 */ /* 0x080fe400010f16ff */
[-C--:B------:R-:W-:Y:S01]  /*6a90*/  LEA.HI.X.SX32 R23, R249, R21.reuse, 0x2, P1 ;  /* 0x00000015f9177211 */ /* 0x080fe200008f16ff */
[----:B------:R-:W-:Y:S04]  /*6aa0*/  STL.64 [R1+0x30], R20 ;  /* 0x0000301401007387 */ /* 0x000fe80000100a00 */
[----:B------:R2:W-:Y:S04]  /*6ab0*/  REDG.E.ADD.F32.FTZ.RN.STRONG.GPU desc[UR6][R250.64], R5 ;  /* 0x00000005fa0079a6 */ /* 0x0005e8000c10f386 */
[----:B------:R2:W-:Y:S04]  /*6ac0*/  REDG.E.ADD.F32.FTZ.RN.STRONG.GPU desc[UR6][R22.64], R6 ;  /* 0x00000006160079a6 */ /* 0x0005e8000c10f386 */
[----:B------:R2:W5:Y:S04]  /*6ad0*/  LDL.LU.64 R34, [R1+0xc8] ;  /* 0x0000c80001227983 */ /* 0x0005680000300a00 */
[----:B------:R2:W5:Y:S04]  /*6ae0*/  LDL.LU.64 R32, [R1+0xc0] ;  /* 0x0000c00001207983 */ /* 0x0005680000300a00 */
[----:B---3--:R3:W-:Y:S01]  /*6af0*/  @P0 STL [R1+0x60], R28 ;  /* 0x0000601c01000387 */ /* 0x0087e20000100800 */
[CC--:B-1----:R-:W-:Y:S03]  /*6b00*/  LEA R4, P2, R30.reuse, R20.reuse, 0x2 ;  /* 0x000000141e047211 */ /* 0x0c2fe600078410ff */
[----:B----4-:R1:W-:Y:S01]  /*6b10*/  @P0 STL [R1+0x64], R29 ;  /* 0x0000641d01000387 */ /* 0x0103e20000100800 */
[-C--:B--2---:R-:W-:Y:S03]  /*6b20*/  LEA.HI.X.SX32 R5, R30, R21.reuse, 0x2, P2 ;  /* 0x000000151e057211 */ /* 0x084fe600010f16ff */
[----:B------:R2:W5:Y:S01]  /*6b30*/  LDL.LU R30, [R1+0xb8] ;  /* 0x0000b800011e7983 */ /* 0x0005620000300800 */
[----:B------:R-:W1:Y:S01]  /*6b40*/  LDC R23, c[0x0][0x270] ;  /* 0x00009c00ff177b82 */ /* 0x000e620000000800 */
[----:B------:R-:W-:Y:S02]  /*6b50*/  IMAD R22, R24, 0x28, RZ ;  /* 0x0000002818167824 */ /* 0x000fe400078e02ff */
[----:B------:R4:W-:Y:S03]  /*6b60*/  REDG.E.ADD.F32.FTZ.RN.STRONG.GPU desc[UR6][R4.64], R7 ;  /* 0x00000007040079a6 */ /* 0x0009e6000c10f386 */
[-C--:B------:R-:W-:Y:S02]  /*6b70*/  LEA R22, P3, R22, R20.reuse, 0x2 ;  /* 0x0000001416167211 */ /* 0x080fe400078610ff */
[----:B------:R-:W2:Y:S01]  /*6b80*/  LDC R6, c[0x0][0x270] ;  /* 0x00009c00ff067b82 */ /* 0x000ea20000000800 */
[C---:B---3--:R-:W-:Y:S02]  /*6b90*/  IMAD.SHL.U32 R28, R24.reuse, 0x20, RZ ;  /* 0x00000020181c7824 */ /* 0x048fe400078e00ff */
[----:B------:R-:W-:Y:S03]  /*6ba0*/  IMAD R24, R24, 0x30, RZ ;  /* 0x0000003018187824 */ /* 0x000fe600078e02ff */
[-C--:B------:R-:W-:Y:S01]  /*6bb0*/  LEA R28, P1, R28, R20.reuse, 0x2 ;  /* 0x000000141c1c7211 */ /* 0x080fe200078210ff */
[----:B-1----:R-:W-:Y:S04]  /*6bc0*/  IMAD R29, R23, UR21, RZ ;  /* 0x00000015171d7c24 */ /* 0x002fe8000f8e02ff */
[----:B------:R-:W-:Y:S01]  /*6bd0*/  IMAD.SHL.U32 R29, R29, 0x20, RZ ;  /* 0x000000201d1d7824 */ /* 0x000fe200078e00ff */
[----:B----4-:R-:W1:Y:S01]  /*6be0*/  LDC R7, c[0x0][0x270] ;  /* 0x00009c00ff077b82 */ /* 0x010e620000000800 */
[C---:B--2---:R-:W-:Y:S03]  /*6bf0*/  IMAD R23, R6.reuse, UR21, RZ ;  /* 0x0000001506177c24 */ /* 0x044fe6000f8e02ff */
[-C--:B------:R-:W-:Y:S01]  /*6c00*/  LEA.HI.X.SX32 R29, R29, R21.reuse, 0x2, P1 ;  /* 0x000000151d1d7211 */ /* 0x080fe200008f16ff */
[----:B------:R-:W-:Y:S01]  /*6c10*/  IMAD R5, R6, UR21, RZ ;  /* 0x0000001506057c24 */ /* 0x000fe2000f8e02ff */
[CC--:B------:R-:W-:Y:S01]  /*6c20*/  LEA R6, P2, R24.reuse, R20.reuse, 0x2 ;  /* 0x0000001418067211 */ /* 0x0c0fe200078410ff */
[----:B------:R-:W-:Y:S02]  /*6c30*/  IMAD R23, R23, 0x28, RZ ;  /* 0x0000002817177824 */ /* 0x000fe400078e02ff */
[----:B------:R2:W-:Y:S01]  /*6c40*/  REDG.E.ADD.F32.FTZ.RN.STRONG.GPU desc[UR6][R28.64], R8 ;  /* 0x000000081c0079a6 */ /* 0x0005e2000c10f386 */
[----:B------:R-:W-:Y:S02]  /*6c50*/  IMAD R5, R5, 0x38, RZ ;  /* 0x0000003805057824 */ /* 0x000fe400078e02ff */
[-C--:B------:R-:W-:Y:S03]  /*6c60*/  LEA.HI.X.SX32 R23, R23, R21.reuse, 0x2, P3 ;  /* 0x0000001517177211 */ /* 0x080fe600018f16ff */
[-C--:B------:R-:W-:Y:S02]  /*6c70*/  LEA R4, P1, R5, R20.reuse, 0x2 ;  /* 0x0000001405047211 */ /* 0x080fe400078210ff */
[----:B------:R3:W-:Y:S01]  /*6c80*/  REDG.E.ADD.F32.FTZ.RN.STRONG.GPU desc[UR6][R22.64], R9 ;  /* 0x00000009160079a6 */ /* 0x0007e2000c10f386 */
[----:B-1----:R-:W-:Y:S01]  /*6c90*/  IMAD R5, R7, UR21, RZ ;  /* 0x0000001507057c24 */ /* 0x002fe2000f8e02ff */
[-C--:B------:R-:W-:Y:S01]  /*6ca0*/  LEA.HI.X.SX32 R7, R24, R21.reuse, 0x2, P2 ;  /* 0x0000001518077211 */ /* 0x080fe200010f16ff */
[----:B------:R-:W-:Y:S02]  /*6cb0*/  VIADD R24, R249, 0x20 ;  /* 0x00000020f9187836 */ /* 0x000fe40000000000 */
[----:B------:R-:W-:Y:S02]  /*6cc0*/  IMAD R5, R5, 0x38, RZ ;  /* 0x0000003805057824 */ /* 0x000fe400078e02ff */
[----:B------:R1:W-:Y:S03]  /*6cd0*/  REDG.E.ADD.F32.FTZ.RN.STRONG.GPU desc[UR6][R6.64], R10 ;  /* 0x0000000a060079a6 */ /* 0x0003e6000c10f386 */
[-C--:B------:R-:W-:Y:S01]  /*6ce0*/  LEA.HI.X.SX32 R5, R5, R21.reuse, 0x2, P1 ;  /* 0x0000001505057211 */ /* 0x080fe200008f16ff */
[----:B--2---:R2:W5:Y:S04]  /*6cf0*/  LDL.LU.64 R28, [R1+0xb0] ;  /* 0x0000b000011c7983 */ /* 0x0045680000300a00 */
[----:B------:R4:W-:Y:S04]  /*6d00*/  REDG.E.ADD.F32.FTZ.RN.STRONG.GPU desc[UR6][R4.64], R11 ;  /* 0x0000000b040079a6 */ /* 0x0009e8000c10f386 */
[----:B---3--:R2:W5:Y:S04]  /*6d10*/  LDL.LU.64 R22, [R1+0xa8] ;  /* 0x0000a80001167983 */ /* 0x0085680000300a00 */
[----:B------:R-:W3:Y:S04]  /*6d20*/  LDL.64 R8, [R1+0x48] ;  /* 0x0000480001087983 */ /* 0x000ee80000100a00 */
[----:B------:R2:W-:Y:S04]  /*6d30*/  REDG.E.ADD.F32.FTZ.RN.STRONG.GPU desc[UR6][R20.64+0x80], R16 ;  /* 0x00008010140079a6 */ /* 0x0005e8000c10f386 */
[----:B------:R2:W-:Y:S01]  /*6d40*/  REDG.E.ADD.F32.FTZ.RN.STRONG.GPU desc[UR6][R250.64+0x80], R17 ;  /* 0x00008011fa0079a6 */ /* 0x0005e2000c10f386 */
[C---:B-1----:R-:W-:Y:S03]  /*6d50*/  IMAD.IADD R7, R248.reuse, 0x1, R24 ;  /* 0x00000001f8077824 */ /* 0x042fe600078e0218 */
[----:B------:R-:W2:Y:S04]  /*6d60*/  LDL R6, [R1+0x2c] ;  /* 0x00002c0001067983 */ /* 0x000ea80000100800 */
[----:B------:R-:W2:Y:S01]  /*6d70*/  LDL R10, [R1+0x6c] ;  /* 0x00006c00010a7983 */ /* 0x000ea20000100800 */
[----:B----4-:R-:W-:Y:S03]  /*6d80*/  VIADD R5, R249, 0x20 ;  /* 0x00000020f9057836 */ /* 0x010fe60000000000 */
[----:B------:R1:W5:Y:S01]  /*6d90*/  LDL.LU.64 R26, [R1+0xa0] ;  /* 0x0000a000011a7983 */ /* 0x0003620000300a00 */
[C---:B------:R-:W-:Y:S02]  /*6da0*/  IMAD.IADD R4, R248.reuse, 0x1, R7 ;  /* 0x00000001f8047824 */ /* 0x040fe400078e0207 */
[----:B------:R-:W-:Y:S02]  /*6db0*/  IMAD.MOV.U32 R11, RZ, RZ, R25 ;  /* 0x000000ffff0b7224 */ /* 0x000fe400078e0019 */
[----:B------:R1:W5:Y:S01]  /*6dc0*/  LDL.LU.64 R24, [R1+0x98] ;  /* 0x0000980001187983 */ /* 0x0003620000300a00 */
[----:B---3--:R-:W-:Y:S01]  /*6dd0*/  IMAD.MOV.U32 R246, RZ, RZ, R8 ;  /* 0x000000fffff67224 */ /* 0x008fe200078e0008 */
[CC--:B------:R-:W-:Y:S01]  /*6de0*/  LEA R8, P1, R5.reuse, R20.reuse, 0x2 ;  /* 0x0000001405087211 */ /* 0x0c0fe200078210ff */
[----:B------:R-:W-:Y:S02]  /*6df0*/  IMAD.MOV.U32 R247, RZ, RZ, R9 ;  /* 0x000000fffff77224 */ /* 0x000fe400078e0009 */
[----:B------:R-:W-:Y:S01]  /*6e00*/  IMAD.MOV.U32 R244, RZ, RZ, R246 ;  /* 0x000000fffff47224 */ /* 0x000fe200078e00f6 */
[-C--:B------:R-:W-:Y:S01]  /*6e10*/  LEA.HI.X.SX32 R9, R5, R21.reuse, 0x2, P1 ;  /* 0x0000001505097211 */ /* 0x080fe200008f16ff */
[----:B------:R-:W-:Y:S01]  /*6e20*/  IMAD.IADD R5, R248, 0x1, R4 ;  /* 0x00000001f8057824 */ /* 0x000fe200078e0204 */
[CC--:B--2---:R-:W-:Y:S01]  /*6e30*/  LEA R16, P1, R4.reuse, R20.reuse, 0x2 ;  /* 0x0000001404107211 */ /* 0x0c4fe200078210ff */
[----:B------:R-:W-:Y:S02]  /*6e40*/  IMAD.MOV.U32 R246, RZ, RZ, R11 ;  /* 0x000000fffff67224 */ /* 0x000fe400078e000b */
[----:B------:R2:W-:Y:S01]  /*6e50*/  REDG.E.ADD.F32.FTZ.RN.STRONG.GPU desc[UR6][R8.64], R18 ;  /* 0x00000012080079a6 */ /* 0x0005e2000c10f386 */
[-C--:B------:R-:W-:Y:S01]  /*6e60*/  LEA.HI.X.SX32 R17, R4, R21.reuse, 0x2, P1 ;  /* 0x0000001504117211 */ /* 0x080fe200008f16ff */
[----:B------:R-:W-:Y:S01]  /*6e70*/  IMAD.MOV.U32 R245, RZ, RZ, R6 ;  /* 0x000000fffff57224 */ /* 0x000fe200078e0006 */
[CC--:B------:R-:W-:Y:S01]  /*6e80*/  LEA R6, P2, R7.reuse, R20.reuse, 0x2 ;  /* 0x0000001407067211 */ /* 0x0c0fe200078410ff */
[----:B------:R-:W-:Y:S03]  /*6e90*/  IMAD.IADD R4, R248, 0x1, R5 ;  /* 0x00000001f8047824 */ /* 0x000fe600078e0205 */
[-C--:B------:R-:W-:Y:S05]  /*6ea0*/  LEA.HI.X.SX32 R7, R7, R21.reuse, 0x2, P2 ;  /* 0x0000001507077211 */ /* 0x080fea00010f16ff */
[----:B------:R3:W-:Y:S04]  /*6eb0*/  REDG.E.ADD.F32.FTZ.RN.STRONG.GPU desc[UR6][R6.64], R19 ;  /* 0x00000013060079a6 */ /* 0x0007e8000c10f386 */
[----:B------:R-:W-:Y:S01]  /*6ec0*/  REDG.E.ADD.F32.FTZ.RN.STRONG.GPU desc[UR6][R16.64], R12 ;  /* 0x0000000c100079a6 */ /* 0x000fe2000c10f386 */
[----:B--2---:R-:W-:Y:S01]  /*6ed0*/  IMAD.MOV.U32 R18, RZ, RZ, R245 ;  /* 0x000000ffff127224 */ /* 0x004fe200078e00f5 */
[CC--:B------:R-:W-:Y:S01]  /*6ee0*/  LEA R8, P2, R4.reuse, R20.reuse, 0x2 ;  /* 0x0000001404087211 */ /* 0x0c0fe200078410ff */
[----:B------:R-:W-:Y:S02]  /*6ef0*/  IMAD.MOV.U32 R245, RZ, RZ, R247 ;  /* 0x000000fffff57224 */ /* 0x000fe400078e00f7 */
[----:B------:R-:W-:Y:S01]  /*6f00*/  IMAD.MOV.U32 R247, RZ, RZ, R10 ;  /* 0x000000fffff77224 */ /* 0x000fe200078e000a */
[CC--:B------:R-:W-:Y:S02]  /*6f10*/  LEA R10, P1, R5.reuse, R20.reuse, 0x2 ;  /* 0x00000014050a7211 */ /* 0x0c0fe400078210ff */
[-C--:B------:R-:W-:Y:S02]  /*6f20*/  LEA.HI.X.SX32 R9, R4, R21.reuse, 0x2, P2 ;  /* 0x0000001504097211 */ /* 0x080fe400010f16ff */
[-C--:B------:R-:W-:Y:S01]  /*6f30*/  LEA.HI.X.SX32 R11, R5, R21.reuse, 0x2, P1 ;  /* 0x00000015050b7211 */ /* 0x080fe200008f16ff */
[----:B------:R-:W-:Y:S02]  /*6f40*/  VIADD R5, R249, 0x40 ;  /* 0x00000040f9057836 */ /* 0x000fe40000000000 */
[C---:B---3--:R-:W-:Y:S02]  /*6f50*/  IMAD.IADD R7, R248.reuse, 0x1, R4 ;  /* 0x00000001f8077824 */ /* 0x048fe400078e0204 */
[----:B------:R2:W-:Y:S03]  /*6f60*/  REDG.E.ADD.F32.FTZ.RN.STRONG.GPU desc[UR6][R10.64], R13 ;  /* 0x0000000d0a0079a6 */ /* 0x0005e6000c10f386 */
[CC--:B------:R-:W-:Y:S01]  /*6f70*/  LEA R6, P1, R7.reuse, R20.reuse, 0x2 ;  /* 0x0000001407067211 */ /* 0x0c0fe200078210ff */
[----:B------:R3:W-:Y:S03]  /*6f80*/  REDG.E.ADD.F32.FTZ.RN.STRONG.GPU desc[UR6][R8.64], R14 ;  /* 0x0000000e080079a6 */ /* 0x0007e6000c10f386 */
[-C--:B------:R-:W-:Y:S05]  /*6f90*/  LEA.HI.X.SX32 R7, R7, R21.reuse, 0x2, P1 ;  /* 0x0000001507077211 */ /* 0x080fea00008f16ff */
[----:B------:R4:W-:Y:S04]  /*6fa0*/  REDG.E.ADD.F32.FTZ.RN.STRONG.GPU desc[UR6][R6.64], R15 ;  /* 0x0000000f060079a6 */ /* 0x0009e8000c10f386 */
[----:B------:R-:W-:Y:S04]  /*6fb0*/  REDG.E.ADD.F32.FTZ.RN.STRONG.GPU desc[UR6][R20.64+0x100], R68 ;  /* 0x00010044140079a6 */ /* 0x000fe8000c10f386 */
[----:B------:R-:W-:Y:S01]  /*6fc0*/  REDG.E.ADD.F32.FTZ.RN.STRONG.GPU desc[UR6][R250.64+0x100], R69 ;  /* 0x00010045fa0079a6 */ /* 0x000fe2000c10f386 */
[C---:B--2---:R-:W-:Y:S01]  /*6fd0*/  IMAD.IADD R10, R248.reuse, 0x1, R5 ;  /* 0x00000001f80a7824 */ /* 0x044fe200078e0205 */
[CC--:B---3--:R-:W-:Y:S03]  /*6fe0*/  LEA R8, P1, R5.reuse, R20.reuse, 0x2 ;  /* 0x0000001405087211 */ /* 0x0c8fe600078210ff */
[C---:B------:R-:W-:Y:S01]  /*6ff0*/  IMAD.IADD R4, R248.reuse, 0x1, R10 ;  /* 0x00000001f8047824 */ /* 0x040fe200078e020a */
[-C--:B------:R-:W-:Y:S03]  /*7000*/  LEA.HI.X.SX32 R9, R5, R21.reuse, 0x2, P1 ;  /* 0x0000001505097211 */ /* 0x080fe600008f16ff */
[----:B------:R-:W-:Y:S01]  /*7010*/  IMAD.IADD R5, R248, 0x1, R4 ;  /* 0x00000001f8057824 */ /* 0x000fe200078e0204 */
[-C--:B------:R-:W-:Y:S02]  /*7020*/  LEA R12, P1, R4, R20.reuse, 0x2 ;  /* 0x00000014040c7211 */ /* 0x080fe400078210ff */
[-C--:B----4-:R-:W-:Y:S01]  /*7030*/  LEA R6, P2, R10, R20.reuse, 0x2 ;  /* 0x000000140a067211 */ /* 0x090fe200078410ff */
[----:B------:R2:W-:Y:S01]  /*7040*/  REDG.E.ADD.F32.FTZ.RN.STRONG.GPU desc[UR6][R8.64], R70 ;  /* 0x00000046080079a6 */ /* 0x0005e2000c10f386 */
[-C--:B------:R-:W-:Y:S01]  /*7050*/  LEA.HI.X.SX32 R13, R4, R21.reuse, 0x2, P1 ;  /* 0x00000015040d7211 */ /* 0x080fe200008f16ff */
[----:B------:R-:W-:Y:S01]  /*7060*/  IMAD.IADD R4, R248, 0x1, R5 ;  /* 0x00000001f8047824 */ /* 0x000fe200078e0205 */
[-C--:B------:R-:W-:Y:S02]  /*7070*/  LEA.HI.X.SX32 R7, R10, R21.reuse, 0x2, P2 ;  /* 0x000000150a077211 */ /* 0x080fe400010f16ff */
[CC--:B------:R-:W-:Y:S03]  /*7080*/  LEA R10, P1, R5.reuse, R20.reuse, 0x2 ;  /* 0x00000014050a7211 */ /* 0x0c0fe600078210ff */
[----:B------:R3:W-:Y:S01]  /*7090*/  REDG.E.ADD.F32.FTZ.RN.STRONG.GPU desc[UR6][R6.64], R71 ;  /* 0x00000047060079a6 */ /* 0x0007e2000c10f386 */
[-C--:B------:R-:W-:Y:S01]  /*70a0*/  LEA.HI.X.SX32 R11, R5, R21.reuse, 0x2, P1 ;  /* 0x00000015050b7211 */ /* 0x080fe200008f16ff */
[----:B------:R-:W-:Y:S02]  /*70b0*/  VIADD R5, R249, 0x60 ;  /* 0x00000060f9057836 */ /* 0x000fe40000000000 */
[----:B------:R-:W-:Y:S04]  /*70c0*/  REDG.E.ADD.F32.FTZ.RN.STRONG.GPU desc[UR6][R12.64], R72 ;  /* 0x000000480c0079a6 */ /* 0x000fe8000c10f386 */
[----:B------:R-:W-:Y:S04]  /*70d0*/  REDG.E.ADD.F32.FTZ.RN.STRONG.GPU desc[UR6][R10.64], R73 ;  /* 0x000000490a0079a6 */ /* 0x000fe8000c10f386 */
[----:B------:R-:W-:Y:S01]  /*70e0*/  LDSM.16.MT88.4 R68, [R0+0x4000] ;  /* 0x004000000044783b */ /* 0x000fe20000004200 */
[CC--:B--2---:R-:W-:Y:S04]  /*70f0*/  LEA R8, P2, R4.reuse, R20.reuse, 0x2 ;  /* 0x0000001404087211 */ /* 0x0c4fe800078410ff */
[-C--:B------:R-:W-:Y:S01]  /*7100*/  LEA.HI.X.SX32 R9, R4, R21.reuse, 0x2, P2 ;  /* 0x0000001504097211 */ /* 0x080fe200010f16ff */
[C---:B---3--:R-:W-:Y:S04]  /*7110*/  IMAD.IADD R7, R248.reuse, 0x1, R4 ;  /* 0x00000001f8077824 */ /* 0x048fe800078e0204 */
[----:B------:R2:W-:Y:S01]  /*7120*/  REDG.E.ADD.F32.FTZ.RN.STRONG.GPU desc[UR6][R8.64], R74 ;  /* 0x0000004a080079a6 */ /* 0x0005e2000c10f386 */
[CC--:B------:R-:W-:Y:S04]  /*7130*/  LEA R6, P1, R7.reuse, R20.reuse, 0x2 ;  /* 0x0000001407067211 */ /* 0x0c0fe800078210ff */
[-C--:B------:R-:W-:Y:S05]  /*7140*/  LEA.HI.X.SX32 R7, R7, R21.reuse, 0x2, P1 ;  /* 0x0000001507077211 */ /* 0x080fea00008f16ff */
[----:B------:R3:W-:Y:S04]  /*7150*/  REDG.E.ADD.F32.FTZ.RN.STRONG.GPU desc[UR6][R6.64], R75 ;  /* 0x0000004b060079a6 */ /* 0x0007e8000c10f386 */
[----:B------:R-:W-:Y:S04]  /*7160*/  REDG.E.ADD.F32.FTZ.RN.STRONG.GPU desc[UR6][R20.64+0x180], R80 ;  /* 0x00018050140079a6 */ /* 0x000fe8000c10f386 */
[----:B------:R-:W-:Y:S04]  /*7170*/  REDG.E.ADD.F32.FTZ.RN.STRONG.GPU desc[UR6][R250.64+0x180], R81 ;  /* 0x00018051fa0079a6 */ /* 0x000fe8000c10f386 */
[----:B------:R-:W-:Y:S01]  /*7180*/  LDSM.16.MT88.4 R72, [R3+0x12800] ;  /* 0x012800000348783b */ /* 0x000fe20000004200 */
[C---:B--2---:R-:W-:Y:S04]  /*7190*/  IMAD.IADD R8, R248.reuse, 0x1, R5 ;  /* 0x00000001f8087824 */ /* 0x044fe800078e0205 */
[----:B------:R-:W-:Y:S01]  /*71a0*/  IMAD.IADD R4, R248, 0x1, R8 ;  /* 0x00000001f8047824 */ /* 0x000fe200078e0208 */
[CC--:B------:R-:W-:Y:S04]  /*71b0*/  LEA R12, P2, R8.reuse, R20.reuse, 0x2 ;  /* 0x00000014080c7211 */ /* 0x0c0fe800078410ff */
[-C--:B------:R-:W-:Y:S02]  /*71c0*/  LEA.HI.X.SX32 R13, R8, R21.reuse, 0x2, P2 ;  /* 0x00000015080d7211 */ /* 0x080fe400010f16ff */
[CC--:B---3--:R-:W-:Y:S04]  /*71d0*/  LEA R6, P1, R5.reuse, R20.reuse, 0x2 ;  /* 0x0000001405067211 */ /* 0x0c8fe800078210ff */
[-C--:B------:R-:W-:Y:S01]  /*71e0*/  LEA.HI.X.SX32 R7, R5, R21.reuse, 0x2, P1 ;  /* 0x0000001505077211 */ /* 0x080fe200008f16ff */
[----:B------:R-:W-:Y:S01]  /*71f0*/  IMAD.IADD R5, R248, 0x1, R4 ;  /* 0x00000001f8057824 */ /* 0x000fe200078e0204 */
[CC--:B------:R-:W-:Y:S03]  /*7200*/  LEA R10, P1, R4.reuse, R20.reuse, 0x2 ;  /* 0x00000014040a7211 */ /* 0x0c0fe600078210ff */
[----:B------:R2:W-:Y:S01]  /*7210*/  REDG.E.ADD.F32.FTZ.RN.STRONG.GPU desc[UR6][R6.64], R82 ;  /* 0x00000052060079a6 */ /* 0x0005e2000c10f386 */
[-C--:B------:R-:W-:Y:S01]  /*7220*/  LEA.HI.X.SX32 R11, R4, R21.reuse, 0x2, P1 ;  /* 0x00000015040b7211 */ /* 0x080fe200008f16ff */
[C---:B------:R-:W-:Y:S01]  /*7230*/  IMAD.IADD R4, R248.reuse, 0x1, R5 ;  /* 0x00000001f8047824 */ /* 0x040fe200078e0205 */
[CC--:B------:R-:W-:Y:S01]  /*7240*/  LEA R8, P1, R5.reuse, R20.reuse, 0x2 ;  /* 0x0000001405087211 */ /* 0x0c0fe200078210ff */
[----:B------:R-:W-:Y:S03]  /*7250*/  REDG.E.ADD.F32.FTZ.RN.STRONG.GPU desc[UR6][R12.64], R83 ;  /* 0x000000530c0079a6 */ /* 0x000fe6000c10f386 */
[-C--:B------:R-:W-:Y:S01]  /*7260*/  LEA.HI.X.SX32 R9, R5, R21.reuse, 0x2, P1 ;  /* 0x0000001505097211 */ /* 0x080fe200008f16ff */
[----:B------:R-:W-:Y:S01]  /*7270*/  REDG.E.ADD.F32.FTZ.RN.STRONG.GPU desc[UR6][R10.64], R76 ;  /* 0x0000004c0a0079a6 */ /* 0x000fe2000c10f386 */
[----:B------:R-:W-:Y:S03]  /*7280*/  IMAD.IADD R5, R248, 0x1, R4 ;  /* 0x00000001f8057824 */ /* 0x000fe600078e0204 */
[----:B------:R3:W-:Y:S04]  /*7290*/  REDG.E.ADD.F32.FTZ.RN.STRONG.GPU desc[UR6][R8.64], R77 ;  /* 0x0000004d080079a6 */ /* 0x0007e8000c10f386 */
[----:B------:R-:W-:Y:S01]  /*72a0*/  LDSM.16.MT88.4 R80, [R2+0x12800] ;  /* 0x012800000250783b */ /* 0x000fe20000004200 */
[CC--:B--2---:R-:W-:Y:S04]  /*72b0*/  LEA R6, P1, R4.reuse, R20.reuse, 0x2 ;  /* 0x0000001404067211 */ /* 0x0c4fe800078210ff */
[-C--:B------:R-:W-:Y:S02]  /*72c0*/  LEA.HI.X.SX32 R7, R4, R21.reuse, 0x2, P1 ;  /* 0x0000001504077211 */ /* 0x080fe400008f16ff */
[CC--:B------:R-:W-:Y:S03]  /*72d0*/  LEA R4, P1, R5.reuse, R20.reuse, 0x2 ;  /* 0x0000001405047211 */ /* 0x0c0fe600078210ff */
[----:B------:R2:W-:Y:S01]  /*72e0*/  REDG.E.ADD.F32.FTZ.RN.STRONG.GPU desc[UR6][R6.64], R78 ;  /* 0x0000004e060079a6 */ /* 0x0005e2000c10f386 */
[-C--:B------:R-:W-:Y:S01]  /*72f0*/  LEA.HI.X.SX32 R5, R5, R21.reuse, 0x2, P1 ;  /* 0x0000001505057211 */ /* 0x080fe200008f16ff */
[C---:B---3--:R-:W-:Y:S02]  /*7300*/  VIADD R9, R249.reuse, 0x80 ;  /* 0x00000080f9097836 */ /* 0x048fe40000000000 */
[----:B------:R-:W-:Y:S02]  /*7310*/  VIADD R249, R249, 0xa0 ;  /* 0x000000a0f9f97836 */ /* 0x000fe40000000000 */
[----:B------:R3:W-:Y:S01]  /*7320*/  REDG.E.ADD.F32.FTZ.RN.STRONG.GPU desc[UR6][R4.64], R79 ;  /* 0x0000004f040079a6 */ /* 0x0007e2000c10f386 */
[CC--:B------:R-:W-:Y:S03]  /*7330*/  LEA R8, P1, R9.reuse, R20.reuse, 0x2 ;  /* 0x0000001409087211 */ /* 0x0c0fe600078210ff */
[----:B------:R-:W-:Y:S04]  /*7340*/  REDG.E.ADD.F32.FTZ.RN.STRONG.GPU desc[UR6][R20.64+0x200], R84 ;  /* 0x00020054140079a6 */ /* 0x000fe8000c10f386 */
[----:B------:R-:W-:Y:S04]  /*7350*/  REDG.E.ADD.F32.FTZ.RN.STRONG.GPU desc[UR6][R250.64+0x200], R85 ;  /* 0x00020055fa0079a6 */ /* 0x000fe8000c10f386 */
[----:B------:R-:W-:Y:S01]  /*7360*/  LDSM.16.MT88.4 R76, [R0+0x800] ;  /* 0x00080000004c783b */ /* 0x000fe20000004200 */
[C---:B--2---:R-:W-:Y:S01]  /*7370*/  IMAD.IADD R7, R248.reuse, 0x1, R9 ;  /* 0x00000001f8077824 */ /* 0x044fe200078e0209 */
[-C--:B------:R-:W-:Y:S04]  /*7380*/  LEA.HI.X.SX32 R9, R9, R21.reuse, 0x2, P1 ;  /* 0x0000001509097211 */ /* 0x080fe800008f16ff */
[CC--:B------:R-:W-:Y:S01]  /*7390*/  LEA R6, P2, R7.reuse, R20.reuse, 0x2 ;  /* 0x0000001407067211 */ /* 0x0c0fe200078410ff */
[C---:B---3--:R-:W-:Y:S01]  /*73a0*/  IMAD.IADD R4, R248.reuse, 0x1, R7 ;  /* 0x00000001f8047824 */ /* 0x048fe200078e0207 */
[----:B------:R2:W-:Y:S02]  /*73b0*/  REDG.E.ADD.F32.FTZ.RN.STRONG.GPU desc[UR6][R8.64], R86 ;  /* 0x00000056080079a6 */ /* 0x0005e4000c10f386 */
[-C--:B------:R-:W-:Y:S01]  /*73c0*/  LEA.HI.X.SX32 R7, R7, R21.reuse, 0x2, P2 ;  /* 0x0000001507077211 */ /* 0x080fe200010f16ff */
[----:B------:R-:W-:Y:S01]  /*73d0*/  IMAD.IADD R5, R248, 0x1, R4 ;  /* 0x00000001f8057824 */ /* 0x000fe200078e0204 */
[CC--:B------:R-:W-:Y:S03]  /*73e0*/  LEA R12, P1, R4.reuse, R20.reuse, 0x2 ;  /* 0x00000014040c7211 */ /* 0x0c0fe600078210ff */
[----:B------:R3:W-:Y:S01]  /*73f0*/  REDG.E.ADD.F32.FTZ.RN.STRONG.GPU desc[UR6][R6.64], R87 ;  /* 0x00000057060079a6 */ /* 0x0007e2000c10f386 */
[-C--:B------:R-:W-:Y:S01]  /*7400*/  LEA.HI.X.SX32 R13, R4, R21.reuse, 0x2, P1 ;  /* 0x00000015040d7211 */ /* 0x080fe200008f16ff */
[C---:B------:R-:W-:Y:S01]  /*7410*/  IMAD.IADD R4, R248.reuse, 0x1, R5 ;  /* 0x00000001f8047824 */ /* 0x040fe200078e0205 */
[CC--:B------:R-:W-:Y:S01]  /*7420*/  LEA R10, P1, R5.reuse, R20.reuse, 0x2 ;  /* 0x00000014050a7211 */ /* 0x0c0fe200078210ff */
[----:B------:R-:W-:Y:S03]  /*7430*/  LDSM.16.MT88.4 R84, [R0+0x2800] ;  /* 0x002800000054783b */ /* 0x000fe60000004200 */
[-C--:B------:R-:W-:Y:S01]  /*7440*/  LEA.HI.X.SX32 R11, R5, R21.reuse, 0x2, P1 ;  /* 0x00000015050b7211 */ /* 0x080fe200008f16ff */
[----:B------:R-:W-:Y:S04]  /*7450*/  REDG.E.ADD.F32.FTZ.RN.STRONG.GPU desc[UR6][R12.64], R88 ;  /* 0x000000580c0079a6 */ /* 0x000fe8000c10f386 */
[----:B------:R-:W-:Y:S01]  /*7460*/  REDG.E.ADD.F32.FTZ.RN.STRONG.GPU desc[UR6][R10.64], R89 ;  /* 0x000000590a0079a6 */ /* 0x000fe2000c10f386 */
[----:B--2---:R-:W-:Y:S05]  /*7470*/  IMAD.IADD R9, R248, 0x1, R4 ;  /* 0x00000001f8097824 */ /* 0x004fea00078e0204 */
[CC--:B------:R-:W-:Y:S02]  /*7480*/  LEA R8, P1, R9.reuse, R20.reuse, 0x2 ;  /* 0x0000001409087211 */ /* 0x0c0fe400078210ff */
[CC--:B---3--:R-:W-:Y:S02]  /*7490*/  LEA R6, P2, R4.reuse, R20.reuse, 0x2 ;  /* 0x0000001404067211 */ /* 0x0c8fe400078410ff */
[-C--:B------:R-:W-:Y:S02]  /*74a0*/  LEA.HI.X.SX32 R9, R9, R21.reuse, 0x2, P1 ;  /* 0x0000001509097211 */ /* 0x080fe400008f16ff */
[-C--:B------:R-:W-:Y:S01]  /*74b0*/  LEA.HI.X.SX32 R7, R4, R21.reuse, 0x2, P2 ;  /* 0x0000001504077211 */ /* 0x080fe200010f16ff */
[----:B------:R-:W-:Y:S04]  /*74c0*/  IMAD.IADD R4, R248, 0x1, R249 ;  /* 0x00000001f8047824 */ /* 0x000fe800078e02f9 */
[----:B------:R2:W-:Y:S01]  /*74d0*/  REDG.E.ADD.F32.FTZ.RN.STRONG.GPU desc[UR6][R6.64], R90 ;  /* 0x0000005a060079a6 */ /* 0x0005e2000c10f386 */
[CC--:B------:R-:W-:Y:S03]  /*74e0*/  LEA R14, P2, R4.reuse, R20.reuse, 0x2 ;  /* 0x00000014040e7211 */ /* 0x0c0fe600078410ff */
[----:B------:R3:W-:Y:S01]  /*74f0*/  REDG.E.ADD.F32.FTZ.RN.STRONG.GPU desc[UR6][R8.64], R91 ;  /* 0x0000005b080079a6 */ /* 0x0007e2000c10f386 */
[-C--:B------:R-:W-:Y:S03]  /*7500*/  LEA.HI.X.SX32 R15, R4, R21.reuse, 0x2, P2 ;  /* 0x00000015040f7211 */ /* 0x080fe600010f16ff */
[----:B------:R4:W-:Y:S04]  /*7510*/  REDG.E.ADD.F32.FTZ.RN.STRONG.GPU desc[UR6][R20.64+0x280], R96 ;  /* 0x00028060140079a6 */ /* 0x0009e8000c10f386 */
[----:B------:R-:W-:Y:S04]  /*7520*/  REDG.E.ADD.F32.FTZ.RN.STRONG.GPU desc[UR6][R250.64+0x280], R97 ;  /* 0x00028061fa0079a6 */ /* 0x000fe8000c10f386 */
[----:B------:R-:W-:Y:S01]  /*7530*/  LDSM.16.MT88.4 R88, [R0+0x4800] ;  /* 0x004800000058783b */ /* 0x000fe20000004200 */
[C---:B--2---:R-:W-:Y:S01]  /*7540*/  IMAD.IADD R6, R248.reuse, 0x1, R4 ;  /* 0x00000001f8067824 */ /* 0x044fe200078e0204 */
[CC--:B---3--:R-:W-:Y:S03]  /*7550*/  LEA R8, P1, R249.reuse, R20.reuse, 0x2 ;  /* 0x00000014f9087211 */ /* 0x0c8fe600078210ff */
[C---:B------:R-:W-:Y:S01]  /*7560*/  IMAD.IADD R5, R248.reuse, 0x1, R6 ;  /* 0x00000001f8057824 */ /* 0x040fe200078e0206 */
[-C--:B------:R-:W-:Y:S03]  /*7570*/  LEA.HI.X.SX32 R9, R249, R21.reuse, 0x2, P1 ;  /* 0x00000015f9097211 */ /* 0x080fe600008f16ff */
[----:B------:R-:W-:Y:S01]  /*7580*/  IMAD.IADD R4, R248, 0x1, R5 ;  /* 0x00000001f8047824 */ /* 0x000fe200078e0205 */
[CC--:B------:R-:W-:Y:S01]  /*7590*/  LEA R12, P1, R6.reuse, R20.reuse, 0x2 ;  /* 0x00000014060c7211 */ /* 0x0c0fe200078210ff */
[----:B----4-:R-:W-:Y:S01]  /*75a0*/  IMAD.MOV.U32 R96, RZ, RZ, R18 ;  /* 0x000000ffff607224 */ /* 0x010fe200078e0012 */
[CC--:B------:R-:W-:Y:S01]  /*75b0*/  LEA R10, P3, R5.reuse, R20.reuse, 0x2 ;  /* 0x00000014050a7211 */ /* 0x0c0fe200078610ff */
[----:B------:R2:W-:Y:S01]  /*75c0*/  REDG.E.ADD.F32.FTZ.RN.STRONG.GPU desc[UR6][R8.64], R98 ;  /* 0x00000062080079a6 */ /* 0x0005e2000c10f386 */
[-C--:B------:R-:W-:Y:S01]  /*75d0*/  LEA.HI.X.SX32 R13, R6, R21.reuse, 0x2, P1 ;  /* 0x00000015060d7211 */ /* 0x080fe200008f16ff */
[----:B------:R-:W-:Y:S01]  /*75e0*/  IMAD.IADD R248, R248, 0x1, R4 ;  /* 0x00000001f8f87824 */ /* 0x000fe200078e0204 */
[-C--:B------:R-:W-:Y:S01]  /*75f0*/  LEA.HI.X.SX32 R11, R5, R21.reuse, 0x2, P3 ;  /* 0x00000015050b7211 */ /* 0x080fe200018f16ff */
[----:B------:R-:W-:Y:S03]  /*7600*/  REDG.E.ADD.F32.FTZ.RN.STRONG.GPU desc[UR6][R14.64], R99 ;  /* 0x000000630e0079a6 */ /* 0x000fe6000c10f386 */
[CC--:B------:R-:W-:Y:S01]  /*7610*/  LEA R6, P1, R248.reuse, R20.reuse, 0x2 ;  /* 0x00000014f8067211 */ /* 0x0c0fe200078210ff */
[----:B------:R-:W-:Y:S03]  /*7620*/  REDG.E.ADD.F32.FTZ.RN.STRONG.GPU desc[UR6][R12.64], R92 ;  /* 0x0000005c0c0079a6 */ /* 0x000fe6000c10f386 */
[-C--:B------:R-:W-:Y:S01]  /*7630*/  LEA.HI.X.SX32 R7, R248, R21.reuse, 0x2, P1 ;  /* 0x00000015f8077211 */ /* 0x080fe200008f16ff */
[----:B------:R-:W-:Y:S04]  /*7640*/  REDG.E.ADD.F32.FTZ.RN.STRONG.GPU desc[UR6][R10.64], R93 ;  /* 0x0000005d0a0079a6 */ /* 0x000fe8000c10f386 */
[----:B------:R-:W-:Y:S04]  /*7650*/  LDSM.16.MT88.4 R12, [R2+0x12000] ;  /* 0x01200000020c783b */ /* 0x000fe80000004200 */
[----:B------:R-:W-:Y:S01]  /*7660*/  LDSM.16.MT88.4 R16, [R0+0x2000] ;  /* 0x002000000010783b */ /* 0x000fe20000004200 */
[C---:B--2---:R-:W-:Y:S04]  /*7670*/  LEA R8, P2, R4.reuse, R20, 0x2 ;  /* 0x0000001404087211 */ /* 0x044fe800078410ff */
[----:B------:R-:W-:Y:S02]  /*7680*/  LEA.HI.X.SX32 R9, R4, R21, 0x2, P2 ;  /* 0x0000001504097211 */ /* 0x000fe400010f16ff */
[----:B------:R1:W5:Y:S04]  /*7690*/  LDL.LU.64 R20, [R1+0x90] ;  /* 0x0000900001147983 */ /* 0x0003680000300a00 */
[----:B------:R-:W-:Y:S04]  /*76a0*/  REDG.E.ADD.F32.FTZ.RN.STRONG.GPU desc[UR6][R8.64], R94 ;  /* 0x0000005e080079a6 */ /* 0x000fe8000c10f386 */
[----:B------:R-:W-:Y:S04]  /*76b0*/  REDG.E.ADD.F32.FTZ.RN.STRONG.GPU desc[UR6][R6.64], R95 ;  /* 0x0000005f060079a6 */ /* 0x000fe8000c10f386 */
[----:B------:R-:W-:Y:S04]  /*76c0*/  LDSM.16.MT88.4 R4, [R3+0x12000] ;  /* 0x012000000304783b */ /* 0x000fe80000004200 */
[----:B------:R-:W2:Y:S02]  /*76d0*/  LDSM.16.MT88.4 R8, [R0] ;  /* 0x000000000008783b */ /* 0x000ea40000004200 */
[-C--:B--2---:R-:W-:Y:S06]  /*76e0*/  HMMA.16816.F32.BF16 R100, R4, R8.reuse, R100 ;  /* 0x000000080464723c */ /* 0x084fec0000041864 */
[C---:B------:R-:W-:Y:S06]  /*76f0*/  HMMA.16816.F32.BF16 R104, R12.reuse, R8, R104 ;  /* 0x000000080c68723c */ /* 0x040fec0000041868 */
[-C--:B------:R-:W-:Y:S06]  /*7700*/  HMMA.16816.F32.BF16 R108, R12, R10.reuse, R108 ;  /* 0x0000000a0c6c723c */ /* 0x080fec000004186c */
[C---:B------:R-:W-:Y:S01]  /*7710*/  HMMA.16816.F32.BF16 R112, R4.reuse, R10, R112 ;  /* 0x0000000a0470723c */ /* 0x040fe20000041870 */
[----:B------:R-:W-:Y:S05]  /*7720*/  LDSM.16.MT88.4 R8, [R0+0x1000] ;  /* 0x001000000008783b */ /* 0x000fea0000004200 */
[-C--:B------:R-:W-:Y:S06]  /*7730*/  HMMA.16816.F32.BF16 R116, R4, R16.reuse, R116 ;  /* 0x000000100474723c */ /* 0x080fec0000041874 */
[C---:B------:R-:W-:Y:S06]  /*7740*/  HMMA.16816.F32.BF16 R120, R12.reuse, R16, R120 ;  /* 0x000000100c78723c */ /* 0x040fec0000041878 */
[-C--:B------:R-:W-:Y:S06]  /*7750*/  HMMA.16816.F32.BF16 R124, R12, R18.reuse, R124 ;  /* 0x000000120c7c723c */ /* 0x080fec000004187c */
[C---:B------:R-:W-:Y:S01]  /*7760*/  HMMA.16816.F32.BF16 R128, R4.reuse, R18, R128 ;  /* 0x000000120480723c */ /* 0x040fe20000041880 */
[----:B------:R-:W-:Y:S05]  /*7770*/  LDSM.16.MT88.4 R16, [R0+0x3000] ;  /* 0x003000000010783b */ /* 0x000fea0000004200 */
[-C--:B------:R-:W-:Y:S06]  /*7780*/  HMMA.16816.F32.BF16 R132, R4, R68.reuse, R132 ;  /* 0x000000440484723c */ /* 0x080fec0000041884 */
        /* <DEDUP_REMOVED lines=19> */
[----:B------:R-:W4:Y:S05]  /*78c0*/  LDSM.16.MT88.4 R80, [R0+0x1800] ;  /* 0x001800000050783b */ /* 0x000f2a0000004200 */
[----:B------:R-:W-:Y:S01]  /*78d0*/  HMMA.16816.F32.BF16 R144, R72, R90, R144 ;  /* 0x0000005a4890723c */ /* 0x000fe20000041890 */
[----:B------:R-:W1:Y:S04]  /*78e0*/  LDSM.16.MT88.4 R72, [R0+0x3800] ;  /* 0x003800000048783b */ /* 0x000e680000004200 */
[----:B------:R-:W1:Y:S01]  /*78f0*/  LDSM.16.MT88.4 R88, [R0+0x5800] ;  /* 0x005800000058783b */ /* 0x000e620000004200 */
[-C--:B--2---:R-:W-:Y:S06]  /*7900*/  HMMA.16816.F32.BF16 R100, R4, R8.reuse, R100 ;  /* 0x000000080464723c */ /* 0x084fec0000041864 */
[C---:B------:R-:W-:Y:S06]  /*7910*/  HMMA.16816.F32.BF16 R104, R12.reuse, R8, R104 ;  /* 0x000000080c68723c */ /* 0x040fec0000041868 */
[-C--:B------:R-:W-:Y:S06]  /*7920*/  HMMA.16816.F32.BF16 R108, R12, R10.reuse, R108 ;  /* 0x0000000a0c6c723c */ /* 0x080fec000004186c */
[C---:B------:R-:W-:Y:S06]  /*7930*/  HMMA.16816.F32.BF16 R112, R4.reuse, R10, R112 ;  /* 0x0000000a0470723c */ /* 0x040fec0000041870 */
[-C--:B------:R-:W-:Y:S06]  /*7940*/  HMMA.16816.F32.BF16 R116, R4, R16.reuse, R116 ;  /* 0x000000100474723c */ /* 0x080fec0000041874 */
[C---:B------:R-:W-:Y:S06]  /*7950*/  HMMA.16816.F32.BF16 R120, R12.reuse, R16, R120 ;  /* 0x000000100c78723c */ /* 0x040fec0000041878 */
[-C--:B------:R-:W-:Y:S06]  /*7960*/  HMMA.16816.F32.BF16 R124, R12, R18.reuse, R124 ;  /* 0x000000120c7c723c */ /* 0x080fec000004187c */
[C---:B------:R-:W-:Y:S06]  /*7970*/  HMMA.16816.F32.BF16 R128, R4.reuse, R18, R128 ;  /* 0x000000120480723c */ /* 0x040fec0000041880 */
[-C--:B---3--:R-:W-:Y:S06]  /*7980*/  HMMA.16816.F32.BF16 R132, R4, R68.reuse, R132 ;  /* 0x000000440484723c */ /* 0x088fec0000041884 */
[C---:B------:R-:W-:Y:S06]  /*7990*/  HMMA.16816.F32.BF16 R136, R12.reuse, R68, R136 ;  /* 0x000000440c88723c */ /* 0x040fec0000041888 */
[-C--:B------:R-:W-:Y:S06]  /*79a0*/  HMMA.16816.F32.BF16 R140, R12, R70.reuse, R140 ;  /* 0x000000460c8c723c */ /* 0x080fec000004188c */
[----:B------:R-:W-:Y:S06]  /*79b0*/  HMMA.16816.F32.BF16 R144, R4, R70, R144 ;  /* 0x000000460490723c */ /* 0x000fec0000041890 */
[-C--:B----4-:R-:W-:Y:S06]  /*79c0*/  HMMA.16816.F32.BF16 R100, R76, R80.reuse, R100 ;  /* 0x000000504c64723c */ /* 0x090fec0000041864 */
        /* <DEDUP_REMOVED lines=14> */
[----:B------:R-:W2:Y:S01]  /*7ab0*/  LDL.LU.64 R98, [R1+0x40] ;  /* 0x0000400001627983 */ /* 0x000ea20000300a00 */
[----:B------:R-:W1:Y:S08]  /*7ac0*/  LDC R13, c[0x0][0x240] ;  /* 0x00009000ff0d7b82 */ /* 0x000e700000000800 */
[----:B------:R-:W-:Y:S01]  /*7ad0*/  BAR.SYNC.DEFER_BLOCKING 0x0 ;  /* 0x0000000000007b1d */ /* 0x000fe20000010000 */
[----:B------:R-:W-:Y:S02]  /*7ae0*/  ISETP.GE.AND P3, PT, R244, UR19, PT ;  /* 0x00000013f4007c0c */ /* 0x000fe4000bf66270 */
[----:B------:R-:W-:Y:S02]  /*7af0*/  ISETP.GE.AND P2, PT, R246, UR19, PT ;  /* 0x00000013f6007c0c */ /* 0x000fe4000bf46270 */
[----:B------:R-:W-:Y:S09]  /*7b00*/  ISETP.GE.AND P1, PT, R247, UR19, PT ;  /* 0x00000013f7007c0c */ /* 0x000ff2000bf26270 */
[----:B------:R3:W-:Y:S01]  /*7b10*/  @P3 STS.128 [R96], RZ ;  /* 0x000000ff60003388 */ /* 0x0007e20000000c00 */
[----:B------:R-:W4:Y:S01]  /*7b20*/  LDC R14, c[0x0][0x244] ;  /* 0x00009100ff0e7b82 */ /* 0x000f220000000800 */
[C---:B-1----:R-:W-:Y:S05]  /*7b30*/  IMAD.U32 R5, R13.reuse, -0x40, RZ ;  /* 0xffffffc00d057824 */ /* 0x042fea00078e00ff */
[C---:B------:R-:W-:Y:S02]  /*7b40*/  LEA R6, P5, R13.reuse, R5, 0x5 ;  /* 0x000000050d067211 */ /* 0x040fe400078a28ff */
[----:B------:R-:W-:Y:S04]  /*7b50*/  SHF.R.S32.HI R7, RZ, 0x1f, R5 ;  /* 0x0000001fff077819 */ /* 0x000fe80000011405 */
[--C-:B----4-:R-:W-:Y:S02]  /*7b60*/  LEA.HI.X R7, R13, R7, R14.reuse, 0x5, P5 ;  /* 0x000000070d077211 */ /* 0x110fe400028f2c0e */
[CC--:B--2---:R-:W-:Y:S02]  /*7b70*/  LEA R4, P0, R5.reuse, R98.reuse, 0x1 ;  /* 0x0000006205047211 */ /* 0x0c4fe400078008ff */
[C---:B------:R-:W-:Y:S02]  /*7b80*/  @!P2 LEA R10, P4, R6.reuse, R98, 0x1 ;  /* 0x00000062060aa211 */ /* 0x040fe400078808ff */
[-C--:B------:R-:W-:Y:S02]  /*7b90*/  LEA.HI.X.SX32 R5, R5, R99.reuse, 0x1, P0 ;  /* 0x0000006305057211 */ /* 0x080fe400000f0eff */
[C---:B------:R-:W-:Y:S02]  /*7ba0*/  @!P3 LEA R12, P5, R13.reuse, R4, 0x6 ;  /* 0x000000040d0cb211 */ /* 0x040fe400078a30ff */
[C-C-:B------:R-:W-:Y:S01]  /*7bb0*/  @!P2 LEA.HI.X R11, R6.reuse, R99, R7.reuse, 0x1, P4 ;  /* 0x00000063060ba211 */ /* 0x140fe200020f0c07 */
[----:B------:R-:W-:Y:S01]  /*7bc0*/  @!PT LDS RZ, [RZ] ;  /* 0x00000000fffff984 */ /* 0x000fe20000000800 */
[----:B------:R-:W-:Y:S01]  /*7bd0*/  @!PT LDS RZ, [RZ] ;  /* 0x00000000fffff984 */ /* 0x000fe20000000800 */
[----:B------:R-:W-:Y:S01]  /*7be0*/  @!PT LDS RZ, [RZ] ;  /* 0x00000000fffff984 */ /* 0x000fe20000000800 */
[----:B------:R3:W-:Y:S01]  /*7bf0*/  @!P3 LDGSTS.E.BYPASS.LTC128B.128 [R96], desc[UR6][R4.64] ;  /* 0x000000000460bfae */ /* 0x0007e2000b901d46 */
        /* <DEDUP_REMOVED lines=30> */
.L_x_33:
[----:B------:R-:W-:Y:S02]  /*7de0*/  UISETP.GT.AND UP0, UPT, UR5, UR15, UPT ;  /* 0x0000000f0500728c */ /* 0x000fe4000bf04270 */
[----:B------:R-:W-:Y:S04]  /*7df0*/  UIADD3 UR5, UR5, -0x1, URZ ;  /* 0xffffffff05057890 */ /* 0x000fe8000fffe03f */
[----:B------:R-:W-:Y:S11]  /*7e00*/  PLOP3.LUT P0, PT, PT, PT, UP0, 0x80, 0x0 ;  /* 0x000000000000781c */ /* 0x000ff60003f0f008 */
[----:B------:R-:W-:Y:S02]  /*7e10*/  @!UPT UIADD3 URZ, URZ, URZ, URZ ;  /* 0x0000003f3f3ff290 */ /* 0x000fe4000fffe03f */
[----:B------:R-:W-:Y:S05]  /*7e20*/  @P0 BRA `(.L_x_34) ;  /* 0xffffffc800340947 */ /* 0x000fea000383ffff */
[----:B------:R-:W2:Y:S01]  /*7e30*/  LDL R73, [R1+0x78] ;  /* 0x0000780001497983 */ /* 0x000ea20000100800 */
[----:B------:R-:W-:-:S03]  /*7e40*/  ULDC UR5, c[0x0][0x390] ;  /* 0x0000e40000057ab9 */ /* 0x000fc60000000800 */
[----:B------:R-:W4:Y:S01]  /*7e50*/  LDL R72, [R1+0x7c] ;  /* 0x00007c0001487983 */ /* 0x000f220000100800 */
[----:B-----5:R-:W-:Y:S01]  /*7e60*/  F2FP.BF16.F32.PACK_AB R68, R27, R26 ;  /* 0x0000001a1b44723e */ /* 0x020fe200000010ff */
[----:B------:R-:W-:Y:S01]  /*7e70*/  FMUL.FTZ R100, R100, UR5 ;  /* 0x0000000564647c20 */ /* 0x000fe20008410000 */
[----:B------:R-:W-:Y:S01]  /*7e80*/  FMUL.FTZ R27, R101, UR5 ;  /* 0x00000005651b7c20 */ /* 0x000fe20008410000 */
[----:B------:R-:W-:Y:S01]  /*7e90*/  F2FP.BF16.F32.PACK_AB R70, R23, R22 ;  /* 0x000000161746723e */ /* 0x000fe200000010ff */
[----:B------:R-:W-:Y:S01]  /*7ea0*/  FMUL.FTZ R102, R102, UR5 ;  /* 0x0000000566667c20 */ /* 0x000fe20008410000 */
[----:B------:R-:W-:Y:S01]  /*7eb0*/  FMUL.FTZ R26, R103, UR5 ;  /* 0x00000005671a7c20 */ /* 0x000fe20008410000 */
        /* <DEDUP_REMOVED lines=10> */
[----:B------:R-:W-:Y:S01]  /*7f60*/  F2FP.BF16.F32.PACK_AB R27, R27, R100 ;  /* 0x000000641b1b723e */ /* 0x000fe200000010ff */
[----:B------:R-:W-:Y:S01]  /*7f70*/  BAR.SYNC.DEFER_BLOCKING 0x0 ;  /* 0x0000000000007b1d */ /* 0x000fe20000010000 */
[----:B------:R-:W-:Y:S01]  /*7f80*/  FMUL.FTZ R108, R108, UR5 ;  /* 0x000000056c6c7c20 */ /* 0x000fe20008410000 */
[----:B------:R-:W-:Y:S01]  /*7f90*/  FMUL.FTZ R21, R109, UR5 ;  /* 0x000000056d157c20 */ /* 0x000fe20008410000 */
[----:B------:R-:W-:Y:S01]  /*7fa0*/  F2FP.BF16.F32.PACK_AB R26, R26, R102 ;  /* 0x000000661a1a723e */ /* 0x000fe200000010ff */
        /* <DEDUP_REMOVED lines=22> */
[----:B---3--:R-:W-:Y:S01]  /*8110*/  FMUL.FTZ R13, R125, UR5 ;  /* 0x000000057d0d7c20 */ /* 0x008fe20008410000 */
        /* <DEDUP_REMOVED lines=28> */
[----:B------:R-:W-:Y:S01]  /*82e0*/  UISETP.NE.AND UP0, UPT, UR35, -0x1, UPT ;  /* 0xffffffff2300788c */ /* 0x000fe2000bf05270 */
[----:B------:R-:W-:-:S02]  /*82f0*/  F2FP.BF16.F32.PACK_AB R6, R6, R146 ;  /* 0x000000920606723e */ /* 0x000fc400000010ff */
[----:B------:R-:W-:Y:S02]  /*8300*/  F2FP.BF16.F32.PACK_AB R9, R9, R136 ;  /* 0x000000880909723e */ /* 0x000fe400000010ff */
[----:B------:R-:W-:Y:S02]  /*8310*/  F2FP.BF16.F32.PACK_AB R8, R8, R138 ;  /* 0x0000008a0808723e */ /* 0x000fe400000010ff */
[----:B------:R-:W-:Y:S02]  /*8320*/  F2FP.BF16.F32.PACK_AB R5, R5, R140 ;  /* 0x0000008c0505723e */ /* 0x000fe400000010ff */
[----:B------:R-:W-:Y:S02]  /*8330*/  F2FP.BF16.F32.PACK_AB R4, R4, R142 ;  /* 0x0000008e0404723e */ /* 0x000fe400000010ff */
[----:B------:R-:W-:Y:S01]  /*8340*/  F2FP.BF16.F32.PACK_AB R32, R33, R32 ;  /* 0x000000202120723e */ /* 0x000fe200000010ff */
[----:B------:R-:W-:Y:S01]  /*8350*/  @UP0 UIADD3 UR5, UR20, UR35, URZ ;  /* 0x0000002314050290 */ /* 0x000fe2000fffe03f */
[----:B------:R-:W-:Y:S01]  /*8360*/  F2FP.BF16.F32.PACK_AB R34, R35, R34 ;  /* 0x000000222322723e */ /* 0x000fe200000010ff */
[----:B------:R-:W-:Y:S01]  /*8370*/  @UP0 ULDC.64 UR10, c[0x0][0x450] ;  /* 0x00011400000a0ab9 */ /* 0x000fe20000000a00 */
[----:B------:R-:W-:Y:S01]  /*8380*/  F2FP.BF16.F32.PACK_AB R28, R29, R28 ;  /* 0x0000001c1d1c723e */ /* 0x000fe200000010ff */
[----:B------:R-:W-:Y:S01]  /*8390*/  @UP0 UIMAD.WIDE.U32 UR12, UR5, UR10, URZ ;  /* 0x0000000a050c02a5 */ /* 0x000fe2000f8e003f */
[----:B------:R-:W-:Y:S01]  /*83a0*/  F2FP.BF16.F32.PACK_AB R30, R31, R30 ;  /* 0x0000001e1f1e723e */ /* 0x000fe200000010ff */
[----:B------:R-:W-:Y:S01]  /*83b0*/  @UP0 UIMAD UR5, UR5, UR11, URZ ;  /* 0x0000000b050502a4 */ /* 0x000fe2000f8e023f */
[----:B------:R-:W-:-:S02]  /*83c0*/  F2FP.BF16.F32.PACK_AB R36, R37, R36 ;  /* 0x000000242524723e */ /* 0x000fc400000010ff */
[----:B------:R-:W-:Y:S01]  /*83d0*/  F2FP.BF16.F32.PACK_AB R38, R39, R38 ;  /* 0x000000262726723e */ /* 0x000fe200000010ff */
[----:B------:R-:W-:Y:S01]  /*83e0*/  @UP0 UIADD3 UR21, UR13, UR5, URZ ;  /* 0x000000050d150290 */ /* 0x000fe2000fffe03f */
[----:B------:R-:W-:Y:S01]  /*83f0*/  F2FP.BF16.F32.PACK_AB R48, R49, R48 ;  /* 0x000000303130723e */ /* 0x000fe200000010ff */
[----:B------:R-:W-:Y:S01]  /*8400*/  @UP0 UMOV UR19, UR12 ;  /* 0x0000000c00130c82 */ /* 0x000fe20008000000 */
[----:B------:R-:W-:Y:S02]  /*8410*/  F2FP.BF16.F32.PACK_AB R50, R51, R50 ;  /* 0x000000323332723e */ /* 0x000fe400000010ff */
[----:B------:R-:W-:Y:S02]  /*8420*/  F2FP.BF16.F32.PACK_AB R40, R41, R40 ;  /* 0x000000282928723e */ /* 0x000fe400000010ff */
[----:B------:R-:W-:Y:S02]  /*8430*/  F2FP.BF16.F32.PACK_AB R42, R43, R42 ;  /* 0x0000002a2b2a723e */ /* 0x000fe400000010ff */
[----:B------:R-:W-:-:S02]  /*8440*/  F2FP.BF16.F32.PACK_AB R44, R45, R44 ;  /* 0x0000002c2d2c723e */ /* 0x000fc400000010ff */
[----:B------:R-:W-:Y:S02]  /*8450*/  F2FP.BF16.F32.PACK_AB R46, R47, R46 ;  /* 0x0000002e2f2e723e */ /* 0x000fe400000010ff */
[----:B------:R-:W-:Y:S02]  /*8460*/  F2FP.BF16.F32.PACK_AB R52, R53, R52 ;  /* 0x000000343534723e */ /* 0x000fe400000010ff */
[----:B------:R-:W-:Y:S02]  /*8470*/  F2FP.BF16.F32.PACK_AB R54, R55, R54 ;  /* 0x000000363736723e */ /* 0x000fe400000010ff */
[----:B------:R-:W-:Y:S02]  /*8480*/  F2FP.BF16.F32.PACK_AB R64, R65, R64 ;  /* 0x000000404140723e */ /* 0x000fe400000010ff */
[----:B------:R-:W-:Y:S02]  /*8490*/  F2FP.BF16.F32.PACK_AB R66, R67, R66 ;  /* 0x000000424342723e */ /* 0x000fe400000010ff */
[----:B------:R-:W-:-:S02]  /*84a0*/  F2FP.BF16.F32.PACK_AB R56, R57, R56 ;  /* 0x000000383938723e */ /* 0x000fc400000010ff */
[----:B------:R-:W-:Y:S02]  /*84b0*/  F2FP.BF16.F32.PACK_AB R58, R59, R58 ;  /* 0x0000003a3b3a723e */ /* 0x000fe400000010ff */
[----:B------:R-:W-:Y:S02]  /*84c0*/  F2FP.BF16.F32.PACK_AB R60, R61, R60 ;  /* 0x0000003c3d3c723e */ /* 0x000fe400000010ff */
[----:B------:R-:W-:Y:S02]  /*84d0*/  F2FP.BF16.F32.PACK_AB R62, R63, R62 ;  /* 0x0000003e3f3e723e */ /* 0x000fe400000010ff */
[----:B------:R-:W-:Y:S01]  /*84e0*/  PLOP3.LUT P0, PT, PT, PT, UP0, 0x80, 0x0 ;  /* 0x000000000000781c */ /* 0x000fe20003f0f008 */
[----:B--2---:R-:W-:Y:S04]  /*84f0*/  STS [R73], R27 ;  /* 0x0000001b49007388 */ /* 0x004fe80000000800 */
[----:B------:R-:W-:Y:S04]  /*8500*/  STS [R73+0x400], R26 ;  /* 0x0004001a49007388 */ /* 0x000fe80000000800 */
[----:B----4-:R-:W-:Y:S04]  /*8510*/  STS [R72], R23 ;  /* 0x0000001748007388 */ /* 0x010fe80000000800 */
[----:B------:R-:W-:Y:S04]  /*8520*/  STS [R72+0x400], R22 ;  /* 0x0004001648007388 */ /* 0x000fe80000000800 */
        /* <DEDUP_REMOVED lines=19> */
[----:B------:R1:W-:Y:S04]  /*8660*/  STS [R72+0x5400], R4 ;  /* 0x0054000448007388 */ /* 0x0003e80000000800 */
        /* <DEDUP_REMOVED lines=22> */
[----:B------:R2:W-:Y:S01]  /*87d0*/  STS [R72+0xb000], R60 ;  /* 0x00b0003c48007388 */ /* 0x0005e20000000800 */
[----:B-1----:R-:W1:Y:S03]  /*87e0*/  S2R R4, SR_TID.X ;  /* 0x0000000000047919 */ /* 0x002e660000002100 */
[----:B------:R2:W-:Y:S01]  /*87f0*/  STS [R72+0xb400], R62 ;  /* 0x00b4003e48007388 */ /* 0x0005e20000000800 */
[----:B------:R-:W-:Y:S05]  /*8800*/  @P0 BRA `(.L_x_35) ;  /* 0x0000000000340947 */ /* 0x000fea0003800000 */
[----:B------:R-:W-:Y:S01]  /*8810*/  USHF.R.S32.HI UR5, URZ, 0x1f, UR20 ;  /* 0x0000001f3f057899 */ /* 0x000fe20008011414 */
[----:B------:R-:W-:Y:S01]  /*8820*/  ULDC.64 UR10, c[0x0][0x450] ;  /* 0x00011400000a7ab9 */ /* 0x000fe20000000a00 */
[----:B------:R-:W-:Y:S02]  /*8830*/  USHF.R.S32.HI UR9, URZ, 0x1f, UR47 ;  /* 0x0000001f3f097899 */ /* 0x000fe4000801142f */
[----:B------:R-:W-:Y:S02]  /*8840*/  UIMAD UR5, UR5, UR10, URZ ;  /* 0x0000000a050572a4 */ /* 0x000fe4000f8e023f */
[----:B------:R-:W-:Y:S02]  /*8850*/  UIMAD.WIDE.U32 UR12, UR20, UR10, URZ ;  /* 0x0000000a140c72a5 */ /* 0x000fe4000f8e003f */
[----:B------:R-:W-:Y:S01]  /*8860*/  UIMAD UR5, UR20, UR11, UR5 ;  /* 0x0000000b140572a4 */ /* 0x000fe2000f8e0205 */
[----:B------:R-:W-:-:S03]  /*8870*/  ULDC.64 UR14, c[0x0][0x438] ;  /* 0x00010e00000e7ab9 */ /* 0x000fc60000000a00 */
[----:B------:R-:W-:Y:S02]  /*8880*/  UIADD3 UR13, UR13, UR5, URZ ;  /* 0x000000050d0d7290 */ /* 0x000fe4000fffe03f */
[----:B------:R-:W-:Y:S02]  /*8890*/  UIMAD UR5, UR9, UR14, URZ ;  /* 0x0000000e090572a4 */ /* 0x000fe4000f8e023f */
[----:B------:R-:W-:Y:S02]  /*88a0*/  UIMAD.WIDE.U32 UR12, UR47, UR14, UR12 ;  /* 0x0000000e2f0c72a5 */ /* 0x000fe4000f8e000c */
[----:B------:R-:W-:-:S04]  /*88b0*/  UIMAD UR5, UR47, UR15, UR5 ;  /* 0x0000000f2f0572a4 */ /* 0x000fc8000f8e0205 */
[----:B------:R-:W-:Y:S01]  /*88c0*/  UIADD3 UR21, UR13, UR5, URZ ;  /* 0x000000050d157290 */ /* 0x000fe2000fffe03f */
[----:B------:R-:W-:-:S11]  /*88d0*/  UMOV UR19, UR12 ;  /* 0x0000000c00137c82 */ /* 0x000fd60008000000 */
.L_x_35:
[----:B------:R-:W-:Y:S01]  /*88e0*/  @UP0 UIADD3 UR9, UR20, UR35, URZ ;  /* 0x0000002314090290 */ /* 0x000fe2000fffe03f */
[----:B------:R-:W-:Y:S01]  /*88f0*/  @UP0 ULDC.64 UR12, c[0x0][0x458] ;  /* 0x00011600000c0ab9 */ /* 0x000fe20000000a00 */
[----:B------:R-:W-:Y:S02]  /*8900*/  USHF.L.U32 UR5, UR28, 0x6, URZ ;  /* 0x000000061c057899 */ /* 0x000fe4000800063f */
[----:B------:R-:W-:Y:S02]  /*8910*/  @UP0 UIMAD.WIDE.U32 UR14, UR9, UR12, URZ ;  /* 0x0000000c090e02a5 */ /* 0x000fe4000f8e003f */
[----:B------:R-:W-:-:S04]  /*8920*/  @UP0 UIMAD UR9, UR9, UR13, URZ ;  /* 0x0000000d090902a4 */ /* 0x000fc8000f8e023f */
[----:B------:R-:W-:Y:S01]  /*8930*/  @UP0 UIADD3 UR18, UR15, UR9, URZ ;  /* 0x000000090f120290 */ /* 0x000fe2000fffe03f */
[----:B------:R-:W-:Y:S11]  /*8940*/  @P0 BRA `(.L_x_36) ;  /* 0x0000000000300947 */ /* 0x000ff60003800000 */
        /* <DEDUP_REMOVED lines=11> */
[----:B------:R-:W-:-:S12]  /*8a00*/  UIADD3 UR18, UR15, UR9, URZ ;  /* 0x000000090f127290 */ /* 0x000fd8000fffe03f */
.L_x_36:
[----:B------:R-:W-:Y:S01]  /*8a10*/  BAR.SYNC.DEFER_BLOCKING 0x0 ;  /* 0x0000000000007b1d */ /* 0x000fe20000010000 */
[----:B------:R-:W-:Y:S01]  /*8a20*/  USHF.R.S32.HI UR9, URZ, 0x1f, UR5 ;  /* 0x0000001f3f097899 */ /* 0x000fe20008011405 */
[----:B-1----:R-:W-:Y:S01]  /*8a30*/  SHF.R.S32.HI R5, RZ, 0x1f, R4 ;  /* 0x0000001fff057819 */ /* 0x002fe20000011404 */
[----:B------:R-:W-:Y:S01]  /*8a40*/  IMAD.U32 R6, RZ, RZ, UR10 ;  /* 0x0000000aff067e24 */ /* 0x000fe2000f8e00ff */
[--C-:B------:R-:W-:Y:S01]  /*8a50*/  SHF.R.S32.HI R9, RZ, 0x1f, R244.reuse ;  /* 0x0000001fff097819 */ /* 0x100fe200000114f4 */
[----:B------:R-:W-:Y:S01]  /*8a60*/  UIMAD UR15, UR9, UR10, URZ ;  /* 0x0000000a090f72a4 */ /* 0x000fe2000f8e023f */
[----:B------:R-:W-:Y:S01]  /*8a70*/  IMAD.MOV.U32 R8, RZ, RZ, R244 ;  /* 0x000000ffff087224 */ /* 0x000fe200078e00f4 */
[----:B------:R-:W-:Y:S01]  /*8a80*/  LEA.HI R4, R5, R4, RZ, 0x3 ;  /* 0x0000000405047211 */ /* 0x000fe200078f18ff */
[----:B------:R-:W-:Y:S01]  /*8a90*/  UIMAD UR8, UR28, -0x40, UR8 ;  /* 0xffffffc01c0878a4 */ /* 0x000fe2000f8e0208 */
[----:B------:R-:W-:Y:S01]  /*8aa0*/  BSSY B0, `(.L_x_37) ;  /* 0x000002c000007945 */ /* 0x000fe20003800000 */
[----:B------:R-:W-:Y:S01]  /*8ab0*/  UIMAD UR15, UR5, UR11, UR15 ;  /* 0x0000000b050f72a4 */ /* 0x000fe2000f8e020f */
[----:B------:R-:W-:Y:S01]  /*8ac0*/  IMAD.WIDE.U32 R6, R6, UR5, R8 ;  /* 0x0000000506067c25 */ /* 0x000fe2000f8e0008 */
[----:B------:R-:W-:Y:S01]  /*8ad0*/  SHF.R.S32.HI R4, RZ, 0x3, R4 ;  /* 0x00000003ff047819 */ /* 0x000fe20000011404 */
[----:B------:R-:W-:Y:S01]  /*8ae0*/  USHF.R.S32.HI UR20, URZ, 0x1f, UR56 ;  /* 0x0000001f3f147899 */ /* 0x000fe20008011438 */
[----:B------:R-:W-:-:S02]  /*8af0*/  ULDC.64 UR16, c[0x0][0x468] ;  /* 0x00011a0000107ab9 */ /* 0x000fc40000000a00 */
[----:B------:R-:W-:Y:S01]  /*8b00*/  IMAD.U32 R5, RZ, RZ, UR15 ;  /* 0x0000000fff057e24 */ /* 0x000fe2000f8e00ff */
[----:B------:R-:W-:Y:S01]  /*8b10*/  IADD3 R6, P0, R6, UR19, RZ ;  /* 0x0000001306067c10 */ /* 0x000fe2000ff1e0ff */
[C---:B------:R-:W-:Y:S01]  /*8b20*/  VIADD R10, R4.reuse, 0x20 ;  /* 0x00000020040a7836 */ /* 0x040fe20000000000 */
[----:B------:R-:W-:Y:S01]  /*8b30*/  ISETP.GE.AND P4, PT, R4, UR8, PT ;  /* 0x0000000804007c0c */ /* 0x000fe2000bf86270 */
[----:B------:R-:W-:Y:S01]  /*8b40*/  UIMAD UR15, UR20, UR16, URZ ;  /* 0x00000010140f72a4 */ /* 0x000fe2000f8e023f */
[----:B------:R-:W-:Y:S01]  /*8b50*/  IADD3.X R7, R7, UR21, R5, P0, !PT ;  /* 0x0000001507077c10 */ /* 0x000fe200087fe405 */
[----:B------:R-:W-:Y:S01]  /*8b60*/  IMAD.U32 R5, RZ, RZ, UR16 ;  /* 0x00000010ff057e24 */ /* 0x000fe2000f8e00ff */
[----:B------:R-:W-:Y:S01]  /*8b70*/  ISETP.GE.AND P3, PT, R10, UR8, PT ;  /* 0x000000080a007c0c */ /* 0x000fe2000bf66270 */
[----:B--2---:R1:W2:Y:S01]  /*8b80*/  LDS.128 R36, [R96+0xd000] ;  /* 0x00d0000060247984 */ /* 0x0042a20000000c00 */
[----:B------:R-:W-:Y:S01]  /*8b90*/  UIMAD UR17, UR56, UR17, UR15 ;  /* 0x00000011381172a4 */ /* 0x000fe2000f8e020f */
[----:B------:R-:W-:Y:S01]  /*8ba0*/  IMAD.WIDE.U32 R10, R5, UR56, R6 ;  /* 0x00000038050a7c25 */ /* 0x000fe2000f8e0006 */
[----:B------:R-:W-:Y:S01]  /*8bb0*/  SHF.R.S32.HI R52, RZ, 0x1f, R4 ;  /* 0x0000001fff347819 */ /* 0x000fe20000011404 */
[----:B------:R1:W3:Y:S03]  /*8bc0*/  LDS.128 R32, [R96+0xf000] ;  /* 0x00f0000060207984 */ /* 0x0002e60000000c00 */
[----:B------:R-:W-:Y:S01]  /*8bd0*/  VIADD R14, R11, UR17 ;  /* 0x000000110b0e7c36 */ /* 0x000fe20008000000 */
[----:B------:R1:W4:Y:S04]  /*8be0*/  LDS.128 R28, [R96+0x11000] ;  /* 0x01100000601c7984 */ /* 0x0003280000000c00 */
[----:B------:R1:W1:Y:S04]  /*8bf0*/  LDS.128 R48, [R96+0x13000] ;  /* 0x0130000060307984 */ /* 0x0002680000000c00 */
[----:B------:R1:W1:Y:S04]  /*8c00*/  LDS.128 R44, [R96+0x15000] ;  /* 0x01500000602c7984 */ /* 0x0002680000000c00 */
[----:B------:R1:W1:Y:S01]  /*8c10*/  LDS.128 R40, [R96+0x17000] ;  /* 0x0170000060287984 */ /* 0x0002620000000c00 */
[----:B------:R-:W-:Y:S05]  /*8c20*/  @P4 BRA `(.L_x_38) ;  /* 0x00000000004c4947 */ /* 0x000fea0003800000 */
[----:B------:R-:W-:Y:S01]  /*8c30*/  ULDC UR15, c[0x0][0x2d0] ;  /* 0x0000b400000f7ab9 */ /* 0x000fe20000000800 */
[----:B------:R-:W5:Y:S01]  /*8c40*/  LDS.128 R24, [R96+0xe000] ;  /* 0x00e0000060187984 */ /* 0x000f620000000c00 */
[----:B------:R-:W-:Y:S01]  /*8c50*/  ISETP.GE.AND P2, PT, R244, UR15, PT ;  /* 0x0000000ff4007c0c */ /* 0x000fe2000bf46270 */
[----:B------:R-:W-:Y:S01]  /*8c60*/  IMAD R5, R52, UR10, RZ ;  /* 0x0000000a34057c24 */ /* 0x000fe2000f8e02ff */
[----:B------:R-:W-:Y:S01]  /*8c70*/  MOV R7, R14 ;  /* 0x0000000e00077202 */ /* 0x000fe20000000f00 */
[----:B------:R-:W2:Y:S01]  /*8c80*/  LDS.128 R20, [R96+0x10000] ;  /* 0x0100000060147984 */ /* 0x000ea20000000c00 */
[----:B------:R-:W-:Y:S01]  /*8c90*/  IMAD.MOV.U32 R6, RZ, RZ, R10 ;  /* 0x000000ffff067224 */ /* 0x000fe200078e000a */
[----:B------:R-:W-:Y:S01]  /*8ca0*/  ISETP.GE.AND P1, PT, R246, UR15, PT ;  /* 0x0000000ff6007c0c */ /* 0x000fe2000bf26270 */
[C---:B------:R-:W-:Y:S01]  /*8cb0*/  IMAD R5, R4.reuse, UR11, R5 ;  /* 0x0000000b04057c24 */ /* 0x040fe2000f8e0205 */
[----:B------:R-:W-:Y:S01]  /*8cc0*/  ISETP.GE.AND P0, PT, R247, UR15, PT ;  /* 0x0000000ff7007c0c */ /* 0x000fe2000bf06270 */
[----:B------:R-:W-:Y:S01]  /*8cd0*/  IMAD.WIDE.U32 R12, R4, UR10, R6 ;  /* 0x0000000a040c7c25 */ /* 0x000fe2000f8e0006 */
[----:B------:R-:W-:-:S03]  /*8ce0*/  ULDC.64 UR16, c[0x0][0x3f0] ;  /* 0x0000fc0000107ab9 */ /* 0x000fc60000000a00 */
[----:B------:R-:W-:Y:S01]  /*8cf0*/  IMAD.IADD R5, R5, 0x1, R13 ;  /* 0x0000000105057824 */ /* 0x000fe200078e020d */
[----:B------:R-:W3:Y:S01]  /*8d00*/  @!P2 LDS.128 R16, [R96+0xc000] ;  /* 0x00c000006010a984 */ /* 0x000ee20000000c00 */
[----:B------:R-:W-:-:S04]  /*8d10*/  LEA R6, P5, R12, UR16, 0x1 ;  /* 0x000000100c067c11 */ /* 0x000fc8000f8a08ff */
[----:B------:R-:W-:-:S05]  /*8d20*/  LEA.HI.X R7, R12, UR17, R5, 0x1, P5 ;  /* 0x000000110c077c11 */ /* 0x000fca000a8f0c05 */
[----:B-----5:R1:W-:Y:S04]  /*8d30*/  @!P1 STG.E.128 desc[UR6][R6.64+0x80], R24 ;  /* 0x0000801806009986 */ /* 0x0203e8000c101d06 */
[----:B--2---:R2:W-:Y:S04]  /*8d40*/  @!P0 STG.E.128 desc[UR6][R6.64+0x100], R20 ;  /* 0x0001001406008986 */ /* 0x0045e8000c101d06 */
[----:B---3--:R2:W-:Y:S02]  /*8d50*/  @!P2 STG.E.128 desc[UR6][R6.64], R16 ;  /* 0x000000100600a986 */ /* 0x0085e4000c101d06 */
.L_x_38:
[----:B------:R-:W-:Y:S05]  /*8d60*/  BSYNC B0 ;  /* 0x0000000000007941 */ /* 0x000fea0003800000 */
.L_x_37:
[----:B------:R-:W-:Y:S04]  /*8d70*/  BSSY B0, `(.L_x_39) ;  /* 0x0000014000007945 */ /* 0x000fe80003800000 */
[----:B------:R-:W-:Y:S05]  /*8d80*/  @P3 BRA `(.L_x_40) ;  /* 0x0000000000483947 */ /* 0x000fea0003800000 */
[----:B------:R-:W-:Y:S01]  /*8d90*/  IADD3 R5, P0, R4, 0x20, RZ ;  /* 0x0000002004057810 */ /* 0x000fe20007f1e0ff */
[----:B------:R-:W-:Y:S01]  /*8da0*/  ULDC UR8, c[0x0][0x2d0] ;  /* 0x0000b40000087ab9 */ /* 0x000fe20000000800 */
[----:B-12---:R-:W-:Y:S01]  /*8db0*/  MOV R7, R14 ;  /* 0x0000000e00077202 */ /* 0x006fe20000000f00 */
[----:B------:R-:W-:Y:S01]  /*8dc0*/  ULDC.64 UR16, c[0x0][0x3f0] ;  /* 0x0000fc0000107ab9 */ /* 0x000fe20000000a00 */
[----:B------:R-:W-:Y:S01]  /*8dd0*/  ISETP.GE.AND P2, PT, R244, UR8, PT ;  /* 0x00000008f4007c0c */ /* 0x000fe2000bf46270 */
[----:B------:R-:W-:Y:S01]  /*8de0*/  IMAD.X R6, RZ, RZ, R52, P0 ;  /* 0x000000ffff067224 */ /* 0x000fe200000e0634 */
[----:B------:R-:W-:Y:S02]  /*8df0*/  ISETP.GE.AND P1, PT, R246, UR8, PT ;  /* 0x00000008f6007c0c */ /* 0x000fe4000bf26270 */
[----:B------:R-:W-:Y:S01]  /*8e00*/  ISETP.GE.AND P0, PT, R247, UR8, PT ;  /* 0x00000008f7007c0c */ /* 0x000fe2000bf06270 */
[----:B------:R-:W-:Y:S02]  /*8e10*/  IMAD R12, R6, UR10, RZ ;  /* 0x0000000a060c7c24 */ /* 0x000fe4000f8e02ff */
[----:B------:R-:W-:-:S04]  /*8e20*/  IMAD.MOV.U32 R6, RZ, RZ, R10 ;  /* 0x000000ffff067224 */ /* 0x000fc800078e000a */
[----:B------:R-:W-:-:S04]  /*8e30*/  IMAD.WIDE.U32 R10, R5, UR10, R6 ;  /* 0x0000000a050a7c25 */ /* 0x000fc8000f8e0006 */
[----:B------:R-:W-:Y:S01]  /*8e40*/  IMAD R5, R5, UR11, R12 ;  /* 0x0000000b05057c24 */ /* 0x000fe2000f8e020c */
[----:B------:R-:W-:-:S03]  /*8e50*/  LEA R6, P5, R10, UR16, 0x1 ;  /* 0x000000100a067c11 */ /* 0x000fc6000f8a08ff */
[----:B------:R-:W-:-:S05]  /*8e60*/  IMAD.IADD R5, R5, 0x1, R11 ;  /* 0x0000000105057824 */ /* 0x000fca00078e020b */
[----:B------:R-:W-:-:S05]  /*8e70*/  LEA.HI.X R7, R10, UR17, R5, 0x1, P5 ;  /* 0x000000110a077c11 */ /* 0x000fca000a8f0c05 */
[----:B------:R1:W-:Y:S04]  /*8e80*/  @!P2 STG.E.128 desc[UR6][R6.64], R36 ;  /* 0x000000240600a986 */ /* 0x0003e8000c101d06 */
[----:B---3--:R1:W-:Y:S04]  /*8e90*/  @!P1 STG.E.128 desc[UR6][R6.64+0x80], R32 ;  /* 0x0000802006009986 */ /* 0x0083e8000c101d06 */
[----:B----4-:R1:W-:Y:S02]  /*8ea0*/  @!P0 STG.E.128 desc[UR6][R6.64+0x100], R28 ;  /* 0x0001001c06008986 */ /* 0x0103e4000c101d06 */
.L_x_40:
[----:B------:R-:W-:Y:S05]  /*8eb0*/  BSYNC B0 ;  /* 0x0000000000007941 */ /* 0x000fea0003800000 */
.L_x_39:
[----:B--2---:R2:W2:Y:S01]  /*8ec0*/  LDS.128 R20, [R96+0x12000] ;  /* 0x0120000060147984 */ /* 0x0044a20000000c00 */
[----:B-1----:R-:W-:Y:S01]  /*8ed0*/  IMAD.U32 R6, RZ, RZ, UR12 ;  /* 0x0000000cff067e24 */ /* 0x002fe2000f8e00ff */
[----:B------:R-:W-:Y:S01]  /*8ee0*/  UIMAD UR9, UR9, UR12, URZ ;  /* 0x0000000c090972a4 */ /* 0x000fe2000f8e023f */
[----:B------:R-:W-:Y:S01]  /*8ef0*/  BSSY B0, `(.L_x_41) ;  /* 0x0000020000007945 */ /* 0x000fe20003800000 */
[----:B------:R1:W1:Y:S01]  /*8f00*/  LDS.128 R16, [R96+0x14000] ;  /* 0x0140000060107984 */ /* 0x0002620000000c00 */
[----:B------:R-:W-:Y:S01]  /*8f10*/  IMAD.WIDE.U32 R6, R6, UR5, R8 ;  /* 0x0000000506067c25 */ /* 0x000fe2000f8e0008 */
[----:B------:R-:W-:Y:S02]  /*8f20*/  UIMAD UR5, UR5, UR13, UR9 ;  /* 0x0000000d050572a4 */ /* 0x000fe4000f8e0209 */
[----:B------:R1:W1:Y:S01]  /*8f30*/  LDS.128 R12, [R96+0x16000] ;  /* 0x01600000600c7984 */ /* 0x0002620000000c00 */
[----:B------:R-:W-:Y:S01]  /*8f40*/  USHF.R.S32.HI UR10, URZ, 0x1f, UR56 ;  /* 0x0000001f3f0a7899 */ /* 0x000fe20008011438 */
[----:B------:R-:W-:Y:S01]  /*8f50*/  IADD3 R6, P0, R6, UR14, RZ ;  /* 0x0000000e06067c10 */ /* 0x000fe2000ff1e0ff */
[----:B------:R-:W-:Y:S01]  /*8f60*/  ULDC.64 UR8, c[0x0][0x470] ;  /* 0x00011c0000087ab9 */ /* 0x000fe20000000a00 */
[----:B------:R-:W-:Y:S01]  /*8f70*/  IMAD.U32 R5, RZ, RZ, UR5 ;  /* 0x00000005ff057e24 */ /* 0x000fe2000f8e00ff */
[----:B------:R-:W-:-:S04]  /*8f80*/  UIMAD UR5, UR10, UR8, URZ ;  /* 0x000000080a0572a4 */ /* 0x000fc8000f8e023f */
        /* <DEDUP_REMOVED lines=12> */
[----:B------:R-:W-:Y:S01]  /*9050*/  ISETP.GE.AND P1, PT, R246, UR5, PT ;  /* 0x00000005f6007c0c */ /* 0x000fe2000bf26270 */
[----:B------:R-:W-:Y:S01]  /*9060*/  ULDC.64 UR8, c[0x0][0x3f8] ;  /* 0x0000fe0000087ab9 */ /* 0x000fe20000000a00 */
[----:B------:R-:W-:Y:S01]  /*9070*/  ISETP.GE.AND P0, PT, R247, UR5, PT ;  /* 0x00000005f7007c0c */ /* 0x000fe2000bf06270 */
[----:B------:R-:W-:-:S04]  /*9080*/  IMAD R6, R4, UR13, R24 ;  /* 0x0000000d04067c24 */ /* 0x000fc8000f8e0218 */
[----:B------:R-:W-:Y:S01]  /*9090*/  IMAD.IADD R7, R6, 0x1, R11 ;  /* 0x0000000106077824 */ /* 0x000fe200078e020b */
[----:B------:R-:W-:-:S04]  /*90a0*/  LEA R6, P4, R10, UR8, 0x1 ;  /* 0x000000080a067c11 */ /* 0x000fc8000f8808ff */
[----:B------:R-:W-:-:S05]  /*90b0*/  LEA.HI.X R7, R10, UR9, R7, 0x1, P4 ;  /* 0x000000090a077c11 */ /* 0x000fca000a0f0c07 */
[----:B--2---:R2:W-:Y:S04]  /*90c0*/  @!P2 STG.E.128 desc[UR6][R6.64], R20 ;  /* 0x000000140600a986 */ /* 0x0045e8000c101d06 */
[----:B-1----:R2:W-:Y:S04]  /*90d0*/  @!P1 STG.E.128 desc[UR6][R6.64+0x80], R16 ;  /* 0x0000801006009986 */ /* 0x0025e8000c101d06 */
[----:B------:R2:W-:Y:S02]  /*90e0*/  @!P0 STG.E.128 desc[UR6][R6.64+0x100], R12 ;  /* 0x0001000c06008986 */ /* 0x0005e4000c101d06 */
.L_x_42:
[----:B------:R-:W-:Y:S05]  /*90f0*/  BSYNC B0 ;  /* 0x0000000000007941 */ /* 0x000fea0003800000 */
.L_x_41:
[----:B------:R-:W-:Y:S05]  /*9100*/  @P3 BRA `(.L_x_15) ;  /* 0x0000000000483947 */ /* 0x000fea0003800000 */
[----:B------:R-:W-:Y:S01]  /*9110*/  IADD3 R4, P0, R4, 0x20, RZ ;  /* 0x0000002004047810 */ /* 0x000fe20007f1e0ff */
[----:B------:R-:W-:Y:S01]  /*9120*/  ULDC UR5, c[0x0][0x2d0] ;  /* 0x0000b40000057ab9 */ /* 0x000fe20000000800 */
[----:B--2---:R-:W-:Y:S01]  /*9130*/  MOV R7, R5 ;  /* 0x0000000500077202 */ /* 0x004fe20000000f00 */
[----:B------:R-:W-:Y:S01]  /*9140*/  ULDC.64 UR8, c[0x0][0x3f8] ;  /* 0x0000fe0000087ab9 */ /* 0x000fe20000000a00 */
[----:B------:R-:W-:Y:S01]  /*9150*/  ISETP.GE.AND P2, PT, R244, UR5, PT ;  /* 0x00000005f4007c0c */ /* 0x000fe2000bf46270 */
[----:B------:R-:W-:Y:S01]  /*9160*/  IMAD.X R6, RZ, RZ, R52, P0 ;  /* 0x000000ffff067224 */ /* 0x000fe200000e0634 */
[----:B------:R-:W-:Y:S02]  /*9170*/  ISETP.GE.AND P1, PT, R246, UR5, PT ;  /* 0x00000005f6007c0c */ /* 0x000fe4000bf26270 */
[----:B------:R-:W-:Y:S01]  /*9180*/  ISETP.GE.AND P0, PT, R247, UR5, PT ;  /* 0x00000005f7007c0c */ /* 0x000fe2000bf06270 */
[----:B------:R-:W-:Y:S02]  /*9190*/  IMAD R9, R6, UR12, RZ ;  /* 0x0000000c06097c24 */ /* 0x000fe4000f8e02ff */
[----:B------:R-:W-:-:S02]  /*91a0*/  IMAD.MOV.U32 R6, RZ, RZ, R8 ;  /* 0x000000ffff067224 */ /* 0x000fc400078e0008 */
[C---:B------:R-:W-:Y:S02]  /*91b0*/  IMAD R5, R4.reuse, UR13, R9 ;  /* 0x0000000d04057c24 */ /* 0x040fe4000f8e0209 */
[----:B------:R-:W-:-:S04]  /*91c0*/  IMAD.WIDE.U32 R6, R4, UR12, R6 ;  /* 0x0000000c04067c25 */ /* 0x000fc8000f8e0006 */
[----:B------:R-:W-:Y:S01]  /*91d0*/  IMAD.IADD R5, R5, 0x1, R7 ;  /* 0x0000000105057824 */ /* 0x000fe200078e0207 */
[----:B------:R-:W-:-:S04]  /*91e0*/  LEA R4, P3, R6, UR8, 0x1 ;  /* 0x0000000806047c11 */ /* 0x000fc8000f8608ff */
[----:B------:R-:W-:-:S05]  /*91f0*/  LEA.HI.X R5, R6, UR9, R5, 0x1, P3 ;  /* 0x0000000906057c11 */ /* 0x000fca00098f0c05 */
[----:B------:R2:W-:Y:S04]  /*9200*/  @!P2 STG.E.128 desc[UR6][R4.64], R48 ;  /* 0x000000300400a986 */ /* 0x0005e8000c101d06 */
[----:B------:R2:W-:Y:S04]  /*9210*/  @!P1 STG.E.128 desc[UR6][R4.64+0x80], R44 ;  /* 0x0000802c04009986 */ /* 0x0005e8000c101d06 */
[----:B------:R2:W-:Y:S02]  /*9220*/  @!P0 STG.E.128 desc[UR6][R4.64+0x100], R40 ;  /* 0x0001002804008986 */ /* 0x0005e4000c101d06 */
.L_x_15:
[----:B------:R-:W-:Y:S05]  /*9230*/  BSYNC B1 ;  /* 0x0000000000017941 */ /* 0x000fea0003800000 */
.L_x_1:
[----:B-12---:R-:W2:Y:S01]  /*9240*/  LDL R4, [R1+0x88] ;  /* 0x0000880001047983 */ /* 0x006ea20000100800 */
[----:B------:R-:W-:Y:S02]  /*9250*/  ULDC UR5, c[0x0][0xc] ;  /* 0x0000030000057ab9 */ /* 0x000fe40000000800 */
[----:B------:R-:W-:Y:S01]  /*9260*/  UIADD3 UR28, UR5, UR28, URZ ;  /* 0x0000001c051c7290 */ /* 0x000fe2000fffe03f */
[----:B--2---:R-:W-:-:S13]  /*9270*/  R2UR UR8, R4 ;  /* 0x00000000040872ca */ /* 0x004fda00000e0000 */
[----:B------:R-:W-:-:S06]  /*9280*/  UISETP.GE.AND UP0, UPT, UR28, UR8, UPT ;  /* 0x000000081c00728c */ /* 0x000fcc000bf06270 */
[----:B------:R-:W-:-:S13]  /*9290*/  PLOP3.LUT P0, PT, PT, PT, UP0, 0x80, 0x0 ;  /* 0x000000000000781c */ /* 0x000fda0003f0f008 */
[----:B------:R-:W-:Y:S05]  /*92a0*/  @P0 BRA `(.L_x_43) ;  /* 0x0000000000040947 */ /* 0x000fea0003800000 */
[----:B------:R-:W-:Y:S05]  /*92b0*/  BRA `(.L_x_44) ;  /* 0xffffff7800307947 */ /* 0x000fea000383ffff */
.L_x_43:
[----:B------:R-:W-:Y:S05]  /*92c0*/  EXIT ;  /* 0x000000000000794d */ /* 0x000fea0003800000 */
.L_x_45:
[----:B------:R-:W-:-:S00]  /*92d0*/  BRA `(.L_x_45) ;  /* 0xfffffffc00fc7947 */ /* 0x000fc0000383ffff */
[----:B------:R-:W-:-:S00]  /*92e0*/  NOP ;  /* 0x0000000000007918 */ /* 0x000fc00000000000 */
        /* <DEDUP_REMOVED lines=9> */
.L_x_802:


//--------------------- .text._ZN5flash44flash_bwd_dq_dk_dv_loop_seqk_parallel_kernelI23Flash_bwd_kernel_traitsILi192ELi64ELi64ELi8ELi4ELi2ELi2ELb1ELb1EN7cutlass10bfloat16_tE19Flash_kernel_traitsILi192ELi64ELi64ELi8ES3_EELb0ELb1ELb0ELb0ELb0ELb1ELb0EEEvNS_16Flash_bwd_paramsE --------------------------
	.section	.text._ZN5flash44flash_bwd_dq_dk_dv_loop_seqk_parallel_kernelI23Flash_bwd_kernel_traitsILi192ELi64ELi64ELi8ELi4ELi2ELi2ELb1ELb1EN7cutlass10bfloat16_tE19Flash_kernel_traitsILi192ELi64ELi64ELi8ES3_EELb0ELb1ELb0ELb0ELb0ELb1ELb0EEEvNS_16Flash_bwd_paramsE,"ax",@progbits
	.align	128
        .global         _ZN5flash44flash_bwd_dq_dk_dv_loop_seqk_parallel_kernelI23Flash_bwd_kernel_traitsILi192ELi64ELi64ELi8ELi4ELi2ELi2ELb1ELb1EN7cutlass10bfloat16_tE19Flash_kernel_traitsILi192ELi64ELi64ELi8ES3_EELb0ELb1ELb0ELb0ELb0ELb1ELb0EEEvNS_16Flash_bwd_paramsE
        .type           _ZN5flash44flash_bwd_dq_dk_dv_loop_seqk_parallel_kernelI23Flash_bwd_kernel_traitsILi192ELi64ELi64ELi8ELi4ELi2ELi2ELb1ELb1EN7cutlass10bfloat16_tE19Flash_kernel_traitsILi192ELi64ELi64ELi8ES3_EELb0ELb1ELb0ELb0ELb0ELb1ELb0EEEvNS_16Flash_bwd_paramsE,@function
        .size           _ZN5flash44flash_bwd_dq_dk_dv_loop_seqk_parallel_kernelI23Flash_bwd_kernel_traitsILi192ELi64ELi64ELi8ELi4ELi2ELi2ELb1ELb1EN7cutlass10bfloat16_tE19Flash_kernel_traitsILi192ELi64ELi64ELi8ES3_EELb0ELb1ELb0ELb0ELb0ELb1ELb0EEEvNS_16Flash_bwd_paramsE,(.L_x_803 - _ZN5flash44flash_bwd_dq_dk_dv_loop_seqk_parallel_kernelI23Flash_bwd_kernel_traitsILi192ELi64ELi64ELi8ELi4ELi2ELi2ELb1ELb1EN7cutlass10bfloat16_tE19Flash_kernel_traitsILi192ELi64ELi64ELi8ES3_EELb0ELb1ELb0ELb0ELb0ELb1ELb0EEEvNS_16Flash_bwd_paramsE)
        .other          _ZN5flash44flash_bwd_dq_dk_dv_loop_seqk_parallel_kernelI23Flash_bwd_kernel_traitsILi192ELi64ELi64ELi8ELi4ELi2ELi2ELb1ELb1EN7cutlass10bfloat16_tE19Flash_kernel_traitsILi192ELi64ELi64ELi8ES3_EELb0ELb1ELb0ELb0ELb0ELb1ELb0EEEvNS_16Flash_bwd_paramsE,@"STO_CUDA_ENTRY STV_DEFAULT"
_ZN5flash44flash_bwd_dq_dk_dv_loop_seqk_parallel_kernelI23Flash_bwd_kernel_traitsILi192ELi64ELi64ELi8ELi4ELi2ELi2ELb1ELb1EN7cutlass10bfloat16_tE19Flash_kernel_traitsILi192ELi64ELi64ELi8ES3_EELb0ELb1ELb0ELb0ELb0ELb1ELb0EEEvNS_16Flash_bwd_paramsE:
.text._ZN5flash44flash_bwd_dq_dk_dv_loop_seqk_parallel_kernelI23Flash_bwd_kernel_traitsILi192ELi64ELi64ELi8ELi4ELi2ELi2ELb1ELb1EN7cutlass10bfloat16_tE19Flash_kernel_traitsILi192ELi64ELi64ELi8ES3_EELb0ELb1ELb0ELb0ELb0ELb1ELb0EEEvNS_16Flash_bwd_paramsE:
        /* <DEDUP_REMOVED lines=31> */
[CC--:B------:R-:W-:Y:S01]  /*01f0*/  LEA.HI R19, R17.reuse, R16.reuse, RZ, 0x3 ;  /* 0x0000001011137211 */ /* 0x0c0fe200078f18ff */
[C---:B------:R-:W-:Y:S01]  /*0200*/  IMAD.IADD R15, R0.reuse, 0x1, -R2 ;  /* 0x00000001000f7824 */ /* 0x040fe200078e0a02 */
[----:B------:R-:W-:Y:S01]  /*0210*/  LEA.HI R20, R17, R16, RZ, 0x2 ;  /* 0x0000001011147211 */ /* 0x000fe200078f10ff */
[----:B------:R-:W-:Y:S01]  /*0220*/  IMAD.IADD R18, R0, 0x1, -R3 ;  /* 0x0000000100127824 */ /* 0x000fe200078e0a03 */
[----:B------:R-:W-:Y:S02]  /*0230*/  SHF.R.S32.HI R4, RZ, 0x4, R5 ;  /* 0x00000004ff047819 */ /* 0x000fe40000011405 */
[----:B------:R-:W-:-:S02]  /*0240*/  LOP3.LUT R0, R19, 0xfffffff8, RZ, 0xc0, !PT ;  /* 0xfffffff813007812 */ /* 0x000fc400078ec0ff */
[--C-:B------:R-:W-:Y:S02]  /*0250*/  SHF.R.S32.HI R11, RZ, 0x2, R20.reuse ;  /* 0x00000002ff0b7819 */ /* 0x100fe40000011414 */
[----:B------:R-:W-:Y:S01]  /*0260*/  SHF.R.S32.HI R2, RZ, 0x1f, R20 ;  /* 0x0000001fff027819 */ /* 0x000fe20000011414 */
[----:B------:R-:W-:Y:S01]  /*0270*/  IMAD.IADD R0, R16, 0x1, -R0 ;  /* 0x0000000110007824 */ /* 0x000fe200078e0a00 */
[----:B------:R-:W-:Y:S02]  /*0280*/  SHF.R.S32.HI R6, RZ, 0x3, R19 ;  /* 0x00000003ff067819 */ /* 0x000fe40000011413 */
[C---:B------:R-:W-:Y:S01]  /*0290*/  LEA.HI R3, R5.reuse, R4, RZ, 0x1 ;  /* 0x0000000405037211 */ /* 0x040fe200078f08ff */
[----:B------:R-:W-:Y:S01]  /*02a0*/  IMAD.SHL.U32 R8, R0, 0x8, RZ ;  /* 0x0000000800087824 */ /* 0x000fe200078e00ff */
[----:B------:R-:W-:Y:S01]  /*02b0*/  LEA.HI R2, R2, R11, RZ, 0x3 ;  /* 0x0000000b02027211 */ /* 0x000fe200078f18ff */
[----:B------:R-:W-:Y:S01]  /*02c0*/  IMAD.SHL.U32 R6, R6, 0x40, RZ ;  /* 0x0000004006067824 */ /* 0x000fe200078e00ff */
[----:B------:R-:W-:-:S02]  /*02d0*/  LOP3.LUT R7, R5, 0xfffffff0, RZ, 0xc0, !PT ;  /* 0xfffffff005077812 */ /* 0x000fc400078ec0ff */
[----:B------:R-:W-:Y:S02]  /*02e0*/  LOP3.LUT R5, R3, 0xfffffffe, RZ, 0xc0, !PT ;  /* 0xfffffffe03057812 */ /* 0x000fe400078ec0ff */
[----:B------:R-:W-:Y:S02]  /*02f0*/  LOP3.LUT R3, R2, 0xfffffff8, RZ, 0xc0, !PT ;  /* 0xfffffff802037812 */ /* 0x000fe400078ec0ff */
[----:B------:R-:W-:Y:S01]  /*0300*/  LOP3.LUT R2, R6, 0x1c0, RZ, 0xc0, !PT ;  /* 0x000001c006027812 */ /* 0x000fe200078ec0ff */
[----:B------:R-:W-:Y:S01]  /*0310*/  IMAD.IADD R6, R16, 0x1, -R7 ;  /* 0x0000000110067824 */ /* 0x000fe200078e0a07 */
[----:B------:R-:W-:Y:S01]  /*0320*/  LOP3.LUT P4, RZ, R0, 0x2, RZ, 0xc0, !PT ;  /* 0x0000000200ff7812 */ /* 0x000fe2000788c0ff */
[----:B------:R-:W-:Y:S01]  /*0330*/  IMAD.IADD R11, R11, 0x1, -R3 ;  /* 0x000000010b0b7824 */ /* 0x000fe200078e0a03 */
[----:B------:R-:W-:Y:S01]  /*0340*/  LOP3.LUT R3, R2, 0x38, R8, 0xf8, !PT ;  /* 0x0000003802037812 */ /* 0x000fe200078ef808 */
[----:B------:R-:W-:Y:S01]  /*0350*/  IMAD.IADD R12, R4, 0x1, -R5 ;  /* 0x00000001040c7824 */ /* 0x000fe200078e0a05 */
[----:B------:R-:W-:-:S02]  /*0360*/  SHF.R.U32.HI R2, RZ, 0x3, R2 ;  /* 0x00000003ff027819 */ /* 0x000fc40000011602 */
[C---:B------:R-:W-:Y:S01]  /*0370*/  LOP3.LUT P3, RZ, R0.reuse, 0x4, RZ, 0xc0, !PT ;  /* 0x0000000400ff7812 */ /* 0x040fe2000786c0ff */
[----:B------:R-:W-:Y:S01]  /*0380*/  IMAD.SHL.U32 R0, R0, 0x40, RZ ;  /* 0x0000004000007824 */ /* 0x000fe200078e00ff */
[----:B------:R-:W-:Y:S01]  /*0390*/  LOP3.LUT R13, R3, R2, RZ, 0x3c, !PT ;  /* 0x00000002030d7212 */ /* 0x000fe200078e3cff */
[----:B------:R-:W-:Y:S01]  /*03a0*/  IMAD.SHL.U32 R2, R15, 0x10, RZ ;  /* 0x000000100f027824 */ /* 0x000fe200078e00ff */
[----:B------:R-:W-:Y:S02]  /*03b0*/  LEA.HI R3, R17, R16, RZ, 0x7 ;  /* 0x0000001011037211 */ /* 0x000fe400078f38ff */
[----:B------:R-:W-:Y:S02]  /*03c0*/  LOP3.LUT R0, R0, 0x1c0, RZ, 0xc0, !PT ;  /* 0x000001c000007812 */ /* 0x000fe400078ec0ff */
[----:B------:R-:W-:Y:S02]  /*03d0*/  SHF.R.S32.HI R4, RZ, 0x1f, R6 ;  /* 0x0000001fff047819 */ /* 0x000fe40000011406 */
[----:B------:R-:W-:-:S02]  /*03e0*/  LOP3.LUT R2, R0, 0x10, R2, 0xf8, !PT ;  /* 0x0000001000027812 */ /* 0x000fc400078ef802 */
[----:B------:R-:W-:Y:S01]  /*03f0*/  SHF.R.S32.HI R10, RZ, 0x7, R3 ;  /* 0x00000007ff0a7819 */ /* 0x000fe20000011403 */
[----:B------:R-:W-:Y:S01]  /*0400*/  IMAD.SHL.U32 R3, R12, 0x200, RZ ;  /* 0x000002000c037824 */ /* 0x000fe200078e00ff */
[----:B------:R-:W-:Y:S02]  /*0410*/  LEA.HI R14, R4, R6, RZ, 0x3 ;  /* 0x00000006040e7211 */ /* 0x000fe400078f18ff */
[----:B------:R-:W-:Y:S01]  /*0420*/  LOP3.LUT R4, R0, 0x8, R19, 0xf8, !PT ;  /* 0x0000000800047812 */ /* 0x000fe200078ef813 */
[----:B------:R-:W-:Y:S01]  /*0430*/  IMAD R5, R10, 0x800, R3 ;  /* 0x000008000a057824 */ /* 0x000fe200078e0203 */
[----:B------:R-:W-:Y:S02]  /*0440*/  SHF.R.U32.HI R0, RZ, 0x3, R0 ;  /* 0x00000003ff007819 */ /* 0x000fe40000011600 */
[----:B------:R-:W-:Y:S02]  /*0450*/  LOP3.LUT R2, R2, 0x8, R19, 0xf8, !PT ;  /* 0x0000000802027812 */ /* 0x000fe400078ef813 */
[----:B------:R-:W-:-:S02]  /*0460*/  LOP3.LUT R4, R4, R0, RZ, 0x3c, !PT ;  /* 0x0000000004047212 */ /* 0x000fc400078e3cff */
[----:B------:R-:W-:Y:S02]  /*0470*/  LOP3.LUT R3, R3, R2, R0, 0xf6, !PT ;  /* 0x0000000203037212 */ /* 0x000fe400078ef600 */
[----:B------:R-:W-:Y:S01]  /*0480*/  LEA.HI R0, R17, R16, RZ, 0x6 ;  /* 0x0000001011007211 */ /* 0x000fe200078f30ff */
[----:B------:R-:W-:Y:S01]  /*0490*/  IMAD.IADD R19, R5, 0x1, R4 ;  /* 0x0000000105137824 */ /* 0x000fe200078e0204 */
[----:B------:R-:W-:Y:S01]  /*04a0*/  LOP3.LUT R7, R14, 0xfffffff8, RZ, 0xc0, !PT ;  /* 0xfffffff80e077812 */ /* 0x000fe200078ec0ff */
[----:B------:R-:W-:Y:S01]  /*04b0*/  IMAD.SHL.U32 R4, R10, 0x20, RZ ;  /* 0x000000200a047824 */ /* 0x000fe200078e00ff */
[----:B------:R-:W-:Y:S02]  /*04c0*/  LOP3.LUT R2, R20, 0x7ffffffc, RZ, 0xc0, !PT ;  /* 0x7ffffffc14027812 */ /* 0x000fe400078ec0ff */
[----:B------:R-:W-:Y:S01]  /*04d0*/  SHF.R.S32.HI R0, RZ, 0x6, R0 ;  /* 0x00000006ff007819 */ /* 0x000fe20000011400 */
[----:B------:R-:W-:Y:S01]  /*04e0*/  IMAD.IADD R8, R6, 0x1, -R7 ;  /* 0x0000000106087824 */ /* 0x000fe200078e0a07 */
[----:B------:R-:W-:Y:S01]  /*04f0*/  LOP3.LUT R9, R11, 0x1, RZ, 0xc0, !PT ;  /* 0x000000010b097812 */ /* 0x000fe200078ec0ff */
[C---:B------:R-:W-:Y:S01]  /*0500*/  IMAD.IADD R5, R16.reuse, 0x1, -R2 ;  /* 0x0000000110057824 */ /* 0x040fe200078e0a02 */
[----:B------:R-:W-:Y:S01]  /*0510*/  LEA R3, R3, UR5, 0x1 ;  /* 0x0000000503037c11 */ /* 0x000fe2000f8e08ff */
[----:B------:R-:W-:Y:S01]  /*0520*/  IMAD.SHL.U32 R6, R16, 0x2, RZ ;  /* 0x0000000210067824 */ /* 0x000fe200078e00ff */
[----:B------:R-:W-:Y:S01]  /*0530*/  ISETP.NE.U32.AND P0, PT, R9, 0x1, PT ;  /* 0x000000010900780c */ /* 0x000fe20003f05070 */
[----:B------:R-:W-:-:S02]  /*0540*/  IMAD R16, R0, 0x200, R13 ;  /* 0x0000020000107824 */ /* 0x000fc400078e020d */
[----:B------:R-:W-:Y:S01]  /*0550*/  IMAD.SHL.U32 R2, R0, 0x8, RZ ;  /* 0x0000000800027824 */ /* 0x000fe200078e00ff */
[----:B------:R-:W-:Y:S01]  /*0560*/  LOP3.LUT R6, R4, 0x6, R6, 0xf8, !PT ;  /* 0x0000000604067812 */ /* 0x000fe200078ef806 */
[C---:B------:R-:W-:Y:S01]  /*0570*/  IMAD.SHL.U32 R0, R11.reuse, 0x40, RZ ;  /* 0x000000400b007824 */ /* 0x040fe200078e00ff */
[----:B------:R-:W-:Y:S01]  /*0580*/  R2P PR, R11, 0x6 ;  /* 0x000000060b007804 */ /* 0x000fe20000000000 */
[----:B------:R-:W-:Y:S01]  /*0590*/  IMAD.SHL.U32 R7, R12, 0x20, RZ ;  /* 0x000000200c077824 */ /* 0x000fe200078e00ff */
[----:B------:R-:W-:Y:S01]  /*05a0*/  LOP3.LUT R2, R2, 0x18, RZ, 0xc0, !PT ;  /* 0x0000001802027812 */ /* 0x000fe200078ec0ff */
[----:B------:R1:W-:Y:S01]  /*05b0*/  STL [R1+0x74], R6 ;  /* 0x0000740601007387 */ /* 0x0003e20000100800 */
[----:B------:R-:W-:Y:S01]  /*05c0*/  LOP3.LUT R0, R0, 0x1c0, RZ, 0xc0, !PT ;  /* 0x000001c000007812 */ /* 0x000fe200078ec0ff */
[----:B------:R-:W-:Y:S01]  /*05d0*/  IMAD.SHL.U32 R5, R5, 0x2, RZ ;  /* 0x0000000205057824 */ /* 0x000fe200078e00ff */
[C---:B------:R-:W-:Y:S02]  /*05e0*/  LOP3.LUT P6, RZ, R8.reuse, 0x2, RZ, 0xc0, !PT ;  /* 0x0000000208ff7812 */ /* 0x040fe400078cc0ff */
[C---:B------:R-:W-:Y:S01]  /*05f0*/  LOP3.LUT P5, RZ, R8.reuse, 0x4, RZ, 0xc0, !PT ;  /* 0x0000000408ff7812 */ /* 0x040fe200078ac0ff */
[----:B------:R-:W-:Y:S01]  /*0600*/  IMAD.SHL.U32 R8, R8, 0x40, RZ ;  /* 0x0000004008087824 */ /* 0x000fe200078e00ff */
[----:B------:R-:W-:Y:S01]  /*0610*/  LOP3.LUT R10, R2, 0x20, R7, 0xf8, !PT ;  /* 0x00000020020a7812 */ /* 0x000fe200078ef807 */
[----:B------:R-:W-:Y:S01]  /*0620*/  IMAD R9, R18, 0x400, R5 ;  /* 0x0000040012097824 */ /* 0x000fe200078e0205 */
[----:B-1----:R-:W-:-:S02]  /*0630*/  LOP3.LUT R6, R0, 0x20, R4, 0xf8, !PT ;  /* 0x0000002000067812 */ /* 0x002fc400078ef804 */
[----:B------:R-:W-:-:S04]  /*0640*/  SHF.R.U32.HI R4, RZ, 0x3, R0 ;  /* 0x00000003ff047819 */ /* 0x000fc80000011600 */
[----:B------:R-:W-:Y:S02]  /*0650*/  LOP3.LUT R7, R6, R4, RZ, 0x3c, !PT ;  /* 0x0000000406077212 */ /* 0x000fe400078e3cff */
[----:B------:R-:W-:Y:S01]  /*0660*/  LOP3.LUT R6, R4, R0, R2, 0x1e, !PT ;  /* 0x0000000004067212 */ /* 0x000fe200078e1e02 */
[----:B------:R-:W-:Y:S01]  /*0670*/  IMAD R4, R15, 0x400, R5 ;  /* 0x000004000f047824 */ /* 0x000fe200078e0205 */
[----:B------:R-:W-:Y:S01]  /*0680*/  LOP3.LUT R0, R8, 0x1c0, RZ, 0xc0, !PT ;  /* 0x000001c008007812 */ /* 0x000fe200078ec0ff */
[----:B------:R-:W-:Y:S01]  /*0690*/  IMAD.SHL.U32 R5, R12, 0x8, RZ ;  /* 0x000000080c057824 */ /* 0x000fe200078e00ff */
[----:B------:R-:W-:Y:S01]  /*06a0*/  LEA R12, R16, UR5, 0x1 ;  /* 0x00000005100c7c11 */ /* 0x000fe2000f8e08ff */
[----:B------:R-:W-:Y:S01]  /*06b0*/  IMAD.IADD R13, R9, 0x1, R7 ;  /* 0x00000001090d7824 */ /* 0x000fe200078e0207 */
[----:B------:R-:W-:Y:S01]  /*06c0*/  SHF.R.U32.HI R2, RZ, 0x3, R0 ;  /* 0x00000003ff027819 */ /* 0x000fe20000011600 */
        /* <DEDUP_REMOVED lines=9> */
[----:B------:R-:W-:Y:S01]  /*0760*/  IMAD.MOV.U32 R5, RZ, RZ, 0x40 ;  /* 0x00000040ff057424 */ /* 0x000fe200078e00ff */
[----:B------:R1:W-:Y:S01]  /*0770*/  STL [R1+0x2c], R12 ;  /* 0x00002c0c01007387 */ /* 0x0003e20000100800 */
[----:B------:R-:W-:Y:S01]  /*0780*/  IMAD.MOV.U32 R10, RZ, RZ, -0x10 ;  /* 0xfffffff0ff0a7424 */ /* 0x000fe200078e00ff */
[----:B------:R-:W-:Y:S01]  /*0790*/  LEA R13, R13, UR5, 0x1 ;  /* 0x000000050d0d7c11 */ /* 0x000fe2000f8e08ff */
[--C-:B------:R-:W-:Y:S01]  /*07a0*/  IMAD R7, R18, 0x400, R9.reuse ;  /* 0x0000040012077824 */ /* 0x100fe200078e0209 */
[----:B------:R-:W-:Y:S01]  /*07b0*/  SEL R4, R5, 0xffffffc0, !P3 ;  /* 0xffffffc005047807 */ /* 0x000fe20005800000 */
[----:B------:R-:W-:Y:S01]  /*07c0*/  IMAD R8, R15, 0x400, R9 ;  /* 0x000004000f087824 */ /* 0x000fe200078e0209 */
[----:B------:R-:W-:Y:S01]  /*07d0*/  LOP3.LUT R9, R0, R9, RZ, 0xfc, !PT ;  /* 0x0000000900097212 */ /* 0x000fe200078efcff */
[----:B------:R-:W-:Y:S01]  /*07e0*/  IMAD.U32 R0, RZ, RZ, UR4 ;  /* 0x00000004ff007e24 */ /* 0x000fe2000f8e00ff */
[----:B------:R-:W-:Y:S01]  /*07f0*/  ULEA UR4, UR6, UR7, 0x18 ;  /* 0x0000000706047291 */ /* 0x000fe2000f8ec03f */
[----:B------:R-:W-:Y:S01]  /*0800*/  IMAD.IADD R7, R7, 0x1, R2 ;  /* 0x0000000107077824 */ /* 0x000fe200078e0202 */
[----:B------:R-:W-:Y:S01]  /*0810*/  USHF.R.S32.HI UR6, URZ, 0x1f, UR47 ;  /* 0x0000001f3f067899 */ /* 0x000fe2000801142f */
[----:B------:R-:W-:Y:S01]  /*0820*/  IMAD.IADD R8, R2, 0x1, R8 ;  /* 0x0000000102087824 */ /* 0x000fe200078e0208 */
[----:B------:R-:W-:Y:S01]  /*0830*/  USHF.R.S32.HI UR7, URZ, 0x1f, UR57 ;  /* 0x0000001f3f077899 */ /* 0x000fe20008011439 */
[----:B------:R-:W-:-:S02]  /*0840*/  SEL R2, R6, 0xffffffe0, !P4 ;  /* 0xffffffe006027807 */ /* 0x000fc40006000000 */
[----:B------:R-:W-:Y:S01]  /*0850*/  SEL R10, R10, 0x10, !P0 ;  /* 0x000000100a0a7807 */ /* 0x000fe20004000000 */
[----:B------:R-:W-:Y:S01]  /*0860*/  IMAD.U32 R0, RZ, RZ, UR6 ;  /* 0x00000006ff007e24 */ /* 0x000fe2000f8e00ff */
[----:B------:R-:W-:Y:S01]  /*0870*/  UIADD3 UR6, UR5, 0x12000, URZ ;  /* 0x0001200005067890 */ /* 0x000fe2000fffe03f */
[----:B------:R-:W-:Y:S01]  /*0880*/  IMAD.U32 R0, RZ, RZ, UR7 ;  /* 0x00000007ff007e24 */ /* 0x000fe2000f8e00ff */
[----:B------:R-:W-:Y:S01]  /*0890*/  UIADD3 UR7, UR5, 0xc000, URZ ;  /* 0x0000c00005077890 */ /* 0x000fe2000fffe03f */
[----:B------:R-:W-:Y:S02]  /*08a0*/  SEL R6, R6, 0xffffffe0, !P6 ;  /* 0xffffffe006067807 */ /* 0x000fe40007000000 */
[----:B------:R-:W-:Y:S02]  /*08b0*/  SEL R5, R5, 0xffffffc0, !P5 ;  /* 0xffffffc005057807 */ /* 0x000fe40006800000 */
[----:B------:R-:W-:Y:S02]  /*08c0*/  LEA R0, R19, UR6, 0x1 ;  /* 0x0000000613007c11 */ /* 0x000fe4000f8e08ff */
[----:B------:R-:W-:-:S02]  /*08d0*/  LEA R14, R11, UR7, 0x1 ;  /* 0x000000070b0e7c11 */ /* 0x000fc4000f8e08ff */
[----:B------:R-:W-:Y:S01]  /*08e0*/  LEA R11, R7, UR5, 0x1 ;  /* 0x00000005070b7c11 */ /* 0x000fe2000f8e08ff */
[----:B-1----:R-:W-:Y:S01]  /*08f0*/  IMAD.IADD R12, R0, 0x1, R2 ;  /* 0x00000001000c7824 */ /* 0x002fe200078e0202 */
[----:B------:R-:W-:Y:S01]  /*0900*/  IADD3 R2, R2, -0x6000, R0 ;  /* 0xffffa00002027810 */ /* 0x000fe20007ffe000 */
[----:B------:R-:W-:Y:S01]  /*0910*/  IMAD.IADD R252, R0, 0x1, R4 ;  /* 0x0000000100fc7824 */ /* 0x000fe200078e0204 */
[----:B------:R-:W-:Y:S01]  /*0920*/  LEA R8, R8, UR6, 0x1 ;  /* 0x0000000608087c11 */ /* 0x000fe2000f8e08ff */
[----:B------:R-:W-:Y:S01]  /*0930*/  IMAD.IADD R7, R11, 0x1, R6 ;  /* 0x000000010b077824 */ /* 0x000fe200078e0206 */
[----:B------:R1:W-:Y:S01]  /*0940*/  STL [R1+0x4], R12 ;  /* 0x0000040c01007387 */ /* 0x0003e20000100800 */
[C---:B------:R-:W-:Y:S01]  /*0950*/  IMAD.IADD R0, R4.reuse, 0x1, R2 ;  /* 0x0000000104007824 */ /* 0x040fe200078e0202 */
[----:B------:R-:W-:Y:S01]  /*0960*/  ULDC.64 UR6, c[0x0][0x208] ;  /* 0x0000820000067ab9 */ /* 0x000fe20000000a00 */
[----:B------:R-:W-:Y:S01]  /*0970*/  IMAD.IADD R2, R4, 0x1, R3 ;  /* 0x0000000104027824 */ /* 0x000fe200078e0203 */
[----:B------:R-:W-:Y:S01]  /*0980*/  STL [R1+0x48], R13 ;  /* 0x0000480d01007387 */ /* 0x000fe20000100800 */
[----:B------:R-:W-:-:S02]  /*0990*/  VIADD R4, R14, 0x40 ;  /* 0x000000400e047836 */ /* 0x000fc40000000000 */
[----:B------:R-:W-:Y:S01]  /*09a0*/  @P2 VIADD R4, R14, 0xffffffc0 ;  /* 0xffffffc00e042836 */ /* 0x000fe20000000000 */
[----:B------:R2:W-:Y:S04]  /*09b0*/  STL [R1+0x10], R0 ;  /* 0x0000100001007387 */ /* 0x0005e80000100800 */
[----:B------:R-:W-:Y:S01]  /*09c0*/  STL [R1+0x68], R14 ;  /* 0x0000680e01007387 */ /* 0x000fe20000100800 */
[C---:B-1----:R-:W-:Y:S02]  /*09d0*/  VIADD R12, R13.reuse, 0x20 ;  /* 0x000000200d0c7836 */ /* 0x042fe40000000000 */
[C---:B------:R-:W-:Y:S02]  /*09e0*/  @P1 VIADD R12, R13.reuse, 0xffffffe0 ;  /* 0xffffffe00d0c1836 */ /* 0x040fe40000000000 */
[----:B--2---:R-:W-:-:S05]  /*09f0*/  IMAD.IADD R0, R13, 0x1, R10 ;  /* 0x000000010d007824 */ /* 0x004fca00078e020a */
        /* <DEDUP_REMOVED lines=19> */
.L_x_74:
        /* <DEDUP_REMOVED lines=29> */
[----:B------:R-:W-:-:S02]  /*0d00*/  IMAD.U32 R7, RZ, RZ, UR11 ;  /* 0x0000000bff077e24 */ /* 0x000fc4000f8e00ff */
[----:B------:R-:W-:Y:S02]  /*0d10*/  UISETP.EQ.OR.EX UP4, UPT, UR13, URZ, !UP1, UP4 ;  /* 0x0000003f0d00728c */ /* 0x000fe4000cf82740 */
[----:B------:R-:W-:Y:S01]  /*0d20*/  UIADD3 UR8, UP0, UR16, UR12, URZ ;  /* 0x0000000c10087290 */ /* 0x000fe2000ff1e03f */
[----:B---3--:R-:W3:Y:S03]  /*0d30*/  @P1 LDG.E R10, desc[UR6][R6.64] ;  /* 0x00000006060a1981 */ /* 0x008ee6000c1e1900 */
[----:B------:R-:W-:Y:S01]  /*0d40*/  PLOP3.LUT P2, PT, PT, PT, UP4, 0x80, 0x0 ;  /* 0x000000000000781c */ /* 0x000fe20003f4f048 */
[----:B------:R-:W-:Y:S01]  /*0d50*/  UIADD3.X UR5, UR5, UR13, URZ, UP0, !UPT ;  /* 0x0000000d05057290 */ /* 0x000fe200087fe43f */
[----:B-1----:R-:W-:Y:S02]  /*0d60*/  IMAD.U32 R4, RZ, RZ, UR15 ;  /* 0x0000000fff047e24 */ /* 0x002fe4000f8e00ff */
[----:B------:R-:W-:-:S05]  /*0d70*/  IMAD.U32 R5, RZ, RZ, UR14 ;  /* 0x0000000eff057e24 */ /* 0x000fca000f8e00ff */
[----:B----4-:R-:W4:Y:S04]  /*0d80*/  @P3 LDG.E R9, desc[UR6][R4.64] ;  /* 0x0000000604093981 */ /* 0x010f28000c1e1900 */
[----:B------:R1:W5:Y:S02]  /*0d90*/  @P3 LDG.E R6, desc[UR6][R4.64+0x4] ;  /* 0x0000040604063981 */ /* 0x000364000c1e1900 */
[----:B-1----:R-:W-:Y:S01]  /*0da0*/  IMAD.U32 R4, RZ, RZ, UR8 ;  /* 0x00000008ff047e24 */ /* 0x002fe2000f8e00ff */
[----:B------:R-:W-:Y:S01]  /*0db0*/  UMOV UR17, URZ ;  /* 0x0000003f00117c82 */ /* 0x000fe20008000000 */
[----:B------:R-:W-:Y:S01]  /*0dc0*/  IMAD.U32 R5, RZ, RZ, UR5 ;  /* 0x00000005ff057e24 */ /* 0x000fe2000f8e00ff */
[----:B------:R-:W-:-:S04]  /*0dd0*/  @!UP3 ULDC.64 UR8, c[0x0][0x318] ;  /* 0x0000c6000008bab9 */ /* 0x000fc80000000a00 */
[----:B------:R-:W5:Y:S01]  /*0de0*/  @!P2 LDG.E R7, desc[UR6][R4.64] ;  /* 0x000000060407a981 */ /* 0x000f62000c1e1900 */
[----:B------:R-:W-:-:S03]  /*0df0*/  @!UP3 UISETP.NE.U32.AND UP0, UPT, UR8, URZ, UPT ;  /* 0x0000003f0800b28c */ /* 0x000fc6000bf05070 */
[----:B------:R-:W-:Y:S01]  /*0e00*/  @!UP3 ULDC UR8, c[0x0][0x2cc] ;  /* 0x0000b3000008bab9 */ /* 0x000fe20000000800 */
        /* <DEDUP_REMOVED lines=21> */
.L_x_46:
[----:B------:R-:W-:Y:S02]  /*0f60*/  @!UP3 UIADD3 UR8, UR10, UR9, -UR17 ;  /* 0x000000090a08b290 */ /* 0x000fe4000fffe811 */
[----:B------:R-:W-:Y:S02]  /*0f70*/  @UP2 UIADD3 UR32, UR12, -UR5, URZ ;  /* 0x800000050c202290 */ /* 0x000fe4000fffe03f */
[----:B------:R-:W-:-:S05]  /*0f80*/  UISETP.GT.AND UP0, UPT, UR8, UR23, UPT ;  /* 0x000000170800728c */ /* 0x000fca000bf04270 */
[----:B------:R-:W-:Y:S01]  /*0f90*/  @!UP2 ULDC UR32, c[0x0][0x2c4] ;  /* 0x0000b1000020aab9 */ /* 0x000fe20000000800 */
[----:B------:R-:W-:-:S13]  /*0fa0*/  PLOP3.LUT P0, PT, PT, PT, UP0, 0x80, 0x0 ;  /* 0x000000000000781c */ /* 0x000fda0003f0f008 */
[----:B------:R-:W-:Y:S05]  /*0fb0*/  @!P0 BRA `(.L_x_47) ;  /* 0x0000006c00bc8947 */ /* 0x000fea0003800000 */
[----:B------:R-:W1:Y:S01]  /*0fc0*/  LDC R9, c[0x0][0x278] ;  /* 0x00009e00ff097b82 */ /* 0x000e620000000800 */
[----:B------:R-:W-:Y:S01]  /*0fd0*/  IABS R7, UR57 ;  /* 0x0000003900077c13 */ /* 0x000fe20008000000 */
[----:B------:R-:W-:Y:S01]  /*0fe0*/  UISETP.NE.AND UP0, UPT, UR5, -0x1, UPT ;  /* 0xffffffff0500788c */ /* 0x000fe2000bf05270 */
[----:B------:R-:W-:Y:S01]  /*0ff0*/  ULDC.64 UR10, c[0x0][0x228] ;  /* 0x00008a00000a7ab9 */ /* 0x000fe20000000a00 */
[----:B------:R-:W-:Y:S01]  /*1000*/  ULDC.64 UR12, c[0x0][0x488] ;  /* 0x00012200000c7ab9 */ /* 0x000fe20000000a00 */
[----:B------:R-:W-:-:S03]  /*1010*/  UIMAD.WIDE.U32 UR18, UR47, UR10, URZ ;  /* 0x0000000a2f1272a5 */ /* 0x000fc6000f8e003f */
[----:B------:R-:W2:Y:S01]  /*1020*/  S2UR UR9, SR_CTAID.X ;  /* 0x00000000000979c3 */ /* 0x000ea20000002500 */
[----:B------:R-:W-:Y:S02]  /*1030*/  UIMAD UR10, UR60, UR10, URZ ;  /* 0x0000000a3c0a72a4 */ /* 0x000fe4000f8e023f */
[----:B------:R-:W-:Y:S02]  /*1040*/  UISETP.NE.AND UP1, UPT, UR30, -0x1, UPT ;  /* 0xffffffff1e00788c */ /* 0x000fe4000bf25270 */
[----:B------:R-:W-:Y:S02]  /*1050*/  UIMAD UR33, UR47, UR11, UR10 ;  /* 0x0000000b2f2172a4 */ /* 0x000fe4000f8e020a */
[----:B------:R-:W-:Y:S01]  /*1060*/  USHF.L.U32 UR14, UR47, 0x7, URZ ;  /* 0x000000072f0e7899 */ /* 0x000fe2000800063f */
[----:B------:R-:W-:Y:S01]  /*1070*/  @!UP0 ULDC.64 UR10, c[0x0][0x418] ;  /* 0x00010600000a8ab9 */ /* 0x000fe20000000a00 */
[----:B------:R-:W-:Y:S02]  /*1080*/  ULDC.64 UR40, c[0x0][0x240] ;  /* 0x0000900000287ab9 */ /* 0x000fe40000000a00 */
[----:B------:R-:W-:Y:S01]  /*1090*/  USEL UR34, UR14, URZ, UP2 ;  /* 0x0000003f0e227287 */ /* 0x000fe20009000000 */
[----:B------:R-:W-:Y:S01]  /*10a0*/  ULDC UR61, c[0x0][0x2d4] ;  /* 0x0000b500003d7ab9 */ /* 0x000fe20000000800 */
[----:B------:R-:W-:Y:S01]  /*10b0*/  ULDC UR26, c[0x0][0x2dc] ;  /* 0x0000b700001a7ab9 */ /* 0x000fe20000000800 */
[----:B------:R-:W-:Y:S01]  /*10c0*/  ULDC UR48, c[0x0][0x270] ;  /* 0x00009c0000307ab9 */ /* 0x000fe20000000800 */
[----:B-1----:R-:W-:Y:S01]  /*10d0*/  IABS R8, R9 ;  /* 0x0000000900087213 */ /* 0x002fe20000000000 */
[----:B------:R-:W-:Y:S01]  /*10e0*/  UIMAD.WIDE.U32 UR14, UR5, UR40, URZ ;  /* 0x00000028050e72a5 */ /* 0x000fe2000f8e003f */
[----:B------:R-:W-:Y:S01]  /*10f0*/  ISETP.NE.AND P3, PT, R9, RZ, PT ;  /* 0x000000ff0900720c */ /* 0x000fe20003f65270 */
[----:B------:R-:W-:Y:S01]  /*1100*/  @!UP0 UIMAD.WIDE.U32 UR36, UR47, UR10, URZ ;  /* 0x0000000a2f2482a5 */ /* 0x000fe2000f8e003f */
[----:B------:R-:W1:Y:S01]  /*1110*/  I2F.RP R4, R8 ;  /* 0x0000000800047306 */ /* 0x000e620000209400 */
[----:B------:R-:W-:-:S02]  /*1120*/  USHF.R.S32.HI UR43, URZ, 0x1f, UR61 ;  /* 0x0000001f3f2b7899 */ /* 0x000fc4000801143d */
[----:B------:R-:W-:Y:S02]  /*1130*/  UIMAD UR50, UR57, UR26, URZ ;  /* 0x0000001a393272a4 */ /* 0x000fe4000f8e023f */
[----:B--2---:R-:W-:Y:S02]  /*1140*/  UIMAD.WIDE.U32 UR28, UR9, UR12, URZ ;  /* 0x0000000c091c72a5 */ /* 0x004fe4000f8e003f */
[----:B------:R-:W-:Y:S02]  /*1150*/  USEL UR59, UR18, UR14, !UP0 ;  /* 0x0000000e123b7287 */ /* 0x000fe4000c000000 */
[----:B------:R-:W-:Y:S02]  /*1160*/  UIMAD UR45, UR9, UR13, UR29 ;  /* 0x0000000d092d72a4 */ /* 0x000fe4000f8e021d */
[----:B------:R-:W-:Y:S01]  /*1170*/  @!UP0 UIMAD UR9, UR60, UR10, URZ ;  /* 0x0000000a3c0982a4 */ /* 0x000fe2000f8e023f */
[----:B------:R-:W-:Y:S01]  /*1180*/  @UP0 ULDC.64 UR12, c[0x0][0x420] ;  /* 0x00010800000c0ab9 */ /* 0x000fe20000000a00 */
[----:B------:R-:W-:Y:S01]  /*1190*/  UIADD3 UR51, UR19, UR33, URZ ;  /* 0x0000002113337290 */ /* 0x000fe2000fffe03f */
[----:B-1----:R-:W1:Y:S01]  /*11a0*/  MUFU.RCP R4, R4 ;  /* 0x0000000400047308 */ /* 0x002e620000001000 */
[----:B------:R-:W-:-:S02]  /*11b0*/  @!UP0 UIMAD UR42, UR47, UR11, UR9 ;  /* 0x0000000b2f2a82a4 */ /* 0x000fc4000f8e0209 */
[----:B------:R-:W-:Y:S02]  /*11c0*/  @UP1 UIADD3 UR9, UR17, UR30, URZ ;  /* 0x0000001e11091290 */ /* 0x000fe4000fffe03f */
[----:B------:R-:W-:Y:S02]  /*11d0*/  UIMAD.WIDE UR10, UR26, UR48, URZ ;  /* 0x000000301a0a72a5 */ /* 0x000fe4000f8e023f */
[----:B------:R-:W-:Y:S01]  /*11e0*/  @UP0 UIMAD.WIDE.U32 UR38, UR5, UR12, URZ ;  /* 0x0000000c052602a5 */ /* 0x000fe2000f8e003f */
[----:B------:R-:W-:Y:S01]  /*11f0*/  @UP1 ULDC.64 UR26, c[0x0][0x248] ;  /* 0x00009200001a1ab9 */ /* 0x000fe20000000a00 */
[----:B------:R-:W-:Y:S02]  /*1200*/  UIADD3 UR16, UR32, 0x3f, URZ ;  /* 0x0000003f20107890 */ /* 0x000fe4000fffe03f */
[----:B------:R-:W-:Y:S02]  /*1210*/  @UP1 UIMAD.WIDE.U32 UR18, UR9, UR26, URZ ;  /* 0x0000001a091212a5 */ /* 0x000fe4000f8e003f */
[----:B------:R-:W-:-:S02]  /*1220*/  @UP1 UIMAD UR33, UR9, UR27, URZ ;  /* 0x0000001b092112a4 */ /* 0x000fc4000f8e023f */
[----:B------:R-:W-:Y:S01]  /*1230*/  UIMAD UR9, UR43, UR47, URZ ;  /* 0x0000002f2b0972a4 */ /* 0x000fe2000f8e023f */
[----:B-1----:R-:W-:Y:S01]  /*1240*/  VIADD R4, R4, 0xffffffe ;  /* 0x0ffffffe04047836 */ /* 0x002fe20000000000 */
[----:B------:R-:W-:Y:S02]  /*1250*/  @UP0 UIMAD UR52, UR5, UR13, UR39 ;  /* 0x0000000d053402a4 */ /* 0x000fe4000f8e0227 */
[----:B------:R-:W-:Y:S01]  /*1260*/  USHF.R.S32.HI UR21, URZ, 0x1f, UR16 ;  /* 0x0000001f3f157899 */ /* 0x000fe20008011410 */
[----:B------:R-:W1:Y:S01]  /*1270*/  F2I.FTZ.U32.TRUNC.NTZ R5, R4 ;  /* 0x0000000400057305 */ /* 0x000e62000021f000 */
[----:B------:R-:W-:Y:S02]  /*1280*/  UIMAD.WIDE.U32 UR12, UR47, UR61, URZ ;  /* 0x0000003d2f0c72a5 */ /* 0x000fe4000f8e003f */
[----:B------:R-:W-:Y:S02]  /*1290*/  UIMAD UR9, UR60, UR61, UR9 ;  /* 0x0000003d3c0972a4 */ /* 0x000fe4000f8e0209 */
[----:B------:R-:W-:-:S02]  /*12a0*/  UIMAD UR31, UR5, UR41, URZ ;  /* 0x00000029051f72a4 */ /* 0x000fc4000f8e023f */
[----:B------:R-:W-:Y:S02]  /*12b0*/  ULEA.HI UR21, UR21, UR16, URZ, 0x6 ;  /* 0x0000001015157291 */ /* 0x000fe4000f8f303f */
[----:B------:R-:W-:Y:S02]  /*12c0*/  UIMAD UR16, UR11, UR12, URZ ;  /* 0x0000000c0b1072a4 */ /* 0x000fe4000f8e023f */
[----:B------:R-:W-:Y:S02]  /*12d0*/  UIADD3 UR9, UR13, UR9, URZ ;  /* 0x000000090d097290 */ /* 0x000fe4000fffe03f */
[----:B------:R-:W-:Y:S01]  /*12e0*/  @UP0 UIADD3 UR51, UR15, UR31, URZ ;  /* 0x0000001f0f330290 */ /* 0x000fe2000fffe03f */
[----:B-1----:R-:W-:Y:S01]  /*12f0*/  IMAD.MOV R4, RZ, RZ, -R5 ;  /* 0x000000ffff047224 */ /* 0x002fe200078e0a05 */
[----:B------:R-:W-:Y:S02]  /*1300*/  UIMAD.WIDE.U32 UR14, UR10, UR12, URZ ;  /* 0x0000000c0a0e72a5 */ /* 0x000fe4000f8e003f */
[----:B------:R-:W-:Y:S01]  /*1310*/  UIMAD UR9, UR10, UR9, UR16 ;  /* 0x000000090a0972a4 */ /* 0x000fe2000f8e0210 */
[----:B------:R-:W-:Y:S01]  /*1320*/  IMAD R6, R4, R8, RZ ;  /* 0x0000000804067224 */ /* 0x000fe200078e02ff */
[----:B------:R-:W-:Y:S01]  /*1330*/  ULOP3.LUT UR16, UR21, 0xffffffc0, URZ, 0xc0, !UPT ;  /* 0xffffffc015107892 */ /* 0x000fe2000f8ec03f */
[----:B------:R-:W-:Y:S01]  /*1340*/  IMAD.MOV.U32 R4, RZ, RZ, RZ ;  /* 0x000000ffff047224 */ /* 0x000fe200078e00ff */
[----:B------:R-:W-:-:S02]  /*1350*/  UIADD3 UR49, UR15, UR9, URZ ;  /* 0x000000090f317290 */ /* 0x000fc4000fffe03f */
[----:B------:R-:W-:Y:S01]  /*1360*/  USHF.L.U64.HI UR20, UR47, 0x7, UR60 ;  /* 0x000000072f147899 */ /* 0x000fe2000801023c */
[----:B------:R-:W-:Y:S01]  /*1370*/  IMAD.HI.U32 R4, R5, R6, R4 ;  /* 0x0000000605047227 */ /* 0x000fe200078e0004 */
[----:B------:R-:W-:Y:S01]  /*1380*/  MOV R5, R7 ;  /* 0x0000000700057202 */ /* 0x000fe20000000f00 */
[----:B------:R-:W-:Y:S02]  /*1390*/  UIMAD.WIDE.U32 UR12, UR10, UR5, URZ ;  /* 0x000000050a0c72a5 */ /* 0x000fe4000f8e003f */
[----:B------:R-:W-:Y:S02]  /*13a0*/  UIMAD UR9, UR11, UR5, URZ ;  /* 0x000000050b0972a4 */ /* 0x000fe4000f8e023f */
[----:B------:R-:W-:Y:S01]  /*13b0*/  IMAD.HI.U32 R4, R4, R5, RZ ;  /* 0x0000000504047227 */ /* 0x000fe200078e00ff */
[----:B------:R-:W-:Y:S01]  /*13c0*/  ULDC.U8 UR24, c[0x0][0x3d8] ;  /* 0x0000f60000187ab9 */ /* 0x000fe20000000000 */
[----:B------:R-:W-:Y:S02]  /*13d0*/  UIADD3 UR16, UR16, -0x40, URZ ;  /* 0xffffffc010107890 */ /* 0x000fe4000fffe03f */
[----:B------:R-:W-:Y:S01]  /*13e0*/  IMAD.MOV R6, RZ, RZ, -R4 ;  /* 0x000000ffff067224 */ /* 0x000fe200078e0a04 */
[----:B------:R-:W-:-:S02]  /*13f0*/  UISETP.NE.AND UP3, UPT, UR24, URZ, UPT ;  /* 0x0000003f1800728c */ /* 0x000fc4000bf65270 */
[----:B------:R-:W-:Y:S01]  /*1400*/  USEL UR35, UR20, URZ, UP2 ;  /* 0x0000003f14237287 */ /* 0x000fe20009000000 */
[C---:B------:R-:W-:Y:S01]  /*1410*/  IMAD R5, R8.reuse, R6, R5 ;  /* 0x0000000608057224 */ /* 0x040fe200078e0205 */
[----:B------:R-:W-:Y:S02]  /*1420*/  @UP0 UIADD3 UR49, UR13, UR9, URZ ;  /* 0x000000090d310290 */ /* 0x000fe4000fffe03f */
[----:B------:R-:W-:Y:S02]  /*1430*/  USHF.R.S32.HI UR20, URZ, 0x1f, UR16 ;  /* 0x0000001f3f147899 */ /* 0x000fe40008011410 */
[----:B------:R-:W-:Y:S01]  /*1440*/  ISETP.GT.U32.AND P1, PT, R8, R5, PT ;  /* 0x000000050800720c */ /* 0x000fe20003f24070 */
[----:B------:R-:W-:Y:S02]  /*1450*/  UIADD3 UR9, UP2, UR16, UR34, URZ ;  /* 0x0000002210097290 */ /* 0x000fe4000ff5e03f */
[----:B------:R-:W-:Y:S02]  /*1460*/  USEL UR58, UR14, UR12, !UP0 ;  /* 0x0000000c0e3a7287 */ /* 0x000fe4000c000000 */
[----:B------:R-:W-:-:S02]  /*1470*/  UIADD3.X UR14, UR20, UR35, URZ, UP2, !UPT ;  /* 0x00000023140e7290 */ /* 0x000fc400097fe43f */
[----:B------:R-:W-:Y:S01]  /*1480*/  UIMAD UR11, UR11, UR9, URZ ;  /* 0x000000090b0b72a4 */ /* 0x000fe2000f8e023f */
[----:B------:R-:W-:Y:S01]  /*1490*/  ULDC.U8 UR25, c[0x0][0x480] ;  /* 0x0001200000197ab9 */ /* 0x000fe20000000000 */
[----:B------:R-:W-:Y:S01]  /*14a0*/  ULDC UR46, c[0x0][0x2c4] ;  /* 0x0000b100002e7ab9 */ /* 0x000fe20000000800 */
[----:B------:R-:W-:-:S03]  /*14b0*/  @UP1 UIADD3 UR29, UR17, UR30, URZ ;  /* 0x0000001e111d1290 */ /* 0x000fc6000fffe03f */
[----:B------:R-:W-:Y:S01]  /*14c0*/  @!P1 IMAD.IADD R5, R5, 0x1, -R8 ;  /* 0x0000000105059824 */ /* 0x000fe200078e0a08 */
[----:B------:R-:W-:Y:S01]  /*14d0*/  @!P1 IADD3 R4, R4, 0x1, RZ ;  /* 0x0000000104049810 */ /* 0x000fe20007ffe0ff */
[----:B------:R-:W-:Y:S01]  /*14e0*/  UIMAD UR14, UR10, UR14, UR11 ;  /* 0x0000000e0a0e72a4 */ /* 0x000fe2000f8e020b */
[----:B------:R-:W-:Y:S01]  /*14f0*/  PLOP3.LUT P1, PT, PT, PT, UP3, 0x80, 0x0 ;  /* 0x000000000000781c */ /* 0x000fe20003f2f038 */
[----:B------:R-:W-:Y:S01]  /*1500*/  UISETP.NE.AND UP4, UPT, UR25, URZ, UPT ;  /* 0x0000003f1900728c */ /* 0x000fe2000bf85270 */
[----:B------:R-:W-:Y:S01]  /*1510*/  ISETP.GE.U32.AND P0, PT, R5, R8, PT ;  /* 0x000000080500720c */ /* 0x000fe20003f06070 */
[----:B------:R-:W-:Y:S01]  /*1520*/  @UP3 UIMAD UR11, UR47, UR46, URZ ;  /* 0x0000002e2f0b32a4 */ /* 0x000fe2000f8e023f */
[----:B------:R-:W-:Y:S01]  /*1530*/  LOP3.LUT R5, R9, UR57, RZ, 0x3c, !PT ;  /* 0x0000003909057c12 */ /* 0x000fe2000f8e3cff */
[----:B------:R-:W-:Y:S01]  /*1540*/  @UP1 ULDC.64 UR24, c[0x0][0x250] ;  /* 0x0000940000181ab9 */ /* 0x000fe20000000a00 */
[----:B------:R-:W-:Y:S02]  /*1550*/  UIMAD.WIDE.U32 UR34, UR10, UR9, URZ ;  /* 0x000000090a2272a5 */ /* 0x000fe4000f8e003f */
[----:B------:R-:W-:Y:S01]  /*1560*/  ISETP.GE.AND P2, PT, R5, RZ, PT ;  /* 0x000000ff0500720c */ /* 0x000fe20003f46270 */
[----:B------:R-:W-:-:S02]  /*1570*/  @UP1 UIMAD.WIDE.U32 UR12, UR29, UR24, URZ ;  /* 0x000000181d0c12a5 */ /* 0x000fc4000f8e003f */
[----:B------:R-:W-:Y:S02]  /*1580*/  @UP3 USEL UR11, UR11, UR5, !UP0 ;  /* 0x000000050b0b3287 */ /* 0x000fe4000c000000 */
[----:B------:R-:W-:Y:S02]  /*1590*/  @!UP3 UIMAD UR10, UR47, UR48, UR57 ;  /* 0x000000302f0ab2a4 */ /* 0x000fe4000f8e0239 */
[----:B------:R-:W-:Y:S01]  /*15a0*/  @P0 VIADD R4, R4, 0x1 ;  /* 0x0000000104040836 */ /* 0x000fe20000000000 */
[----:B------:R-:W-:Y:S01]  /*15b0*/  PLOP3.LUT P0, PT, PT, PT, UP1, 0x80, 0x0 ;  /* 0x000000000000781c */ /* 0x000fe20003f0f018 */
[----:B------:R-:W-:Y:S01]  /*15c0*/  @UP1 UIMAD UR29, UR29, UR25, URZ ;  /* 0x000000191d1d12a4 */ /* 0x000fe2000f8e023f */
[----:B------:R-:W-:Y:S01]  /*15d0*/  @UP3 ULDC UR9, c[0x0][0x2e4] ;  /* 0x0000b90000093ab9 */ /* 0x000fe20000000800 */
[----:B------:R-:W-:Y:S01]  /*15e0*/  IMAD.MOV.U32 R5, RZ, RZ, R4 ;  /* 0x000000ffff057224 */ /* 0x000fe200078e0004 */
[----:B------:R-:W-:Y:S02]  /*15f0*/  @UP3 UIMAD UR15, UR57, UR9, UR11 ;  /* 0x00000009390f32a4 */ /* 0x000fe4000f8e020b */
[----:B------:R-:W-:-:S02]  /*1600*/  @!UP0 UIADD3 UR52, UR37, UR42, URZ ;  /* 0x0000002a25348290 */ /* 0x000fc4000fffe03f */
[----:B------:R-:W-:Y:S01]  /*1610*/  USEL UR54, UR45, URZ, UP4 ;  /* 0x0000003f2d367287 */ /* 0x000fe2000a000000 */
[----:B------:R-:W-:Y:S01]  /*1620*/  @!P2 IADD3 R5, -R5, RZ, RZ ;  /* 0x000000ff0505a210 */ /* 0x000fe20007ffe1ff */
[----:B------:R-:W-:Y:S01]  /*1630*/  @!UP3 UIMAD UR15, UR10, UR46, URZ ;  /* 0x0000002e0a0fb2a4 */ /* 0x000fe2000f8e023f */
[----:B------:R-:W-:Y:S01]  /*1640*/  @!P3 LOP3.LUT R5, RZ, R9, RZ, 0x33, !PT ;  /* 0x00000009ff05b212 */ /* 0x000fe200078e33ff */
[----:B------:R-:W-:Y:S02]  /*1650*/  USHF.R.S32.HI UR44, URZ, 0x1f, UR23 ;  /* 0x0000001f3f2c7899 */ /* 0x000fe40008011417 */
[----:B------:R-:W-:Y:S02]  /*1660*/  USEL UR56, UR28, URZ, UP4 ;  /* 0x0000003f1c387287 */ /* 0x000fe4000a000000 */
[----:B------:R-:W-:Y:S02]  /*1670*/  USHF.R.S32.HI UR55, URZ, 0x1f, UR50 ;  /* 0x0000001f3f377899 */ /* 0x000fe40008011432 */
[----:B------:R-:W-:-:S02]  /*1680*/  USHF.R.S32.HI UR43, URZ, 0x6, UR21 ;  /* 0x000000063f2b7899 */ /* 0x000fc40008011415 */
[----:B------:R-:W-:Y:S02]  /*1690*/  @UP1 UIADD3 UR48, UR13, UR29, URZ ;  /* 0x0000001d0d301290 */ /* 0x000fe4000fffe03f */
[----:B------:R-:W-:Y:S02]  /*16a0*/  UIADD3 UR53, UR35, UR14, URZ ;  /* 0x0000000e23357290 */ /* 0x000fe4000fffe03f */
[----:B------:R-:W-:Y:S01]  /*16b0*/  @UP1 UIADD3 UR46, UR19, UR33, URZ ;  /* 0x00000021132e1290 */ /* 0x000fe2000fffe03f */
        /* <DEDUP_REMOVED lines=15> */
.L_x_48:
        /* <DEDUP_REMOVED lines=13> */
.L_x_49:
        /* <DEDUP_REMOVED lines=11> */
.L_x_50:
[----:B------:R-:W-:Y:S02]  /*1930*/  ULDC UR5, c[0x0][0x270] ;  /* 0x00009c0000057ab9 */ /* 0x000fe40000000800 */
[----:B------:R-:W-:-:S04]  /*1940*/  UIMAD UR5, UR47, UR5, UR57 ;  /* 0x000000052f0572a4 */ /* 0x000fc8000f8e0239 */
[----:B------:R-:W-:-:S12]  /*1950*/  UIMAD UR5, UR5, UR61, URZ ;  /* 0x0000003d050572a4 */ /* 0x000fd8000f8e023f */
.L_x_51:
[----:B------:R-:W1:Y:S01]  /*1960*/  S2R R26, SR_TID.X ;  /* 0x00000000001a7919 */ /* 0x000e620000002100 */
[----:B------:R-:W2:Y:S01]  /*1970*/  LDC.64 R14, c[0x0][0x420] ;  /* 0x00010800ff0e7b82 */ /* 0x000ea20000000a00 */
[----:B------:R-:W-:Y:S01]  /*1980*/  ULDC UR9, c[0x0][0x2dc] ;  /* 0x0000b70000097ab9 */ /* 0x000fe20000000800 */
[----:B------:R-:W-:Y:S01]  /*1990*/  ULDC UR11, c[0x0][0x270] ;  /* 0x00009c00000b7ab9 */ /* 0x000fe20000000800 */
[----:B------:R-:W-:Y:S01]  /*19a0*/  UIADD3 UR31, UR16, UR15, URZ ;  /* 0x0000000f101f7290 */ /* 0x000fe2000fffe03f */
[----:B------:R-:W-:Y:S01]  /*19b0*/  BSSY B1, `(.L_x_47) ;  /* 0x000064f000017945 */ /* 0x000fe20003800000 */
[----:B------:R-:W-:Y:S02]  /*19c0*/  UIMAD UR13, UR9, UR11, URZ ;  /* 0x0000000b090d72a4 */ /* 0x000fe4000f8e023f */
[----:B------:R-:W-:Y:S02]  /*19d0*/  UIADD3 UR9, -UR8, UR32, UR23 ;  /* 0x0000002008097290 */ /* 0x000fe4000fffe117 */
[----:B------:R-:W-:Y:S01]  /*19e0*/  USHF.R.S32.HI UR15, URZ, 0x1f, UR57 ;  /* 0x0000001f3f0f7899 */ /* 0x000fe20008011439 */
[----:B------:R-:W-:Y:S01]  /*19f0*/  ULDC UR12, c[0x0][0x398] ;  /* 0x0000e600000c7ab9 */ /* 0x000fe20000000800 */
[----:B------:R-:W-:-:S02]  /*1a00*/  UIADD3 UR33, UR16, UR5, URZ ;  /* 0x0000000510217290 */ /* 0x000fc4000fffe03f */
[----:B------:R-:W-:Y:S02]  /*1a10*/  UIADD3 UR12, UR9, -UR12, URZ ;  /* 0x8000000c090c7290 */ /* 0x000fe4000fffe03f */
[----:B------:R-:W-:Y:S01]  /*1a20*/  USHF.L.U32 UR5, UR13, 0x6, URZ ;  /* 0x000000060d057899 */ /* 0x000fe2000800063f */
[----:B------:R-:W-:Y:S01]  /*1a30*/  ULDC.64 UR18, c[0x0][0x258] ;  /* 0x0000960000127ab9 */ /* 0x000fe20000000a00 */
[----:B------:R-:W-:Y:S02]  /*1a40*/  ULDC.64 UR36, c[0x0][0x210] ;  /* 0x0000840000247ab9 */ /* 0x000fe40000000a00 */
[----:B------:R-:W-:Y:S02]  /*1a50*/  UIADD3 UR14, UP2, UP0, UR34, UR5, UR50 ;  /* 0x00000005220e7290 */ /* 0x000fe4000f85e032 */
[----:B------:R-:W-:Y:S01]  /*1a60*/  USHF.R.S32.HI UR5, URZ, 0x1f, UR5 ;  /* 0x0000001f3f057899 */ /* 0x000fe20008011405 */
[----:B--2---:R-:W-:Y:S01]  /*1a70*/  IMAD R16, R14, UR20, RZ ;  /* 0x000000140e107c24 */ /* 0x004fe2000f8e02ff */
[----:B------:R-:W-:-:S02]  /*1a80*/  ULDC.64 UR28, c[0x0][0x3e0] ;  /* 0x0000f800001c7ab9 */ /* 0x000fc40000000a00 */
[----:B------:R-:W-:Y:S01]  /*1a90*/  UIADD3.X UR5, UR53, UR5, UR55, UP2, UP0 ;  /* 0x0000000535057290 */ /* 0x000fe200097e0437 */
[----:B------:R-:W-:Y:S01]  /*1aa0*/  ULDC.64 UR38, c[0x0][0x2b0] ;  /* 0x0000ac0000267ab9 */ /* 0x000fe20000000a00 */
[----:B------:R-:W-:Y:S01]  /*1ab0*/  ULDC.64 UR34, c[0x0][0x478] ;  /* 0x00011e0000227ab9 */ /* 0x000fe20000000a00 */
[----:B-1----:R-:W-:-:S04]  /*1ac0*/  SHF.R.S32.HI R28, RZ, 0x1f, R26 ;  /* 0x0000001fff1c7819 */ /* 0x002fc8000001141a */
[CC--:B------:R-:W-:Y:S02]  /*1ad0*/  LEA.HI R25, R28.reuse, R26.reuse, RZ, 0x3 ;  /* 0x0000001a1c197211 */ /* 0x0c0fe400078f18ff */
[----:B------:R-:W-:Y:S02]  /*1ae0*/  LEA.HI R20, R28, R26, RZ, 0x5 ;  /* 0x0000001a1c147211 */ /* 0x000fe400078f28ff */
[----:B------:R-:W-:Y:S02]  /*1af0*/  LOP3.LUT R4, R25, 0xfffffff8, RZ, 0xc0, !PT ;  /* 0xfffffff819047812 */ /* 0x000fe400078ec0ff */
[----:B------:R-:W-:-:S03]  /*1b00*/  SHF.R.S32.HI R21, RZ, 0x5, R20 ;  /* 0x00000005ff157819 */ /* 0x000fc60000011414 */
[----:B------:R-:W-:Y:S01]  /*1b10*/  IMAD.IADD R24, R26, 0x1, -R4 ;  /* 0x000000011a187824 */ /* 0x000fe200078e0a04 */
[----:B------:R-:W-:-:S03]  /*1b20*/  SHF.R.S32.HI R4, RZ, 0x3, R25 ;  /* 0x00000003ff047819 */ /* 0x000fc60000011419 */
[----:B------:R-:W-:Y:S01]  /*1b30*/  IMAD.SHL.U32 R6, R24, 0x8, RZ ;  /* 0x0000000818067824 */ /* 0x000fe200078e00ff */
[----:B------:R-:W-:Y:S02]  /*1b40*/  SHF.R.S32.HI R27, RZ, 0x1f, R4 ;  /* 0x0000001fff1b7819 */ /* 0x000fe40000011404 */
[----:B------:R-:W-:Y:S02]  /*1b50*/  IADD3 R12, P2, R4, UR16, RZ ;  /* 0x00000010040c7c10 */ /* 0x000fe4000ff5e0ff */
[--C-:B------:R-:W-:Y:S02]  /*1b60*/  SHF.R.S32.HI R7, RZ, 0x1f, R6.reuse ;  /* 0x0000001fff077819 */ /* 0x100fe40000011406 */
[----:B------:R-:W-:Y:S01]  /*1b70*/  IADD3 R8, P1, R6, UR10, RZ ;  /* 0x0000000a06087c10 */ /* 0x000fe2000ff3e0ff */
[----:B------:R-:W-:Y:S01]  /*1b80*/  ULDC.64 UR10, c[0x0][0x428] ;  /* 0x00010a00000a7ab9 */ /* 0x000fe20000000a00 */
[----:B------:R-:W-:Y:S01]  /*1b90*/  IADD3.X R13, R27, UR20, RZ, P2, !PT ;  /* 0x000000141b0d7c10 */ /* 0x000fe200097fe4ff */
[----:B------:R-:W-:Y:S01]  /*1ba0*/  IMAD.WIDE.U32 R10, R12, UR40, R6 ;  /* 0x000000280c0a7c25 */ /* 0x000fe2000f8e0006 */
[----:B------:R-:W-:Y:S01]  /*1bb0*/  IADD3.X R9, R7, UR52, RZ, P1, !PT ;  /* 0x0000003407097c10 */ /* 0x000fe20008ffe4ff */
[----:B------:R-:W-:-:S02]  /*1bc0*/  UIMAD UR9, UR15, UR10, URZ ;  /* 0x0000000a0f0972a4 */ /* 0x000fc4000f8e023f */
[----:B------:R-:W-:Y:S01]  /*1bd0*/  IMAD R17, R13, UR40, RZ ;  /* 0x000000280d117c24 */ /* 0x000fe2000f8e02ff */
[----:B------:R-:W-:Y:S01]  /*1be0*/  IADD3 R10, P1, R10, UR59, RZ ;  /* 0x0000003b0a0a7c10 */ /* 0x000fe2000ff3e0ff */
[----:B------:R-:W-:Y:S01]  /*1bf0*/  IMAD.WIDE.U32 R8, R14, UR16, R8 ;  /* 0x000000100e087c25 */ /* 0x000fe2000f8e0008 */
[----:B------:R-:W-:Y:S02]  /*1c00*/  UIMAD UR11, UR57, UR11, UR9 ;  /* 0x0000000b390b72a4 */ /* 0x000fe4000f8e0209 */
[----:B------:R-:W-:Y:S01]  /*1c10*/  UIMAD UR9, UR15, UR18, URZ ;  /* 0x000000120f0972a4 */ /* 0x000fe2000f8e023f */
[----:B------:R-:W-:Y:S01]  /*1c20*/  IMAD R13, R15, UR16, R16 ;  /* 0x000000100f0d7c24 */ /* 0x000fe2000f8e0210 */
[----:B------:R-:W-:Y:S01]  /*1c30*/  USHF.R.S32.HI UR15, URZ, 0x1f, UR12 ;  /* 0x0000001f3f0f7899 */ /* 0x000fe2000801140c */
[----:B------:R-:W-:Y:S01]  /*1c40*/  IMAD R16, R12, UR41, R17 ;  /* 0x000000290c107c24 */ /* 0x000fe2000f8e0211 */
[----:B------:R-:W-:Y:S01]  /*1c50*/  UIMAD UR19, UR57, UR19, UR9 ;  /* 0x00000013391372a4 */ /* 0x000fe2000f8e0209 */
[----:B------:R-:W-:Y:S01]  /*1c60*/  IMAD.IADD R9, R9, 0x1, R13 ;  /* 0x0000000109097824 */ /* 0x000fe200078e020d */
[----:B------:R-:W-:Y:S01]  /*1c70*/  UIADD3 UR9, UP3, UP2, UR56, UR14, UR58 ;  /* 0x0000000e38097290 */ /* 0x000fe2000fa7e03a */
[----:B------:R-:W-:Y:S01]  /*1c80*/  IMAD.U32 R12, RZ, RZ, UR10 ;  /* 0x0000000aff0c7e24 */ /* 0x000fe2000f8e00ff */
[----:B------:R-:W-:Y:S01]  /*1c90*/  IADD3.X R11, R11, UR51, R16, P1, !PT ;  /* 0x000000330b0b7c10 */ /* 0x000fe20008ffe410 */
[----:B------:R-:W-:Y:S01]  /*1ca0*/  IMAD.U32 R13, RZ, RZ, UR18 ;  /* 0x00000012ff0d7e24 */ /* 0x000fe2000f8e00ff */
[----:B------:R-:W-:Y:S01]  /*1cb0*/  UIADD3.X UR5, UR54, UR5, UR49, UP3, UP2 ;  /* 0x0000000536057290 */ /* 0x000fe20009fe4431 */
[----:B------:R-:W-:Y:S01]  /*1cc0*/  IMAD.WIDE.U32 R8, R12, UR57, R8 ;  /* 0x000000390c087c25 */ /* 0x000fe2000f8e0008 */
[----:B------:R-:W-:Y:S01]  /*1cd0*/  LOP3.LUT R12, R20, 0xffffffe0, RZ, 0xc0, !PT ;  /* 0xffffffe0140c7812 */ /* 0x000fe200078ec0ff */
[----:B------:R-:W-:-:S02]  /*1ce0*/  ULEA.HI UR15, UR15, UR12, URZ, 0x6 ;  /* 0x0000000c0f0f7291 */ /* 0x000fc4000f8f303f */
[----:B------:R-:W-:Y:S01]  /*1cf0*/  VIADD R9, R9, UR11 ;  /* 0x0000000b09097c36 */ /* 0x000fe20008000000 */
[----:B------:R-:W-:Y:S01]  /*1d00*/  ULDC.64 UR20, c[0x0][0x400] ;  /* 0x0001000000147ab9 */ /* 0x000fe20000000a00 */
[----:B------:R-:W-:Y:S01]  /*1d10*/  IMAD.IADD R12, R26, 0x1, -R12 ;  /* 0x000000011a0c7824 */ /* 0x000fe200078e0a0c */
[----:B------:R-:W-:Y:S01]  /*1d20*/  USHF.R.S32.HI UR15, URZ, 0x6, UR15 ;  /* 0x000000063f0f7899 */ /* 0x000fe2000801140f */
[-C--:B------:R-:W-:Y:S01]  /*1d30*/  IMAD R17, R27, R14.reuse, RZ ;  /* 0x0000000e1b117224 */ /* 0x080fe200078e02ff */
[----:B------:R-:W-:Y:S01]  /*1d40*/  UIMAD.WIDE UR10, UR31, 0x4, UR38 ;  /* 0x000000041f0a78a5 */ /* 0x000fe2000f8e0226 */
[----:B------:R-:W-:Y:S01]  /*1d50*/  IMAD R16, R21, UR13, R12 ;  /* 0x0000000d15107c24 */ /* 0x000fe2000f8e020c */
[----:B------:R-:W-:Y:S01]  /*1d60*/  UISETP.LT.AND UP0, UPT, URZ, UR15, UPT ;  /* 0x0000000f3f00728c */ /* 0x000fe2000bf01270 */
[----:B------:R-:W-:Y:S01]  /*1d70*/  IMAD.WIDE.U32 R10, R13, UR57, R10 ;  /* 0x000000390d0a7c25 */ /* 0x000fe2000f8e000a */
[----:B------:R-:W-:Y:S02]  /*1d80*/  UIMAD.WIDE UR12, UR33, 0x4, UR34 ;  /* 0x00000004210c78a5 */ /* 0x000fe4000f8e0222 */
[----:B------:R-:W-:Y:S01]  /*1d90*/  IADD3 R13, P1, R16, UR9, RZ ;  /* 0x00000009100d7c10 */ /* 0x000fe2000ff3e0ff */
[----:B------:R-:W-:Y:S01]  /*1da0*/  IMAD R17, R4, R15, R17 ;  /* 0x0000000f04117224 */ /* 0x000fe200078e0211 */
[----:B------:R-:W-:Y:S01]  /*1db0*/  LEA R30, P3, R10, UR36, 0x1 ;  /* 0x000000240a1e7c11 */ /* 0x000fe2000f8608ff */
[----:B------:R-:W-:Y:S01]  /*1dc0*/  IMAD.WIDE.U32 R8, R4, R14, R8 ;  /* 0x0000000e04087225 */ /* 0x000fe200078e0008 */
[----:B------:R-:W-:Y:S01]  /*1dd0*/  LEA.HI.X.SX32 R16, R16, UR5, 0x1, P1 ;  /* 0x0000000510107c11 */ /* 0x000fe200088f0eff */
[----:B------:R-:W-:Y:S01]  /*1de0*/  USEL UR15, URZ, UR15, !UP0 ;  /* 0x0000000f3f0f7287 */ /* 0x000fe2000c000000 */
[----:B------:R-:W-:Y:S01]  /*1df0*/  LEA R22, P1, R13, UR20, 0x2 ;  /* 0x000000140d167c11 */ /* 0x000fe2000f8210ff */
[----:B------:R-:W-:Y:S01]  /*1e00*/  VIADD R11, R11, UR19 ;  /* 0x000000130b0b7c36 */ /* 0x000fe20008000000 */
[----:B------:R-:W-:Y:S01]  /*1e10*/  LEA R32, P2, R8, UR28, 0x1 ;  /* 0x0000001c08207c11 */ /* 0x000fe2000f8408ff */
[----:B------:R-:W-:Y:S01]  /*1e20*/  IMAD.IADD R9, R9, 0x1, R17 ;  /* 0x0000000109097824 */ /* 0x000fe200078e0211 */
[----:B------:R-:W-:Y:S01]  /*1e30*/  LEA.HI.X R23, R13, UR21, R16, 0x2, P1 ;  /* 0x000000150d177c11 */ /* 0x000fe200088f1410 */
[----:B------:R-:W-:Y:S01]  /*1e40*/  UISETP.GT.AND UP0, UPT, UR43, UR15, UPT ;  /* 0x0000000f2b00728c */ /* 0x000fe2000bf04270 */
[----:B------:R-:W-:Y:S01]  /*1e50*/  LEA.HI.X R31, R10, UR37, R11, 0x1, P3 ;  /* 0x000000250a1f7c11 */ /* 0x000fe200098f0c0b */
[----:B------:R-:W-:Y:S01]  /*1e60*/  UMOV UR9, UR11 ;  /* 0x0000000b00097c82 */ /* 0x000fe20008000000 */
[----:B------:R-:W-:Y:S01]  /*1e70*/  LEA.HI.X R33, R8, UR29, R9, 0x1, P2 ;  /* 0x0000001d08217c11 */ /* 0x000fe200090f0c09 */
[----:B------:R1:W-:Y:S01]  /*1e80*/  STL.64 [R1+0x30], R22 ;  /* 0x0000301601007387 */ /* 0x0003e20000100a00 */
[----:B------:R-:W-:Y:S01]  /*1e90*/  UIADD3 UR5, UR43, -0x1, URZ ;  /* 0xffffffff2b057890 */ /* 0x000fe2000fffe03f */
[----:B------:R-:W-:Y:S01]  /*1ea0*/  PLOP3.LUT P1, PT, PT, PT, UP0, 0x80, 0x0 ;  /* 0x000000000000781c */ /* 0x000fe20003f2f008 */
[----:B------:R-:W-:Y:S01]  /*1eb0*/  UMOV UR11, UR13 ;  /* 0x0000000d000b7c82 */ /* 0x000fe20008000000 */
[----:B------:R1:W-:Y:S04]  /*1ec0*/  STL.64 [R1+0x40], R30 ;  /* 0x0000401e01007387 */ /* 0x0003e80000100a00 */
[----:B------:R1:W-:Y:S07]  /*1ed0*/  STL.64 [R1+0x38], R32 ;  /* 0x0000382001007387 */ /* 0x0003ee0000100a00 */
        /* <DEDUP_REMOVED lines=20> */
.L_x_53:
        /* <DEDUP_REMOVED lines=8> */
[----:B------:R-:W-:-:S03]  /*20a0*/  ULDC.64 UR12, c[0x0][0x458] ;  /* 0x00011600000c7ab9 */ /* 0x000fc60000000a00 */
[----:B------:R-:W-:Y:S02]  /*20b0*/  UIMAD UR5, UR5, UR12, URZ ;  /* 0x0000000c050572a4 */ /* 0x000fe4000f8e023f */
[----:B------:R-:W-:Y:S02]  /*20c0*/  UIMAD.WIDE.U32 UR14, UR17, UR12, URZ ;  /* 0x0000000c110e72a5 */ /* 0x000fe4000f8e003f */
[----:B------:R-:W-:-:S03]  /*20d0*/  UIMAD UR5, UR17, UR13, UR5 ;  /* 0x0000000d110572a4 */ /* 0x000fc6000f8e0205 */
[----:B------:R-:W-:Y:S01]  /*20e0*/  ULDC.64 UR16, c[0x0][0x440] ;  /* 0x0001100000107ab9 */ /* 0x000fe20000000a00 */
[----:B------:R-:W-:Y:S02]  /*20f0*/  UIADD3 UR15, UR15, UR5, URZ ;  /* 0x000000050f0f7290 */ /* 0x000fe4000fffe03f */
[----:B------:R-:W-:Y:S02]  /*2100*/  UIMAD UR5, UR60, UR16, URZ ;  /* 0x000000103c0572a4 */ /* 0x000fe4000f8e023f */
[----:B------:R-:W-:Y:S02]  /*2110*/  UIMAD.WIDE.U32 UR14, UR47, UR16, UR14 ;  /* 0x000000102f0e72a5 */ /* 0x000fe4000f8e000e */
[----:B------:R-:W-:-:S04]  /*2120*/  UIMAD UR5, UR47, UR17, UR5 ;  /* 0x000000112f0572a4 */ /* 0x000fc8000f8e0205 */
[----:B------:R-:W-:Y:S01]  /*2130*/  UIADD3 UR18, UR15, UR5, URZ ;  /* 0x000000050f127290 */ /* 0x000fe2000fffe03f */
[----:B------:R-:W-:-:S11]  /*2140*/  UMOV UR16, UR14 ;  /* 0x0000000e00107c82 */ /* 0x000fd60008000000 */
.L_x_54:
        /* <DEDUP_REMOVED lines=8> */
[----:B------:R-:W-:Y:S02]  /*21d0*/  ISETP.GE.AND P1, PT, R4, UR8, PT ;  /* 0x0000000804007c0c */ /* 0x000fe4000bf26270 */
[----:B------:R-:W-:Y:S01]  /*21e0*/  MOV R5, UR5 ;  /* 0x0000000500057c02 */ /* 0x000fe20008000f00 */
[----:B------:R-:W-:Y:S01]  /*21f0*/  UIMAD UR5, UR17, UR14, URZ ;  /* 0x0000000e110572a4 */ /* 0x000fe2000f8e023f */
[----:B------:R-:W-:Y:S01]  /*2200*/  IADD3 R10, P0, R8, UR9, RZ ;  /* 0x00000009080a7c10 */ /* 0x000fe2000ff1e0ff */
[----:B------:R-:W-:-:S02]  /*2210*/  VIADD R8, R4, 0x20 ;  /* 0x0000002004087836 */ /* 0x000fc40000000000 */
[----:B------:R-:W-:Y:S01]  /*2220*/  UIMAD UR15, UR57, UR15, UR5 ;  /* 0x0000000f390f72a4 */ /* 0x000fe2000f8e0205 */
[----:B------:R-:W-:Y:S02]  /*2230*/  IADD3.X R11, R9, UR19, R5, P0, !PT ;  /* 0x00000013090b7c10 */ /* 0x000fe400087fe405 */
[----:B------:R-:W-:Y:S02]  /*2240*/  MOV R5, UR14 ;  /* 0x0000000e00057c02 */ /* 0x000fe40008000f00 */
[----:B------:R-:W-:-:S03]  /*2250*/  ISETP.GE.AND P0, PT, R8, UR8, PT ;  /* 0x0000000808007c0c */ /* 0x000fc6000bf06270 */
[----:B------:R-:W-:-:S04]  /*2260*/  IMAD.WIDE.U32 R10, R5, UR57, R10 ;  /* 0x00000039050a7c25 */ /* 0x000fc8000f8e000a */
[----:B------:R-:W-:Y:S01]  /*2270*/  VIADD R14, R11, UR15 ;  /* 0x0000000f0b0e7c36 */ /* 0x000fe20008000000 */
[----:B------:R-:W-:Y:S06]  /*2280*/  @P1 BRA `(.L_x_56) ;  /* 0x0000000000301947 */ /* 0x000fec0003800000 */
[----:B------:R-:W-:Y:S01]  /*2290*/  MOV R8, R10 ;  /* 0x0000000a00087202 */ /* 0x000fe20000000f00 */
[----:B------:R-:W-:Y:S01]  /*22a0*/  IMAD R5, R27, UR10, RZ ;  /* 0x0000000a1b057c24 */ /* 0x000fe2000f8e02ff */
[----:B------:R-:W-:Y:S01]  /*22b0*/  MOV R9, R14 ;  /* 0x0000000e00097202 */ /* 0x000fe20000000f00 */
[----:B------:R-:W-:Y:S02]  /*22c0*/  ULDC.64 UR14, c[0x0][0x3f0] ;  /* 0x0000fc00000e7ab9 */ /* 0x000fe40000000a00 */
[C---:B------:R-:W-:Y:S02]  /*22d0*/  IMAD R5, R4.reuse, UR11, R5 ;  /* 0x0000000b04057c24 */ /* 0x040fe4000f8e0205 */
[----:B------:R-:W-:-:S05]  /*22e0*/  IMAD.WIDE.U32 R12, R4, UR10, R8 ;  /* 0x0000000a040c7c25 */ /* 0x000fca000f8e0008 */
[----:B------:R-:W-:Y:S02]  /*22f0*/  IADD3 R5, R13, R5, RZ ;  /* 0x000000050d057210 */ /* 0x000fe40007ffe0ff */
[----:B------:R-:W-:-:S04]  /*2300*/  LEA R8, P2, R12, UR14, 0x1 ;  /* 0x0000000e0c087c11 */ /* 0x000fc8000f8408ff */
[----:B------:R-:W-:-:S05]  /*2310*/  LEA.HI.X R9, R12, UR15, R5, 0x1, P2 ;  /* 0x0000000f0c097c11 */ /* 0x000fca00090f0c05 */
[----:B------:R2:W-:Y:S04]  /*2320*/  STG.E.128 desc[UR6][R8.64], RZ ;  /* 0x000000ff08007986 */ /* 0x0005e8000c101d06 */
[----:B------:R2:W-:Y:S04]  /*2330*/  STG.E.128 desc[UR6][R8.64+0x80], RZ ;  /* 0x000080ff08007986 */ /* 0x0005e8000c101d06 */
[----:B------:R2:W-:Y:S02]  /*2340*/  STG.E.128 desc[UR6][R8.64+0x100], RZ ;  /* 0x000100ff08007986 */ /* 0x0005e4000c101d06 */
.L_x_56:
[----:B------:R-:W-:Y:S05]  /*2350*/  BSYNC B0 ;  /* 0x0000000000007941 */ /* 0x000fea0003800000 */
.L_x_55:
[----:B------:R-:W-:Y:S04]  /*2360*/  BSSY B0, `(.L_x_57) ;  /* 0x000000f000007945 */ /* 0x000fe80003800000 */
[----:B------:R-:W-:Y:S05]  /*2370*/  @P0 BRA `(.L_x_58) ;  /* 0x0000000000340947 */ /* 0x000fea0003800000 */
[----:B------:R-:W-:Y:S01]  /*2380*/  IADD3 R5, P2, R4, 0x20, RZ ;  /* 0x0000002004057810 */ /* 0x000fe20007f5e0ff */
[----:B------:R-:W-:Y:S01]  /*2390*/  ULDC.64 UR8, c[0x0][0x3f0] ;  /* 0x0000fc0000087ab9 */ /* 0x000fe20000000a00 */
[----:B------:R-:W-:Y:S02]  /*23a0*/  MOV R11, R14 ;  /* 0x0000000e000b7202 */ /* 0x000fe40000000f00 */
[----:B--2---:R-:W-:Y:S01]  /*23b0*/  IADD3.X R8, RZ, R27, RZ, P2, !PT ;  /* 0x0000001bff087210 */ /* 0x004fe200017fe4ff */
[----:B------:R-:W-:-:S04]  /*23c0*/  IMAD.WIDE.U32 R10, R5, UR10, R10 ;  /* 0x0000000a050a7c25 */ /* 0x000fc8000f8e000a */
[----:B------:R-:W-:-:S04]  /*23d0*/  IMAD R8, R8, UR10, RZ ;  /* 0x0000000a08087c24 */ /* 0x000fc8000f8e02ff */
[----:B------:R-:W-:Y:S01]  /*23e0*/  IMAD R5, R5, UR11, R8 ;  /* 0x0000000b05057c24 */ /* 0x000fe2000f8e0208 */
[----:B------:R-:W-:-:S04]  /*23f0*/  LEA R8, P2, R10, UR8, 0x1 ;  /* 0x000000080a087c11 */ /* 0x000fc8000f8408ff */
[----:B------:R-:W-:-:S04]  /*2400*/  IADD3 R5, R11, R5, RZ ;  /* 0x000000050b057210 */ /* 0x000fc80007ffe0ff */
[----:B------:R-:W-:-:S05]  /*2410*/  LEA.HI.X R9, R10, UR9, R5, 0x1, P2 ;  /* 0x000000090a097c11 */ /* 0x000fca00090f0c05 */
[----:B------:R3:W-:Y:S04]  /*2420*/  STG.E.128 desc[UR6][R8.64], RZ ;  /* 0x000000ff08007986 */ /* 0x0007e8000c101d06 */
[----:B------:R3:W-:Y:S04]  /*2430*/  STG.E.128 desc[UR6][R8.64+0x80], RZ ;  /* 0x000080ff08007986 */ /* 0x0007e8000c101d06 */
[----:B------:R3:W-:Y:S02]  /*2440*/  STG.E.128 desc[UR6][R8.64+0x100], RZ ;  /* 0x000100ff08007986 */ /* 0x0007e4000c101d06 */
.L_x_58:
[----:B------:R-:W-:Y:S05]  /*2450*/  BSYNC B0 ;  /* 0x0000000000007941 */ /* 0x000fea0003800000 */
.L_x_57:
[----:B------:R-:W-:Y:S01]  /*2460*/  UIMAD UR5, UR44, UR12, URZ ;  /* 0x0000000c2c0572a4 */ /* 0x000fe2000f8e023f */
[----:B------:R-:W-:Y:S01]  /*2470*/  IMAD.U32 R5, RZ, RZ, UR12 ;  /* 0x0000000cff057e24 */ /* 0x000fe2000f8e00ff */
[----:B------:R-:W-:Y:S01]  /*2480*/  USHF.R.S32.HI UR10, URZ, 0x1f, UR57 ;  /* 0x0000001f3f0a7899 */ /* 0x000fe20008011439 */
[----:B------:R-:W-:Y:S01]  /*2490*/  BSSY B0, `(.L_x_59) ;  /* 0x0000019000007945 */ /* 0x000fe20003800000 */
[----:B------:R-:W-:Y:S01]  /*24a0*/  UIMAD UR5, UR23, UR13, UR5 ;  /* 0x0000000d170572a4 */ /* 0x000fe2000f8e0205 */
[----:B------:R-:W-:Y:S01]  /*24b0*/  IMAD.WIDE.U32 R6, R5, UR23, R6 ;  /* 0x0000001705067c25 */ /* 0x000fe2000f8e0006 */
[----:B------:R-:W-:-:S04]  /*24c0*/  ULDC.64 UR8, c[0x0][0x470] ;  /* 0x00011c0000087ab9 */ /* 0x000fc80000000a00 */
[----:B------:R-:W-:Y:S01]  /*24d0*/  IMAD.U32 R5, RZ, RZ, UR5 ;  /* 0x00000005ff057e24 */ /* 0x000fe2000f8e00ff */
[----:B--23--:R-:W-:Y:S01]  /*24e0*/  IADD3 R8, P2, R6, UR16, RZ ;  /* 0x0000001006087c10 */ /* 0x00cfe2000ff5e0ff */
        /* <DEDUP_REMOVED lines=8> */
[----:B------:R-:W-:Y:S01]  /*2570*/  IMAD R12, R27, UR12, RZ ;  /* 0x0000000c1b0c7c24 */ /* 0x000fe2000f8e02ff */
[----:B------:R-:W-:Y:S01]  /*2580*/  MOV R7, R5 ;  /* 0x0000000500077202 */ /* 0x000fe20000000f00 */
[----:B------:R-:W-:Y:S02]  /*2590*/  ULDC.64 UR8, c[0x0][0x3f8] ;  /* 0x0000fe0000087ab9 */ /* 0x000fe40000000a00 */
[----:B------:R-:W-:-:S04]  /*25a0*/  IMAD.WIDE.U32 R10, R4, UR12, R6 ;  /* 0x0000000c040a7c25 */ /* 0x000fc8000f8e0006 */
[----:B------:R-:W-:-:S05]  /*25b0*/  IMAD R6, R4, UR13, R12 ;  /* 0x0000000d04067c24 */ /* 0x000fca000f8e020c */
[----:B------:R-:W-:Y:S02]  /*25c0*/  IADD3 R7, R11, R6, RZ ;  /* 0x000000060b077210 */ /* 0x000fe40007ffe0ff */
[----:B------:R-:W-:-:S04]  /*25d0*/  LEA R6, P1, R10, UR8, 0x1 ;  /* 0x000000080a067c11 */ /* 0x000fc8000f8208ff */
[----:B------:R-:W-:-:S05]  /*25e0*/  LEA.HI.X R7, R10, UR9, R7, 0x1, P1 ;  /* 0x000000090a077c11 */ /* 0x000fca00088f0c07 */
[----:B------:R2:W-:Y:S04]  /*25f0*/  STG.E.128 desc[UR6][R6.64], RZ ;  /* 0x000000ff06007986 */ /* 0x0005e8000c101d06 */
[----:B------:R2:W-:Y:S04]  /*2600*/  STG.E.128 desc[UR6][R6.64+0x80], RZ ;  /* 0x000080ff06007986 */ /* 0x0005e8000c101d06 */
[----:B------:R2:W-:Y:S02]  /*2610*/  STG.E.128 desc[UR6][R6.64+0x100], RZ ;  /* 0x000100ff06007986 */ /* 0x0005e4000c101d06 */
.L_x_60:
[----:B------:R-:W-:Y:S05]  /*2620*/  BSYNC B0 ;  /* 0x0000000000007941 */ /* 0x000fea0003800000 */
.L_x_59:
[----:B------:R-:W-:Y:S05]  /*2630*/  @P0 BRA `(.L_x_61) ;  /* 0x0000005800180947 */ /* 0x000fea0003800000 */
[----:B------:R-:W-:Y:S01]  /*2640*/  IADD3 R4, P0, R4, 0x20, RZ ;  /* 0x0000002004047810 */ /* 0x000fe20007f1e0ff */
[----:B------:R-:W-:Y:S01]  /*2650*/  ULDC.64 UR8, c[0x0][0x3f8] ;  /* 0x0000fe0000087ab9 */ /* 0x000fe20000000a00 */
[----:B--2---:R-:W-:-:S03]  /*2660*/  MOV R7, R5 ;  /* 0x0000000500077202 */ /* 0x004fc60000000f00 */
[----:B------:R-:W-:-:S04]  /*2670*/  IMAD.X R6, RZ, RZ, R27, P0 ;  /* 0x000000ffff067224 */ /* 0x000fc800000e061b */
[----:B------:R-:W-:Y:S02]  /*2680*/  IMAD R9, R6, UR12, RZ ;  /* 0x0000000c06097c24 */ /* 0x000fe4000f8e02ff */
[----:B------:R-:W-:Y:S02]  /*2690*/  IMAD.MOV.U32 R6, RZ, RZ, R8 ;  /* 0x000000ffff067224 */ /* 0x000fe400078e0008 */
[C---:B------:R-:W-:Y:S02]  /*26a0*/  IMAD R5, R4.reuse, UR13, R9 ;  /* 0x0000000d04057c24 */ /* 0x040fe4000f8e0209 */
[----:B------:R-:W-:-:S03]  /*26b0*/  IMAD.WIDE.U32 R6, R4, UR12, R6 ;  /* 0x0000000c04067c25 */ /* 0x000fc6000f8e0006 */
[----:B------:R-:W-:Y:S02]  /*26c0*/  LEA R4, P0, R6, UR8, 0x1 ;  /* 0x0000000806047c11 */ /* 0x000fe4000f8008ff */
[----:B------:R-:W-:-:S04]  /*26d0*/  IADD3 R5, R7, R5, RZ ;  /* 0x0000000507057210 */ /* 0x000fc80007ffe0ff */
[----:B------:R-:W-:-:S05]  /*26e0*/  LEA.HI.X R5, R6, UR9, R5, 0x1, P0 ;  /* 0x0000000906057c11 */ /* 0x000fca00080f0c05 */
[----:B------:R2:W-:Y:S04]  /*26f0*/  STG.E.128 desc[UR6][R4.64], RZ ;  /* 0x000000ff04007986 */ /* 0x0005e8000c101d06 */
[----:B------:R2:W-:Y:S04]  /*2700*/  STG.E.128 desc[UR6][R4.64+0x80], RZ ;  /* 0x000080ff04007986 */ /* 0x0005e8000c101d06 */
[----:B------:R2:W-:Y:S01]  /*2710*/  STG.E.128 desc[UR6][R4.64+0x100], RZ ;  /* 0x000100ff04007986 */ /* 0x0005e2000c101d06 */
[----:B------:R-:W-:Y:S05]  /*2720*/  BRA `(.L_x_61) ;  /* 0x0000005400dc7947 */ /* 0x000fea0003800000 */
.L_x_52:
[----:B------:R-:W2:Y:S01]  /*2730*/  LDL R29, [R1+0x2c] ;  /* 0x00002c00011d7983 */ /* 0x000ea20000100800 */
[----:B------:R-:W-:Y:S01]  /*2740*/  UIMAD UR14, UR22, -0x40, UR8 ;  /* 0xffffffc0160e78a4 */ /* 0x000fe2000f8e0208 */
[C---:B------:R-:W-:Y:S01]  /*2750*/  VIADD R8, R4.reuse, 0x20 ;  /* 0x0000002004087836 */ /* 0x040fe20000000000 */
[----:B------:R-:W-:Y:S01]  /*2760*/  UIMAD UR13, UR5, -0x40, UR32 ;  /* 0xffffffc0050d78a4 */ /* 0x000fe2000f8e0220 */
[----:B------:R-:W-:Y:S01]  /*2770*/  SHF.R.S32.HI R10, RZ, 0x1f, R20 ;  /* 0x0000001fff0a7819 */ /* 0x000fe20000011414 */
[----:B------:R-:W-:Y:S01]  /*2780*/  UIMAD UR18, UR44, UR24, URZ ;  /* 0x000000182c1272a4 */ /* 0x000fe2000f8e023f */
[----:B------:R-:W-:Y:S01]  /*2790*/  IMAD.SHL.U32 R13, R15, 0x40, RZ ;  /* 0x000000400f0d7824 */ /* 0x000fe200078e00ff */
[----:B------:R-:W-:Y:S01]  /*27a0*/  ISETP.GE.AND P4, PT, R4, UR14, PT ;  /* 0x0000000e04007c0c */ /* 0x000fe2000bf86270 */
[----:B------:R-:W-:Y:S01]  /*27b0*/  IMAD.WIDE.U32 R14, R14, 0x40, RZ ;  /* 0x000000400e0e7825 */ /* 0x000fe200078e00ff */
[----:B------:R-:W-:Y:S01]  /*27c0*/  ISETP.GE.AND P2, PT, R8, UR13, PT ;  /* 0x0000000d08007c0c */ /* 0x000fe2000bf46270 */
[----:B------:R-:W-:Y:S01]  /*27d0*/  UIMAD UR16, UR44, UR26, URZ ;  /* 0x0000001a2c1072a4 */ /* 0x000fe2000f8e023f */
[----:B------:R-:W-:Y:S01]  /*27e0*/  LEA.HI R10, R10, R21, RZ, 0x2 ;  /* 0x000000150a0a7211 */ /* 0x000fe200078f10ff */
[----:B------:R-:W-:Y:S01]  /*27f0*/  UIMAD UR18, UR23, UR25, UR18 ;  /* 0x00000019171272a4 */ /* 0x000fe2000f8e0212 */
[----:B------:R-:W-:Y:S01]  /*2800*/  ISETP.GE.AND P3, PT, R8, UR14, PT ;  /* 0x0000000e08007c0c */ /* 0x000fe2000bf66270 */
[----:B------:R-:W-:Y:S01]  /*2810*/  IMAD.U32 R8, RZ, RZ, UR24 ;  /* 0x00000018ff087e24 */ /* 0x000fe2000f8e00ff */
[----:B------:R-:W-:Y:S01]  /*2820*/  LOP3.LUT R10, R10, 0xfffffffc, RZ, 0xc0, !PT ;  /* 0xfffffffc0a0a7812 */ /* 0x000fe200078ec0ff */
[----:B------:R-:W-:Y:S01]  /*2830*/  IMAD.U32 R11, RZ, RZ, UR26 ;  /* 0x0000001aff0b7e24 */ /* 0x000fe2000f8e00ff */
[----:B------:R-:W-:Y:S01]  /*2840*/  SHF.R.S32.HI R18, RZ, 0x1f, R12 ;  /* 0x0000001fff127819 */ /* 0x000fe2000001140c */
[----:B------:R-:W-:Y:S01]  /*2850*/  IMAD.WIDE.U32 R8, R8, UR23, R6 ;  /* 0x0000001708087c25 */ /* 0x000fe2000f8e0006 */
[----:B------:R-:W-:-:S02]  /*2860*/  UIMAD UR16, UR23, UR27, UR16 ;  /* 0x0000001b171072a4 */ /* 0x000fc4000f8e0210 */
[----:B------:R-:W-:Y:S01]  /*2870*/  LEA.HI R18, R18, R12, RZ, 0x2 ;  /* 0x0000000c12127211 */ /* 0x000fe200078f10ff */
[----:B------:R-:W-:Y:S01]  /*2880*/  IMAD.IADD R10, R21, 0x1, -R10 ;  /* 0x00000001150a7824 */ /* 0x000fe200078e0a0a */
[----:B------:R-:W-:Y:S01]  /*2890*/  @!P2 IADD3 R16, P0, R32, R14, RZ ;  /* 0x0000000e2010a210 */ /* 0x000fe20007f1e0ff */
[----:B------:R-:W-:Y:S01]  /*28a0*/  IMAD.WIDE.U32 R6, R11, UR23, R6 ;  /* 0x000000170b067c25 */ /* 0x000fe2000f8e0006 */
[----:B------:R-:W3:Y:S01]  /*28b0*/  @!P4 LDC.64 R20, c[0x0][0x220] ;  /* 0x00008800ff14cb82 */ /* 0x000ee20000000a00 */
[----:B------:R-:W-:Y:S01]  /*28c0*/  IADD3 R8, P1, R8, UR42, RZ ;  /* 0x0000002a08087c10 */ /* 0x000fe2000ff3e0ff */
[----:B------:R-:W-:Y:S01]  /*28d0*/  ULDC.64 UR20, c[0x0][0x260] ;  /* 0x0000980000147ab9 */ /* 0x000fe20000000a00 */
[----:B------:R-:W-:Y:S01]  /*28e0*/  IMAD.U32 R12, RZ, RZ, UR18 ;  /* 0x00000012ff0c7e24 */ /* 0x000fe2000f8e00ff */
[----:B------:R-:W-:Y:S01]  /*28f0*/  @!P2 IADD3.X R17, R33, R15, R13, P0, !PT ;  /* 0x0000000f2111a210 */ /* 0x000fe200007fe40d */
[----:B------:R-:W-:Y:S01]  /*2900*/  ULDC.64 UR18, c[0x0][0x268] ;  /* 0x00009a0000127ab9 */ /* 0x000fe20000000a00 */
[----:B------:R-:W-:Y:S01]  /*2910*/  SHF.R.S32.HI R18, RZ, 0x2, R18 ;  /* 0x00000002ff127819 */ /* 0x000fe20000011412 */
[----:B------:R-:W-:Y:S01]  /*2920*/  IMAD.U32 R11, RZ, RZ, UR16 ;  /* 0x00000010ff0b7e24 */ /* 0x000fe2000f8e00ff */
[----:B------:R-:W-:Y:S01]  /*2930*/  IADD3 R14, P0, R6, UR45, RZ ;  /* 0x0000002d060e7c10 */ /* 0x000fe2000ff1e0ff */
[----:B------:R-:W-:Y:S01]  /*2940*/  IMAD R6, R19, UR18, RZ ;  /* 0x0000001213067c24 */ /* 0x000fe2000f8e02ff */
[----:B------:R-:W-:Y:S01]  /*2950*/  IADD3.X R9, R9, UR48, R12, P1, !PT ;  /* 0x0000003009097c10 */ /* 0x000fe20008ffe40c */
[----:B------:R-:W-:Y:S01]  /*2960*/  IMAD R18, R10, 0x10, R18 ;  /* 0x000000100a127824 */ /* 0x000fe200078e0212 */
[----:B------:R-:W-:Y:S01]  /*2970*/  IADD3.X R15, R7, UR46, R11, P0, !PT ;  /* 0x0000002e070f7c10 */ /* 0x000fe200087fe40b */
[C---:B------:R-:W-:Y:S01]  /*2980*/  IMAD R10, R5.reuse, UR19, R6 ;  /* 0x00000013050a7c24 */ /* 0x040fe2000f8e0206 */
[----:B------:R-:W-:Y:S01]  /*2990*/  @!P3 IADD3 R12, P0, R4, 0x20, RZ ;  /* 0x00000020040cb810 */ /* 0x000fe20007f1e0ff */
[----:B------:R-:W-:Y:S01]  /*29a0*/  IMAD.WIDE.U32 R6, R5, UR18, R8 ;  /* 0x0000001205067c25 */ /* 0x000fe2000f8e0008 */
[----:B-1----:R-:W1:Y:S01]  /*29b0*/  @!P3 LDC.64 R22, c[0x0][0x220] ;  /* 0x00008800ff16bb82 */ /* 0x002e620000000a00 */
[----:B------:R-:W-:-:S02]  /*29c0*/  USHF.L.U32 UR14, UR41, 0x6, URZ ;  /* 0x00000006290e7899 */ /* 0x000fc4000800063f */
[----:B------:R-:W-:Y:S01]  /*29d0*/  IMAD R8, R19, UR20, RZ ;  /* 0x0000001413087c24 */ /* 0x000fe2000f8e02ff */
[----:B------:R-:W-:Y:S01]  /*29e0*/  UIMAD.WIDE.U32 UR18, UR40, 0x40, URZ ;  /* 0x00000040281278a5 */ /* 0x000fe2000f8e003f */
[----:B------:R-:W-:Y:S02]  /*29f0*/  @!P4 IMAD R9, R27, UR24, RZ ;  /* 0x000000181b09cc24 */ /* 0x000fe4000f8e02ff */
[----:B------:R-:W-:Y:S02]  /*2a00*/  IMAD.IADD R7, R7, 0x1, R10 ;  /* 0x0000000107077824 */ /* 0x000fe400078e020a */
[----:B------:R-:W-:Y:S02]  /*2a10*/  IMAD R19, R5, UR21, R8 ;  /* 0x0000001505137c24 */ /* 0x000fe4000f8e0208 */
[----:B------:R-:W-:Y:S02]  /*2a20*/  @!P4 IMAD R13, R4, UR25, R9 ;  /* 0x00000019040dcc24 */ /* 0x000fe4000f8e0209 */
[----:B------:R-:W-:-:S02]  /*2a30*/  @!P3 IMAD.X R9, RZ, RZ, R27, P0 ;  /* 0x000000ffff09b224 */ /* 0x000fc400000e061b */
[----:B------:R-:W-:Y:S02]  /*2a40*/  VIADD R8, R18, 0x8 ;  /* 0x0000000812087836 */ /* 0x000fe40000000000 */
[----:B------:R-:W-:-:S03]  /*2a50*/  @!P4 IMAD.WIDE.U32 R10, R4, UR24, R6 ;  /* 0x00000018040acc25 */ /* 0x000fc6000f8e0006 */
[----:B------:R-:W-:Y:S01]  /*2a60*/  ISETP.GE.AND P5, PT, R8, UR13, PT ;  /* 0x0000000d08007c0c */ /* 0x000fe2000bfa6270 */
[----:B------:R-:W-:Y:S01]  /*2a70*/  IMAD.WIDE.U32 R14, R5, UR20, R14 ;  /* 0x00000014050e7c25 */ /* 0x000fe2000f8e000e */
[----:B---3--:R-:W-:-:S03]  /*2a80*/  @!P4 LEA R8, P0, R10, R20, 0x1 ;  /* 0x000000140a08c211 */ /* 0x008fc600078008ff */
[----:B------:R-:W-:Y:S01]  /*2a90*/  IMAD.MOV.U32 R240, RZ, RZ, 0x20 ;  /* 0x00000020fff07424 */ /* 0x000fe200078e00ff */
[----:B------:R-:W-:Y:S01]  /*2aa0*/  CS2R R142, SRZ ;  /* 0x00000000008e7805 */ /* 0x000fe2000001ff00 */
[----:B------:R-:W-:Y:S01]  /*2ab0*/  @!P3 IMAD R5, R9, UR24, RZ ;  /* 0x000000180905bc24 */ /* 0x000fe2000f8e02ff */
[----:B------:R-:W-:Y:S01]  /*2ac0*/  CS2R R140, SRZ ;  /* 0x00000000008c7805 */ /* 0x000fe2000001ff00 */
[----:B------:R-:W-:Y:S01]  /*2ad0*/  @!P4 IMAD.IADD R9, R11, 0x1, R13 ;  /* 0x000000010b09c824 */ /* 0x000fe200078e020d */
[----:B------:R-:W-:Y:S01]  /*2ae0*/  CS2R R146, SRZ ;  /* 0x0000000000927805 */ /* 0x000fe2000001ff00 */
[----:B------:R-:W-:Y:S01]  /*2af0*/  @!P3 IMAD R11, R12, UR25, R5 ;  /* 0x000000190c0bbc24 */ /* 0x000fe2000f8e0205 */
[----:B------:R-:W-:Y:S01]  /*2b00*/  @!P3 IADD3 R5, P1, R4, 0x20, RZ ;  /* 0x000000200405b810 */ /* 0x000fe20007f3e0ff */
[----:B------:R-:W-:Y:S01]  /*2b10*/  @!P3 IMAD.WIDE.U32 R12, R12, UR24, R6 ;  /* 0x000000180c0cbc25 */ /* 0x000fe2000f8e0006 */
[----:B------:R-:W-:Y:S02]  /*2b20*/  @!P4 LEA.HI.X R9, R10, R21, R9, 0x1, P0 ;  /* 0x000000150a09c211 */ /* 0x000fe400000f0c09 */
[----:B------:R-:W-:-:S02]  /*2b30*/  CS2R R144, SRZ ;  /* 0x0000000000907805 */ /* 0x000fc4000001ff00 */
[----:B------:R-:W-:Y:S01]  /*2b40*/  PLOP3.LUT P0, PT, PT, PT, UP4, 0x80, 0x0 ;  /* 0x000000000000781c */ /* 0x000fe20003f0f048 */
[----:B------:R-:W-:Y:S01]  /*2b50*/  IMAD.IADD R7, R15, 0x1, R19 ;  /* 0x000000010f077824 */ /* 0x000fe200078e0213 */
[----:B------:R-:W-:Y:S01]  /*2b60*/  CS2R R138, SRZ ;  /* 0x00000000008a7805 */ /* 0x000fe2000001ff00 */
[----:B------:R-:W-:Y:S01]  /*2b70*/  @!P3 IMAD.X R19, RZ, RZ, R27, P1 ;  /* 0x000000ffff13b224 */ /* 0x000fe200008e061b */
[C---:B-1----:R-:W-:Y:S01]  /*2b80*/  @!P3 LEA R10, P1, R12.reuse, R22, 0x1 ;  /* 0x000000160c0ab211 */ /* 0x042fe200078208ff */
[----:B------:R-:W-:Y:S01]  /*2b90*/  @!P3 IMAD.IADD R11, R13, 0x1, R11 ;  /* 0x000000010d0bb824 */ /* 0x000fe200078e020b */
[----:B------:R-:W-:Y:S01]  /*2ba0*/  CS2R R136, SRZ ;  /* 0x0000000000887805 */ /* 0x000fe2000001ff00 */
[----:B------:R-:W-:Y:S01]  /*2bb0*/  @!P3 IMAD.MOV.U32 R15, RZ, RZ, R7 ;  /* 0x000000ffff0fb224 */ /* 0x000fe200078e0007 */
[----:B------:R-:W-:Y:S01]  /*2bc0*/  CS2R R134, SRZ ;  /* 0x0000000000867805 */ /* 0x000fe2000001ff00 */
[----:B------:R-:W-:Y:S01]  /*2bd0*/  @!P4 IMAD R13, R27, UR26, RZ ;  /* 0x0000001a1b0dcc24 */ /* 0x000fe2000f8e02ff */
[----:B------:R-:W-:Y:S01]  /*2be0*/  @!P3 LEA.HI.X R11, R12, R23, R11, 0x1, P1 ;  /* 0x000000170c0bb211 */ /* 0x000fe200008f0c0b */
[----:B------:R-:W-:Y:S01]  /*2bf0*/  @!P3 IMAD R19, R19, UR26, RZ ;  /* 0x0000001a1313bc24 */ /* 0x000fe2000f8e02ff */
[----:B------:R-:W-:Y:S01]  /*2c00*/  ISETP.GE.AND P1, PT, R4, UR13, PT ;  /* 0x0000000d04007c0c */ /* 0x000fe2000bf26270 */
[----:B------:R-:W-:Y:S01]  /*2c10*/  @P0 BAR.SYNC.DEFER_BLOCKING 0x0 ;  /* 0x0000000000000b1d */ /* 0x000fe20000010000 */
[----:B------:R-:W-:-:S02]  /*2c20*/  @!P4 IMAD.MOV.U32 R6, RZ, RZ, R14 ;  /* 0x000000ffff06c224 */ /* 0x000fc400078e000e */
[C---:B------:R-:W-:Y:S02]  /*2c30*/  @!P4 IMAD R20, R4.reuse, UR27, R13 ;  /* 0x0000001b0414cc24 */ /* 0x040fe4000f8e020d */
[C---:B------:R-:W-:Y:S01]  /*2c40*/  @!P3 IMAD R19, R5.reuse, UR27, R19 ;  /* 0x0000001b0513bc24 */ /* 0x040fe2000f8e0213 */
[----:B------:R-:W-:Y:S01]  /*2c50*/  CS2R R132, SRZ ;  /* 0x0000000000847805 */ /* 0x000fe2000001ff00 */
[----:B------:R-:W-:Y:S01]  /*2c60*/  @!P3 IMAD.WIDE.U32 R14, R5, UR26, R14 ;  /* 0x0000001a050ebc25 */ /* 0x000fe2000f8e000e */
[----:B------:R-:W-:Y:S02]  /*2c70*/  CS2R R126, SRZ ;  /* 0x00000000007e7805 */ /* 0x000fe4000001ff00 */
[----:B------:R-:W-:Y:S02]  /*2c80*/  CS2R R124, SRZ ;  /* 0x00000000007c7805 */ /* 0x000fe4000001ff00 */
[----:B------:R-:W-:Y:S01]  /*2c90*/  CS2R R130, SRZ ;  /* 0x0000000000827805 */ /* 0x000fe2000001ff00 */
[----:B------:R-:W-:Y:S01]  /*2ca0*/  @!P4 IMAD.WIDE.U32 R12, R4, UR26, R6 ;  /* 0x0000001a040ccc25 */ /* 0x000fe2000f8e0006 */
[----:B------:R-:W-:-:S02]  /*2cb0*/  @!P2 IADD3 R4, P0, R30, UR18, RZ ;  /* 0x000000121e04ac10 */ /* 0x000fc4000ff1e0ff */
[----:B------:R-:W-:Y:S02]  /*2cc0*/  CS2R R128, SRZ ;  /* 0x0000000000807805 */ /* 0x000fe4000001ff00 */
[----:B------:R-:W-:Y:S01]  /*2cd0*/  CS2R R122, SRZ ;  /* 0x00000000007a7805 */ /* 0x000fe2000001ff00 */
[----:B------:R-:W-:Y:S01]  /*2ce0*/  IMAD.U32 R5, RZ, RZ, UR14 ;  /* 0x0000000eff057e24 */ /* 0x000fe2000f8e00ff */
[----:B------:R-:W-:Y:S01]  /*2cf0*/  CS2R R120, SRZ ;  /* 0x0000000000787805 */ /* 0x000fe2000001ff00 */
[----:B------:R-:W-:Y:S01]  /*2d00*/  @!P4 IMAD.IADD R7, R13, 0x1, R20 ;  /* 0x000000010d07c824 */ /* 0x000fe200078e0214 */
[----:B------:R-:W-:Y:S02]  /*2d10*/  CS2R R118, SRZ ;  /* 0x0000000000767805 */ /* 0x000fe4000001ff00 */
[----:B------:R-:W-:Y:S02]  /*2d20*/  CS2R R116, SRZ ;  /* 0x0000000000747805 */ /* 0x000fe4000001ff00 */
[----:B------:R-:W-:-:S02]  /*2d30*/  @!P2 IADD3.X R5, R31, UR19, R5, P0, !PT ;  /* 0x000000131f05ac10 */ /* 0x000fc400087fe405 */
        /* <DEDUP_REMOVED lines=25> */
[----:B------:R-:W-:Y:S01]  /*2ed0*/  ULDC UR20, c[0x0][0x2dc] ;  /* 0x0000b70000147ab9 */ /* 0x000fe20000000800 */
[----:B--2---:R-:W-:Y:S01]  /*2ee0*/  @P4 STS.128 [R29+0x12000], RZ ;  /* 0x012000ff1d004388 */ /* 0x004fe20000000c00 */
[----:B------:R-:W-:Y:S01]  /*2ef0*/  USHF.L.U32 UR18, UR22, 0x6, URZ ;  /* 0x0000000616127899 */ /* 0x000fe2000800063f */
[----:B------:R-:W-:Y:S01]  /*2f00*/  CS2R R22, SRZ ;  /* 0x0000000000167805 */ /* 0x000fe2000001ff00 */
[----:B------:R-:W-:Y:S01]  /*2f10*/  ULDC UR14, c[0x0][0x2ec] ;  /* 0x0000bb00000e7ab9 */ /* 0x000fe20000000800 */
[----:B------:R-:W-:Y:S04]  /*2f20*/  @P4 STS.128 [R29+0x14000], RZ ;  /* 0x014000ff1d004388 */ /* 0x000fe80000000c00 */
[----:B------:R-:W-:Y:S04]  /*2f30*/  @P4 STS.128 [R29+0x16000], RZ ;  /* 0x016000ff1d004388 */ /* 0x000fe80000000c00 */
[----:B------:R-:W-:Y:S01]  /*2f40*/  @!PT LDS RZ, [RZ] ;  /* 0x00000000fffff984 */ /* 0x000fe20000000800 */
[----:B------:R-:W-:Y:S01]  /*2f50*/  @!PT LDS RZ, [RZ] ;  /* 0x00000000fffff984 */ /* 0x000fe20000000800 */
[----:B------:R-:W-:Y:S01]  /*2f60*/  @!PT LDS RZ, [RZ] ;  /* 0x00000000fffff984 */ /* 0x000fe20000000800 */
[----:B------:R-:W-:Y:S04]  /*2f70*/  @!P4 LDGSTS.E.BYPASS.LTC128B.128 [R29+0x12000], desc[UR6][R8.64] ;  /* 0x12000000081dcfae */ /* 0x000fe8000b901d46 */
[----:B------:R-:W-:Y:S04]  /*2f80*/  @!P4 LDGSTS.E.BYPASS.LTC128B.128 [R29+0x14000], desc[UR6][R8.64+0x80] ;  /* 0x14000080081dcfae */ /* 0x000fe8000b901d46 */
[----:B------:R1:W-:Y:S04]  /*2f90*/  @!P4 LDGSTS.E.BYPASS.LTC128B.128 [R29+0x16000], desc[UR6][R8.64+0x100] ;  /* 0x16000100081dcfae */ /* 0x0003e8000b901d46 */
[----:B------:R-:W-:Y:S04]  /*2fa0*/  @P3 STS.128 [R29+0x13000], RZ ;  /* 0x013000ff1d003388 */ /* 0x000fe80000000c00 */
[----:B------:R-:W-:Y:S04]  /*2fb0*/  @P3 STS.128 [R29+0x15000], RZ ;  /* 0x015000ff1d003388 */ /* 0x000fe80000000c00 */
[----:B------:R-:W-:Y:S04]  /*2fc0*/  @P3 STS.128 [R29+0x17000], RZ ;  /* 0x017000ff1d003388 */ /* 0x000fe80000000c00 */
[----:B------:R-:W-:Y:S01]  /*2fd0*/  @!PT LDS RZ, [RZ] ;  /* 0x00000000fffff984 */ /* 0x000fe20000000800 */
[----:B------:R-:W-:Y:S01]  /*2fe0*/  @!PT LDS RZ, [RZ] ;  /* 0x00000000fffff984 */ /* 0x000fe20000000800 */
[----:B------:R-:W-:Y:S01]  /*2ff0*/  @!PT LDS RZ, [RZ] ;  /* 0x00000000fffff984 */ /* 0x000fe20000000800 */
[----:B------:R-:W-:Y:S04]  /*3000*/  @!P3 LDGSTS.E.BYPASS.LTC128B.128 [R29+0x13000], desc[UR6][R10.64] ;  /* 0x130000000a1dbfae */ /* 0x000fe8000b901d46 */
[----:B------:R-:W-:Y:S04]  /*3010*/  @!P3 LDGSTS.E.BYPASS.LTC128B.128 [R29+0x15000], desc[UR6][R10.64+0x80] ;  /* 0x150000800a1dbfae */ /* 0x000fe8000b901d46 */
[----:B------:R2:W-:Y:S01]  /*3020*/  @!P3 LDGSTS.E.BYPASS.LTC128B.128 [R29+0x17000], desc[UR6][R10.64+0x100] ;  /* 0x170001000a1dbfae */ /* 0x0005e2000b901d46 */
[----:B-1----:R-:W1:Y:S03]  /*3030*/  @!P4 LDC.64 R8, c[0x0][0x218] ;  /* 0x00008600ff08cb82 */ /* 0x002e660000000a00 */
[----:B------:R-:W0:Y:S04]  /*3040*/  LDGDEPBAR ;  /* 0x00000000000079af */ /* 0x000e280000000000 */
[----:B------:R-:W-:Y:S04]  /*3050*/  @P1 STS.128 [R29+0x6000], RZ ;  /* 0x006000ff1d001388 */ /* 0x000fe80000000c00 */
[----:B------:R-:W-:Y:S04]  /*3060*/  @P1 STS.128 [R29+0x8000], RZ ;  /* 0x008000ff1d001388 */ /* 0x000fe80000000c00 */
[----:B------:R-:W-:Y:S04]  /*3070*/  @P1 STS.128 [R29+0xa000], RZ ;  /* 0x00a000ff1d001388 */ /* 0x000fe80000000c00 */
[----:B------:R-:W-:Y:S01]  /*3080*/  @!PT LDS RZ, [RZ] ;  /* 0x00000000fffff984 */ /* 0x000fe20000000800 */
[----:B------:R-:W-:Y:S01]  /*3090*/  @!PT LDS RZ, [RZ] ;  /* 0x00000000fffff984 */ /* 0x000fe20000000800 */
[----:B------:R-:W-:Y:S01]  /*30a0*/  @!PT LDS RZ, [RZ] ;  /* 0x00000000fffff984 */ /* 0x000fe20000000800 */
[----:B------:R-:W-:Y:S04]  /*30b0*/  @!P1 LDGSTS.E.BYPASS.LTC128B.128 [R29+0x6000], desc[UR6][R32.64] ;  /* 0x06000000201d9fae */ /* 0x000fe8000b901d46 */
[----:B------:R-:W-:Y:S01]  /*30c0*/  @!P1 LDGSTS.E.BYPASS.LTC128B.128 [R29+0x8000], desc[UR6][R32.64+0x80] ;  /* 0x08000080201d9fae */ /* 0x000fe2000b901d46 */
[----:B--2---:R-:W2:Y:S03]  /*30d0*/  @!P3 LDC.64 R10, c[0x0][0x218] ;  /* 0x00008600ff0abb82 */ /* 0x004ea60000000a00 */
[----:B------:R-:W-:Y:S01]  /*30e0*/  @!P1 LDGSTS.E.BYPASS.LTC128B.128 [R29+0xa000], desc[UR6][R32.64+0x100] ;  /* 0x0a000100201d9fae */ /* 0x000fe2000b901d46 */
[----:B-1----:R-:W-:-:S02]  /*30f0*/  @!P4 LEA R6, P0, R12, R8, 0x1 ;  /* 0x000000080c06c211 */ /* 0x002fc400078008ff */
[----:B------:R-:W-:Y:S01]  /*3100*/  SHF.R.S32.HI R8, RZ, 0x1f, R18 ;  /* 0x0000001fff087819 */ /* 0x000fe20000011412 */
[----:B------:R-:W-:Y:S01]  /*3110*/  @P2 STS.128 [R29+0x7000], RZ ;  /* 0x007000ff1d002388 */ /* 0x000fe20000000c00 */
[----:B------:R-:W-:Y:S01]  /*3120*/  @!P4 LEA.HI.X R7, R12, R9, R7, 0x1, P0 ;  /* 0x000000090c07c211 */ /* 0x000fe200000f0c07 */
[----:B------:R-:W-:Y:S02]  /*3130*/  IMAD.MOV.U32 R9, RZ, RZ, 0x7f800000 ;  /* 0x7f800000ff097424 */ /* 0x000fe400078e00ff */
        /* <DEDUP_REMOVED lines=8> */
[----:B------:R-:W-:Y:S04]  /*31c0*/  @P1 STS.128 [R29], RZ ;  /* 0x000000ff1d001388 */ /* 0x000fe80000000c00 */
[----:B------:R-:W-:Y:S04]  /*31d0*/  @P1 STS.128 [R29+0x2000], RZ ;  /* 0x002000ff1d001388 */ /* 0x000fe80000000c00 */
[----:B------:R-:W-:Y:S04]  /*31e0*/  @P1 STS.128 [R29+0x4000], RZ ;  /* 0x004000ff1d001388 */ /* 0x000fe80000000c00 */
[----:B------:R-:W-:Y:S01]  /*31f0*/  @!PT LDS RZ, [RZ] ;  /* 0x00000000fffff984 */ /* 0x000fe20000000800 */
[----:B------:R-:W-:Y:S01]  /*3200*/  @!PT LDS RZ, [RZ] ;  /* 0x00000000fffff984 */ /* 0x000fe20000000800 */
[----:B------:R-:W-:Y:S01]  /*3210*/  @!PT LDS RZ, [RZ] ;  /* 0x00000000fffff984 */ /* 0x000fe20000000800 */
[----:B------:R-:W-:Y:S04]  /*3220*/  @!P1 LDGSTS.E.BYPASS.LTC128B.128 [R29], desc[UR6][R30.64] ;  /* 0x000000001e1d9fae */ /* 0x000fe8000b901d46 */
[----:B------:R-:W-:Y:S04]  /*3230*/  @!P1 LDGSTS.E.BYPASS.LTC128B.128 [R29+0x2000], desc[UR6][R30.64+0x80] ;  /* 0x020000801e1d9fae */ /* 0x000fe8000b901d46 */
[----:B------:R-:W-:Y:S01]  /*3240*/  @!P1 LDGSTS.E.BYPASS.LTC128B.128 [R29+0x4000], desc[UR6][R30.64+0x100] ;  /* 0x040001001e1d9fae */ /* 0x000fe2000b901d46 */
[C---:B------:R-:W-:Y:S01]  /*3250*/  ISETP.GE.AND P1, PT, R18.reuse, UR13, PT ;  /* 0x0000000d12007c0c */ /* 0x040fe2000bf26270 */
[----:B-1----:R-:W-:-:S02]  /*3260*/  IMAD.SHL.U32 R17, R18, 0x4, RZ ;  /* 0x0000000412117824 */ /* 0x002fc400078e00ff */
[----:B------:R-:W-:Y:S01]  /*3270*/  @P2 STS.128 [R29+0x1000], RZ ;  /* 0x001000ff1d002388 */ /* 0x000fe20000000c00 */
[----:B------:R-:W-:Y:S01]  /*3280*/  SHF.L.U64.HI R16, R18, 0x2, R8 ;  /* 0x0000000212107819 */ /* 0x000fe20000010208 */
        /* <DEDUP_REMOVED lines=18> */
[----:B-1----:R-:W-:Y:S01]  /*33b0*/  @!P3 IMAD.IADD R5, R15, 0x1, R19 ;  /* 0x000000010f05b824 */ /* 0x002fe200078e0213 */
[----:B--2---:R-:W-:-:S02]  /*33c0*/  @!P3 LEA R4, P0, R14, R10, 0x1 ;  /* 0x0000000a0e04b211 */ /* 0x004fc400078008ff */
[----:B------:R-:W-:Y:S02]  /*33d0*/  @P3 STS.128 [R29+0xd000], RZ ;  /* 0x00d000ff1d003388 */ /* 0x000fe40000000c00 */
[----:B------:R-:W-:Y:S02]  /*33e0*/  @!P3 LEA.HI.X R5, R14, R11, R5, 0x1, P0 ;  /* 0x0000000b0e05b211 */ /* 0x000fe400000f0c05 */
        /* <DEDUP_REMOVED lines=8> */
[----:B---3--:R-:W-:Y:S01]  /*3470*/  IADD3 R6, P0, R17, UR10, RZ ;  /* 0x0000000a11067c10 */ /* 0x008fe2000ff1e0ff */
[----:B------:R-:W-:-:S02]  /*3480*/  VIADD R18, R18, 0x1 ;  /* 0x0000000112127836 */ /* 0x000fc40000000000 */
[----:B------:R-:W-:Y:S01]  /*3490*/  STL [R1+0x64], R17 ;  /* 0x0000641101007387 */ /* 0x000fe20000100800 */
[----:B------:R-:W-:-:S03]  /*34a0*/  IADD3.X R7, R16, UR9, RZ, P0, !PT ;  /* 0x0000000910077c10 */ /* 0x000fc600087fe4ff */
[----:B------:R-:W-:Y:S04]  /*34b0*/  STL [R1+0x60], R16 ;  /* 0x0000601001007387 */ /* 0x000fe80000100800 */
[----:B------:R-:W2:Y:S04]  /*34c0*/  @!P5 LDG.E R8, desc[UR6][R6.64+0x20] ;  /* 0x000020060608d981 */ /* 0x000ea8000c1e1900 */
[----:B------:R3:W4:Y:S04]  /*34d0*/  @!P1 LDG.E R9, desc[UR6][R6.64] ;  /* 0x0000000606099981 */ /* 0x000728000c1e1900 */
[----:B------:R-:W0:Y:S01]  /*34e0*/  LDGDEPBAR ;  /* 0x00000000000079af */ /* 0x000e220000000000 */
[----:B-1----:R-:W-:-:S04]  /*34f0*/  LEA.HI R4, R28, R26, RZ, 0x4 ;  /* 0x0000001a1c047211 */ /* 0x002fc800078f20ff */
[----:B------:R-:W-:-:S04]  /*3500*/  SHF.R.S32.HI R5, RZ, 0x4, R4 ;  /* 0x00000004ff057819 */ /* 0x000fc80000011404 */
[----:B------:R-:W-:Y:S01]  /*3510*/  LEA.HI R4, R4, R5, RZ, 0x1 ;  /* 0x0000000504047211 */ /* 0x000fe200078f08ff */
[----:B---3--:R-:W-:-:S03]  /*3520*/  IMAD.SHL.U32 R7, R24, 0x40, RZ ;  /* 0x0000004018077824 */ /* 0x008fc600078e00ff */
[----:B------:R-:W-:Y:S01]  /*3530*/  LOP3.LUT R6, R4, 0xfffffffe, RZ, 0xc0, !PT ;  /* 0xfffffffe04067812 */ /* 0x000fe200078ec0ff */
[----:B------:R-:W-:-:S04]  /*3540*/  DEPBAR.LE SB0, 0x1 ;  /* 0x000080400000791a */ /* 0x000fc80000000000 */
[----:B------:R-:W-:Y:S01]  /*3550*/  LOP3.LUT R4, R7, 0x1c0, RZ, 0xc0, !PT ;  /* 0x000001c007047812 */ /* 0x000fe200078ec0ff */
[----:B------:R-:W-:Y:S01]  /*3560*/  IMAD.IADD R6, R5, 0x1, -R6 ;  /* 0x0000000105067824 */ /* 0x000fe200078e0a06 */
[----:B------:R-:W-:Y:S02]  /*3570*/  BAR.SYNC.DEFER_BLOCKING 0x0 ;  /* 0x0000000000007b1d */ /* 0x000fe40000010000 */
[----:B------:R-:W-:Y:S02]  /*3580*/  LOP3.LUT R5, R4, 0x8, R25, 0xf8, !PT ;  /* 0x0000000804057812 */ /* 0x000fe400078ef819 */
[----:B------:R-:W-:Y:S01]  /*3590*/  SHF.R.U32.HI R4, RZ, 0x3, R4 ;  /* 0x00000003ff047819 */ /* 0x000fe20000011604 */
[----:B------:R-:W-:-:S03]  /*35a0*/  IMAD.SHL.U32 R7, R6, 0x200, RZ ;  /* 0x0000020006077824 */ /* 0x000fc600078e00ff */
[----:B------:R-:W-:Y:S01]  /*35b0*/  LOP3.LUT R6, R5, R4, RZ, 0x3c, !PT ;  /* 0x0000000405067212 */ /* 0x000fe200078e3cff */
[----:B------:R-:W-:-:S05]  /*35c0*/  IMAD.U32 R5, RZ, RZ, UR8 ;  /* 0x00000008ff057e24 */ /* 0x000fca000f8e00ff */
[----:B------:R-:W-:Y:S02]  /*35d0*/  IADD3 R5, R5, -UR32, R18 ;  /* 0x8000002005057c10 */ /* 0x000fe4000fffe012 */
[----:B------:R-:W-:Y:S01]  /*35e0*/  LOP3.LUT P0, RZ, R24, 0x2, RZ, 0xc0, !PT ;  /* 0x0000000218ff7812 */ /* 0x000fe2000780c0ff */
[----:B--2---:R-:W-:Y:S04]  /*35f0*/  STL [R1+0x5c], R8 ;  /* 0x00005c0801007387 */ /* 0x004fe80000100800 */
[----:B------:R1:W-:Y:S04]  /*3600*/  STL [R1+0x70], R5 ;  /* 0x0000700501007387 */ /* 0x0003e80000100800 */
[----:B------:R2:W3:Y:S04]  /*3610*/  LDSM.16.M88.4 R164, [R252] ;  /* 0x00000000fca4783b */ /* 0x0004e80000000200 */
[----:B------:R2:W2:Y:S04]  /*3620*/  LDSM.16.M88.4 R168, [R252+0x800] ;  /* 0x00080000fca8783b */ /* 0x0004a80000000200 */
[----:B------:R2:W2:Y:S04]  /*3630*/  LDSM.16.M88.4 R196, [R252+0x2000] ;  /* 0x00200000fcc4783b */ /* 0x0004a80000000200 */
[----:B------:R2:W2:Y:S04]  /*3640*/  LDSM.16.M88.4 R200, [R252+0x2800] ;  /* 0x00280000fcc8783b */ /* 0x0004a80000000200 */
[----:B------:R2:W2:Y:S04]  /*3650*/  LDSM.16.M88.4 R228, [R252+0x4000] ;  /* 0x00400000fce4783b */ /* 0x0004a80000000200 */
[----:B------:R2:W2:Y:S04]  /*3660*/  LDSM.16.M88.4 R232, [R252+0x4800] ;  /* 0x00480000fce8783b */ /* 0x0004a80000000200 */
[----:B-1----:R-:W5:Y:S01]  /*3670*/  LDL R5, [R1+0x4] ;  /* 0x0000040001057983 */ /* 0x002f620000100800 */
[----:B------:R-:W-:-:S04]  /*3680*/  LEA.HI R8, R28, R26, RZ, 0x7 ;  /* 0x0000001a1c087211 */ /* 0x000fc800078f38ff */
[----:B------:R-:W-:Y:S02]  /*3690*/  SHF.R.S32.HI R8, RZ, 0x7, R8 ;  /* 0x00000007ff087819 */ /* 0x000fe40000011408 */
[----:B------:R-:W-:-:S03]  /*36a0*/  SEL R240, R240, 0xffffffe0, !P0 ;  /* 0xffffffe0f0f07807 */ /* 0x000fc60004000000 */
[----:B------:R-:W-:-:S04]  /*36b0*/  IMAD R4, R8, 0x800, R7 ;  /* 0x0000080008047824 */ /* 0x000fc800078e0207 */
[----:B------:R-:W-:Y:S02]  /*36c0*/  IMAD.IADD R4, R4, 0x1, R6 ;  /* 0x0000000104047824 */ /* 0x000fe400078e0206 */
[----:B------:R-:W-:-:S03]  /*36d0*/  IMAD.IADD R240, R240, 0x1, R252 ;  /* 0x00000001f0f07824 */ /* 0x000fc600078e02fc */
[----:B------:R-:W-:Y:S02]  /*36e0*/  LEA R4, R4, UR4, 0x1 ;  /* 0x0000000404047c11 */ /* 0x000fe4000f8e08ff */
        /* <DEDUP_REMOVED lines=11> */
[----:B------:R1:W1:Y:S04]  /*37a0*/  LDSM.16.M88.4 R216, [R4+0x16800] ;  /* 0x0168000004d8783b */ /* 0x0002680000000200 */
[----:B----4-:R4:W-:Y:S04]  /*37b0*/  STL [R1+0x58], R9 ;  /* 0x0000580901007387 */ /* 0x0109e80000100800 */
[----:B------:R4:W-:Y:S01]  /*37c0*/  STL [R1], R4 ;  /* 0x0000000401007387 */ /* 0x0009e20000100800 */
[----:B------:R-:W-:Y:S01]  /*37d0*/  UIADD3 UR19, UR32, 0x40, UR18 ;  /* 0x0000004020137890 */ /* 0x000fe2000fffe012 */
[----:B------:R-:W-:-:S02]  /*37e0*/  CS2R R30, SRZ ;  /* 0x00000000001e7805 */ /* 0x000fc4000001ff00 */
[----:B------:R-:W-:Y:S02]  /*37f0*/  CS2R R28, SRZ ;  /* 0x00000000001c7805 */ /* 0x000fe4000001ff00 */
[----:B------:R-:W-:Y:S02]  /*3800*/  CS2R R32, SRZ ;  /* 0x0000000000207805 */ /* 0x000fe4000001ff00 */
[----:B------:R-:W-:Y:S02]  /*3810*/  CS2R R26, SRZ ;  /* 0x00000000001a7805 */ /* 0x000fe4000001ff00 */
[----:B------:R-:W-:Y:S02]  /*3820*/  CS2R R24, SRZ ;  /* 0x0000000000187805 */ /* 0x000fe4000001ff00 */
[----:B------:R-:W-:Y:S01]  /*3830*/  CS2R R20, SRZ ;  /* 0x0000000000147805 */ /* 0x000fe2000001ff00 */
[----:B------:R-:W-:Y:S02]  /*3840*/  UIADD3 UR18, UR18, 0x40, URZ ;  /* 0x0000004012127890 */ /* 0x000fe4000fffe03f */
[----:B------:R-:W-:Y:S01]  /*3850*/  UIADD3 UR19, UR19, -UR8, URZ ;  /* 0x8000000813137290 */ /* 0x000fe2000fffe03f */
[----:B-----5:R4:W1:Y:S04]  /*3860*/  LDSM.16.M88.4 R156, [R5] ;  /* 0x00000000059c783b */ /* 0x0208680000000200 */
[----:B------:R4:W1:Y:S04]  /*3870*/  LDSM.16.M88.4 R160, [R5+0x800] ;  /* 0x0008000005a0783b */ /* 0x0008680000000200 */
[----:B------:R4:W1:Y:S04]  /*3880*/  LDSM.16.M88.4 R188, [R5+0x2000] ;  /* 0x0020000005bc783b */ /* 0x0008680000000200 */
[----:B------:R4:W1:Y:S04]  /*3890*/  LDSM.16.M88.4 R192, [R5+0x2800] ;  /* 0x0028000005c0783b */ /* 0x0008680000000200 */
[----:B------:R4:W1:Y:S04]  /*38a0*/  LDSM.16.M88.4 R220, [R5+0x4000] ;  /* 0x0040000005dc783b */ /* 0x0008680000000200 */
[----:B--23--:R4:W1:Y:S02]  /*38b0*/  LDSM.16.M88.4 R224, [R5+0x4800] ;  /* 0x0048000005e0783b */ /* 0x00c8640000000200 */
.L_x_64:
[----:B------:R-:W4:Y:S01]  /*38c0*/  LDL R245, [R1] ;  /* 0x0000000001f57983 */ /* 0x000f220000100800 */
[----:B------:R-:W-:Y:S02]  /*38d0*/  USHF.L.U32 UR13, UR5, 0x6, URZ ;  /* 0x00000006050d7899 */ /* 0x000fe4000800063f */
[----:B------:R-:W-:Y:S01]  /*38e0*/  UISETP.GT.AND UP2, UPT, UR5, UR15, UPT ;  /* 0x0000000f0500728c */ /* 0x000fe2000bf44270 */
[----:B------:R-:W2:Y:S01]  /*38f0*/  LDL R249, [R1+0x8] ;  /* 0x0000080001f97983 */ /* 0x000ea20000100800 */
[----:B------:R-:W-:Y:S03]  /*3900*/  UISETP.GE.AND UP0, UPT, UR13, UR19, UPT ;  /* 0x000000130d00728c */ /* 0x000fe6000bf06270 */
[----:B------:R-:W3:Y:S01]  /*3910*/  LDL R244, [R1+0x4] ;  /* 0x0000040001f47983 */ /* 0x000ee20000100800 */
[----:B------:R-:W-:Y:S01]  /*3920*/  UISETP.LT.AND UP0, UPT, UR18, UR8, UP0 ;  /* 0x000000081200728c */ /* 0x000fe20008701270 */
[----:B------:R-:W-:Y:S02]  /*3930*/  PLOP3.LUT P3, PT, PT, PT, UP2, 0x80, 0x0 ;  /* 0x000000000000781c */ /* 0x000fe40003f6f028 */
[----:B------:R-:W3:Y:S03]  /*3940*/  LDL R248, [R1+0xc] ;  /* 0x00000c0001f87983 */ /* 0x000ee60000100800 */
[----:B------:R-:W-:Y:S01]  /*3950*/  PLOP3.LUT P0, PT, PT, PT, UP0, 0x80, 0x0 ;  /* 0x000000000000781c */ /* 0x000fe20003f0f008 */
[----:B-1----:R-:W3:Y:S04]  /*3960*/  LDL R247, [R1+0x18] ;  /* 0x0000180001f77983 */ /* 0x002ee80000100800 */
[----:B------:R-:W3:Y:S04]  /*3970*/  LDL R250, [R1+0x10] ;  /* 0x0000100001fa7983 */ /* 0x000ee80000100800 */
[----:B------:R-:W3:Y:S04]  /*3980*/  LDL R246, [R1+0x14] ;  /* 0x0000140001f67983 */ /* 0x000ee80000100800 */
[----:B------:R-:W0:Y:S04]  /*3990*/  LDGDEPBAR ;  /* 0x00000000000079af */ /* 0x000e280000000000 */
[----:B------:R-:W3:Y:S01]  /*39a0*/  LDL R251, [R1+0x74] ;  /* 0x0000740001fb7983 */ /* 0x000ee20000100800 */
[----:B------:R-:W-:Y:S04]  /*39b0*/  DEPBAR.LE SB0, 0x0 ;  /* 0x000080000000791a */ /* 0x000fe80000000000 */
[----:B------:R-:W-:Y:S06]  /*39c0*/  BAR.SYNC.DEFER_BLOCKING 0x0 ;  /* 0x0000000000007b1d */ /* 0x000fec0000010000 */
[----:B------:R-:W-:Y:S04]  /*39d0*/  LDSM.16.M88.4 R88, [R252+-0x6000] ;  /* 0xffa00000fc58783b */ /* 0x000fe80000000200 */
[----:B----4-:R-:W-:Y:S04]  /*39e0*/  LDSM.16.M88.4 R8, [R245+0xc000] ;  /* 0x00c00000f508783b */ /* 0x010fe80000000200 */
[----:B--2---:R-:W1:Y:S04]  /*39f0*/  LDSM.16.M88.4 R16, [R249] ;  /* 0x00000000f910783b */ /* 0x004e680000000200 */
[----:B------:R-:W2:Y:S04]  /*3a00*/  LDSM.16.M88.4 R68, [R245+0xc800] ;  /* 0x00c80000f544783b */ /* 0x000ea80000000200 */
[----:B---3--:R-:W-:Y:S04]  /*3a10*/  LDSM.16.M88.4 R72, [R248] ;  /* 0x00000000f848783b */ /* 0x008fe80000000200 */
        /* <DEDUP_REMOVED lines=172> */
[----:B------:R-:W-:Y:S07]  /*44e0*/  IADD3.X R13, R78, UR11, RZ, P0, !PT ;  /* 0x0000000b4e0d7c10 */ /* 0x000fee00087fe4ff */
        /* <DEDUP_REMOVED lines=103> */
[C---:B------:R-:W-:Y:S02]  /*4b60*/  FADD.FTZ R5, -R80.reuse, R15 ;  /* 0x0000000f50057221 */ /* 0x040fe40000010100 */
        /* <DEDUP_REMOVED lines=25> */
[----:B------:R-:W2:Y:S04]  /*4d00*/  LDSM.16.MT88.4 R12, [R2+0x14000] ;  /* 0x01400000020c783b */ /* 0x000ea80000004200 */
[----:B------:R-:W3:Y:S04]  /*4d10*/  LDSM.16.MT88.4 R16, [R0+0x8000] ;  /* 0x008000000010783b */ /* 0x000ee80000004200 */
[----:B------:R-:W4:Y:S04]  /*4d20*/  LDSM.16.MT88.4 R68, [R0+0xa000] ;  /* 0x00a000000044783b */ /* 0x000f280000004200 */
[----:B------:R-:W-:Y:S04]  /*4d30*/  LDSM.16.MT88.4 R72, [R3+0x14800] ;  /* 0x014800000348783b */ /* 0x000fe80000004200 */
[----:B------:R-:W4:Y:S04]  /*4d40*/  LDSM.16.MT88.4 R76, [R0+0x6800] ;  /* 0x00680000004c783b */ /* 0x000f280000004200 */
[----:B------:R-:W4:Y:S04]  /*4d50*/  LDSM.16.MT88.4 R80, [R2+0x14800] ;  /* 0x014800000250783b */ /* 0x000f280000004200 */
[----:B------:R-:W4:Y:S04]  /*4d60*/  LDSM.16.MT88.4 R84, [R0+0x8800] ;  /* 0x008800000054783b */ /* 0x000f280000004200 */
[----:B------:R-:W-:Y:S04]  /*4d70*/  LDSM.16.MT88.4 R88, [R0+0x7800] ;  /* 0x007800000058783b */ /* 0x000fe80000004200 */
[----:B------:R-:W-:Y:S01]  /*4d80*/  LDSM.16.MT88.4 R92, [R2+0x15800] ;  /* 0x01580000025c783b */ /* 0x000fe20000004200 */
[-C--:B-1---5:R-:W-:Y:S03]  /*4d90*/  HMMA.16816.F32.BF16 R20, R4, R8.reuse, R20 ;  /* 0x000000080414723c */ /* 0x0a2fe60000041814 */
[----:B------:R1:W5:Y:S03]  /*4da0*/  LDL R244, [R1+0x2c] ;  /* 0x00002c0001f47983 */ /* 0x0003660000100800 */
[C---:B--2---:R-:W-:Y:S06]  /*4db0*/  HMMA.16816.F32.BF16 R24, R12.reuse, R8, R24 ;  /* 0x000000080c18723c */ /* 0x044fec0000041818 */
[-C--:B------:R-:W-:Y:S06]  /*4dc0*/  HMMA.16816.F32.BF16 R28, R12, R10.reuse, R28 ;  /* 0x0000000a0c1c723c */ /* 0x080fec000004181c */
[C---:B------:R-:W-:Y:S01]  /*4dd0*/  HMMA.16816.F32.BF16 R32, R4.reuse, R10, R32 ;  /* 0x0000000a0420723c */ /* 0x040fe20000041820 */
[----:B------:R-:W2:Y:S05]  /*4de0*/  LDSM.16.MT88.4 R8, [R0+0xa800] ;  /* 0x00a800000008783b */ /* 0x000eaa0000004200 */
[-C--:B---3--:R-:W-:Y:S06]  /*4df0*/  HMMA.16816.F32.BF16 R36, R4, R16.reuse, R36 ;  /* 0x000000100424723c */ /* 0x088fec0000041824 */
[C---:B------:R-:W-:Y:S06]  /*4e00*/  HMMA.16816.F32.BF16 R40, R12.reuse, R16, R40 ;  /* 0x000000100c28723c */ /* 0x040fec0000041828 */
[-C--:B------:R-:W-:Y:S06]  /*4e10*/  HMMA.16816.F32.BF16 R44, R12, R18.reuse, R44 ;  /* 0x000000120c2c723c */ /* 0x080fec000004182c */
[C---:B------:R-:W-:Y:S01]  /*4e20*/  HMMA.16816.F32.BF16 R48, R4.reuse, R18, R48 ;  /* 0x000000120430723c */ /* 0x040fe20000041830 */
[----:B------:R-:W-:Y:S05]  /*4e30*/  LDSM.16.MT88.4 R16, [R2+0x15000] ;  /* 0x015000000210783b */ /* 0x000fea0000004200 */
[-C--:B----4-:R-:W-:Y:S06]  /*4e40*/  HMMA.16816.F32.BF16 R52, R4, R68.reuse, R52 ;  /* 0x000000440434723c */ /* 0x090fec0000041834 */
[C---:B------:R-:W-:Y:S06]  /*4e50*/  HMMA.16816.F32.BF16 R56, R12.reuse, R68, R56 ;  /* 0x000000440c38723c */ /* 0x040fec0000041838 */
[-C--:B------:R-:W-:Y:S01]  /*4e60*/  HMMA.16816.F32.BF16 R60, R12, R70.reuse, R60 ;  /* 0x000000460c3c723c */ /* 0x080fe2000004183c */
[----:B------:R-:W-:Y:S05]  /*4e70*/  LDSM.16.MT88.4 R12, [R0+0x7000] ;  /* 0x00700000000c783b */ /* 0x000fea0000004200 */
[----:B------:R-:W-:Y:S01]  /*4e80*/  HMMA.16816.F32.BF16 R64, R4, R70, R64 ;  /* 0x000000460440723c */ /* 0x000fe20000041840 */
[----:B------:R-:W3:Y:S04]  /*4e90*/  LDSM.16.MT88.4 R4, [R3+0x15000] ;  /* 0x015000000304783b */ /* 0x000ee80000004200 */
[----:B------:R-:W4:Y:S01]  /*4ea0*/  LDSM.16.MT88.4 R68, [R0+0x9000] ;  /* 0x009000000044783b */ /* 0x000f220000004200 */
[-C--:B------:R-:W-:Y:S06]  /*4eb0*/  HMMA.16816.F32.BF16 R20, R72, R76.reuse, R20 ;  /* 0x0000004c4814723c */ /* 0x080fec0000041814 */
[C---:B------:R-:W-:Y:S06]  /*4ec0*/  HMMA.16816.F32.BF16 R24, R80.reuse, R76, R24 ;  /* 0x0000004c5018723c */ /* 0x040fec0000041818 */
[-C--:B------:R-:W-:Y:S06]  /*4ed0*/  HMMA.16816.F32.BF16 R28, R80, R78.reuse, R28 ;  /* 0x0000004e501c723c */ /* 0x080fec000004181c */
[C---:B------:R-:W-:Y:S01]  /*4ee0*/  HMMA.16816.F32.BF16 R32, R72.reuse, R78, R32 ;  /* 0x0000004e4820723c */ /* 0x040fe20000041820 */
[----:B------:R-:W1:Y:S05]  /*4ef0*/  LDSM.16.MT88.4 R76, [R0+0xb000] ;  /* 0x00b00000004c783b */ /* 0x000e6a0000004200 */
[-C--:B------:R-:W-:Y:S06]  /*4f00*/  HMMA.16816.F32.BF16 R36, R72, R84.reuse, R36 ;  /* 0x000000544824723c */ /* 0x080fec0000041824 */
[C---:B------:R-:W-:Y:S06]  /*4f10*/  HMMA.16816.F32.BF16 R40, R80.reuse, R84, R40 ;  /* 0x000000545028723c */ /* 0x040fec0000041828 */
[-C--:B------:R-:W-:Y:S06]  /*4f20*/  HMMA.16816.F32.BF16 R44, R80, R86.reuse, R44 ;  /* 0x00000056502c723c */ /* 0x080fec000004182c */
[C---:B------:R-:W-:Y:S01]  /*4f30*/  HMMA.16816.F32.BF16 R48, R72.reuse, R86, R48 ;  /* 0x000000564830723c */ /* 0x040fe20000041830 */
[----:B------:R-:W1:Y:S05]  /*4f40*/  LDSM.16.MT88.4 R84, [R3+0x15800] ;  /* 0x015800000354783b */ /* 0x000e6a0000004200 */
[-C--:B--2---:R-:W-:Y:S06]  /*4f50*/  HMMA.16816.F32.BF16 R52, R72, R8.reuse, R52 ;  /* 0x000000084834723c */ /* 0x084fec0000041834 */
[C---:B------:R-:W-:Y:S06]  /*4f60*/  HMMA.16816.F32.BF16 R56, R80.reuse, R8, R56 ;  /* 0x000000085038723c */ /* 0x040fec0000041838 */
[-C--:B------:R-:W-:Y:S01]  /*4f70*/  HMMA.16816.F32.BF16 R60, R80, R10.reuse, R60 ;  /* 0x0000000a503c723c */ /* 0x080fe2000004183c */
[----:B------:R-:W2:Y:S05]  /*4f80*/  LDSM.16.MT88.4 R80, [R0+0x9800] ;  /* 0x009800000050783b */ /* 0x000eaa0000004200 */
[----:B------:R-:W-:Y:S01]  /*4f90*/  HMMA.16816.F32.BF16 R64, R72, R10, R64 ;  /* 0x0000000a4840723c */ /* 0x000fe20000041840 */
[----:B------:R-:W2:Y:S01]  /*4fa0*/  LDSM.16.MT88.4 R8, [R0+0xb800] ;  /* 0x00b800000008783b */ /* 0x000ea20000004200 */
[----:B------:R-:W-:Y:S04]  /*4fb0*/  BAR.SYNC.DEFER_BLOCKING 0x0 ;  /* 0x0000000000007b1d */ /* 0x000fe80000010000 */
[-C--:B---3--:R-:W-:Y:S06]  /*4fc0*/  HMMA.16816.F32.BF16 R20, R4, R12.reuse, R20 ;  /* 0x0000000c0414723c */ /* 0x088fec0000041814 */
[C---:B------:R-:W-:Y:S06]  /*4fd0*/  HMMA.16816.F32.BF16 R24, R16.reuse, R12, R24 ;  /* 0x0000000c1018723c */ /* 0x040fec0000041818 */
[-C--:B------:R-:W-:Y:S06]  /*4fe0*/  HMMA.16816.F32.BF16 R28, R16, R14.reuse, R28 ;  /* 0x0000000e101c723c */ /* 0x080fec000004181c */
[C---:B------:R-:W-:Y:S06]  /*4ff0*/  HMMA.16816.F32.BF16 R32, R4.reuse, R14, R32 ;  /* 0x0000000e0420723c */ /* 0x040fec0000041820 */
[-C--:B----4-:R-:W-:Y:S06]  /*5000*/  HMMA.16816.F32.BF16 R36, R4, R68.reuse, R36 ;  /* 0x000000440424723c */ /* 0x090fec0000041824 */
[C---:B------:R-:W-:Y:S06]  /*5010*/  HMMA.16816.F32.BF16 R40, R16.reuse, R68, R40 ;  /* 0x000000441028723c */ /* 0x040fec0000041828 */
[-C--:B------:R-:W-:Y:S06]  /*5020*/  HMMA.16816.F32.BF16 R44, R16, R70.reuse, R44 ;  /* 0x00000046102c723c */ /* 0x080fec000004182c */
[C---:B------:R-:W-:Y:S06]  /*5030*/  HMMA.16816.F32.BF16 R48, R4.reuse, R70, R48 ;  /* 0x000000460430723c */ /* 0x040fec0000041830 */
[-C--:B-1----:R-:W-:Y:S06]  /*5040*/  HMMA.16816.F32.BF16 R52, R4, R76.reuse, R52 ;  /* 0x0000004c0434723c */ /* 0x082fec0000041834 */
[C---:B------:R-:W-:Y:S06]  /*5050*/  HMMA.16816.F32.BF16 R56, R16.reuse, R76, R56 ;  /* 0x0000004c1038723c */ /* 0x040fec0000041838 */
[-C--:B------:R-:W-:Y:S06]  /*5060*/  HMMA.16816.F32.BF16 R60, R16, R78.reuse, R60 ;  /* 0x0000004e103c723c */ /* 0x080fec000004183c */
[----:B------:R-:W-:Y:S06]  /*5070*/  HMMA.16816.F32.BF16 R64, R4, R78, R64 ;  /* 0x0000004e0440723c */ /* 0x000fec0000041840 */
[-C--:B------:R-:W-:Y:S06]  /*5080*/  HMMA.16816.F32.BF16 R20, R84, R88.reuse, R20 ;  /* 0x000000585414723c */ /* 0x080fec0000041814 */
[C---:B------:R-:W-:Y:S06]  /*5090*/  HMMA.16816.F32.BF16 R24, R92.reuse, R88, R24 ;  /* 0x000000585c18723c */ /* 0x040fec0000041818 */
[-C--:B------:R-:W-:Y:S06]  /*50a0*/  HMMA.16816.F32.BF16 R28, R92, R90.reuse, R28 ;  /* 0x0000005a5c1c723c */ /* 0x080fec000004181c */
[C---:B------:R-:W-:Y:S06]  /*50b0*/  HMMA.16816.F32.BF16 R32, R84.reuse, R90, R32 ;  /* 0x0000005a5420723c */ /* 0x040fec0000041820 */
[-C--:B--2---:R-:W-:Y:S06]  /*50c0*/  HMMA.16816.F32.BF16 R36, R84, R80.reuse, R36 ;  /* 0x000000505424723c */ /* 0x084fec0000041824 */
        /* <DEDUP_REMOVED lines=12> */
[----:B------:R-:W3:Y:S01]  /*5190*/  LDC R7, c[0x0][0x424] ;  /* 0x00010900ff077b82 */ /* 0x000ee20000000800 */
[----:B-1----:R-:W-:Y:S05]  /*51a0*/  IMAD.U32 R4, R6, -0x40, RZ ;  /* 0xffffffc006047824 */ /* 0x002fea00078e00ff */
[C---:B--2---:R-:W-:Y:S04]  /*51b0*/  LEA R5, P0, R4.reuse, R96, 0x1 ;  /* 0x0000006004057211 */ /* 0x044fe800078008ff */
[----:B------:R-:W-:Y:S01]  /*51c0*/  LEA.HI.X.SX32 R4, R4, R97, 0x1, P0 ;  /* 0x0000006104047211 */ /* 0x000fe200000f0eff */
[----:B------:R-:W-:Y:S04]  /*51d0*/  IMAD.MOV.U32 R8, RZ, RZ, R5 ;  /* 0x000000ffff087224 */ /* 0x000fe800078e0005 */
[----:B------:R-:W-:Y:S01]  /*51e0*/  IMAD.MOV.U32 R9, RZ, RZ, R4 ;  /* 0x000000ffff097224 */ /* 0x000fe200078e0004 */
[C---:B------:R-:W-:Y:S04]  /*51f0*/  LEA R4, P0, R6.reuse, R8, 0x6 ;  /* 0x0000000806047211 */ /* 0x040fe800078030ff */
[----:B------:R-:W-:Y:S01]  /*5200*/  @!PT LDS RZ, [RZ] ;  /* 0x00000000fffff984 */ /* 0x000fe20000000800 */
[----:B------:R-:W-:Y:S01]  /*5210*/  @!PT LDS RZ, [RZ] ;  /* 0x00000000fffff984 */ /* 0x000fe20000000800 */
[----:B------:R-:W-:Y:S01]  /*5220*/  @!PT LDS RZ, [RZ] ;  /* 0x00000000fffff984 */ /* 0x000fe20000000800 */
[----:B-----5:R1:W-:Y:S01]  /*5230*/  LDGSTS.E.BYPASS.LTC128B.128 [R244+0x6000], desc[UR6][R8.64] ;  /* 0x0600000008f47fae */ /* 0x0203e2000b901d46 */
[----:B---3--:R-:W-:Y:S03]  /*5240*/  LEA.HI.X R5, R6, R9, R7, 0x6, P0 ;  /* 0x0000000906057211 */ /* 0x008fe600000f3407 */
[----:B------:R1:W-:Y:S04]  /*5250*/  LDGSTS.E.BYPASS.LTC128B.128 [R244+0x8000], desc[UR6][R8.64+0x80] ;  /* 0x0800008008f47fae */ /* 0x0003e8000b901d46 */
[----:B------:R1:W-:Y:S04]  /*5260*/  LDGSTS.E.BYPASS.LTC128B.128 [R244+0xa000], desc[UR6][R8.64+0x100] ;  /* 0x0a00010008f47fae */ /* 0x0003e8000b901d46 */
[----:B------:R1:W-:Y:S04]  /*5270*/  LDGSTS.E.BYPASS.LTC128B.128 [R244+0x7000], desc[UR6][R4.64] ;  /* 0x0700000004f47fae */ /* 0x0003e8000b901d46 */
[----:B------:R1:W-:Y:S04]  /*5280*/  LDGSTS.E.BYPASS.LTC128B.128 [R244+0x9000], desc[UR6][R4.64+0x80] ;  /* 0x0900008004f47fae */ /* 0x0003e8000b901d46 */
[----:B------:R1:W-:Y:S04]  /*5290*/  LDGSTS.E.BYPASS.LTC128B.128 [R244+0xb000], desc[UR6][R4.64+0x100] ;  /* 0x0b00010004f47fae */ /* 0x0003e8000b901d46 */
[----:B------:R1:W-:Y:S04]  /*52a0*/  STL.64 [R1+0x38], R8 ;  /* 0x0000380801007387 */ /* 0x0003e80000100a00 */
[----:B------:R-:W0:Y:S02]  /*52b0*/  LDGDEPBAR ;  /* 0x00000000000079af */ /* 0x000e240000000000 */
.L_x_62:
        /* <DEDUP_REMOVED lines=16> */
[----:B------:R-:W-:Y:S04]  /*53c0*/  STL.64 [R1+0xb0], R32 ;  /* 0x0000b02001007387 */ /* 0x000fe80000100a00 */
[----:B------:R1:W-:Y:S04]  /*53d0*/  STL [R1+0xa8], R30 ;  /* 0x0000a81e01007387 */ /* 0x0003e80000100800 */
[----:B------:R-:W-:Y:S04]  /*53e0*/  STL.64 [R1+0xa0], R28 ;  /* 0x0000a01c01007387 */ /* 0x000fe80000100a00 */
[----:B------:R4:W-:Y:S04]  /*53f0*/  STL.64 [R1+0x98], R22 ;  /* 0x0000981601007387 */ /* 0x0009e80000100a00 */
[----:B------:R-:W-:Y:S04]  /*5400*/  STL.64 [R1+0x90], R26 ;  /* 0x0000901a01007387 */ /* 0x000fe80000100a00 */
[----:B------:R-:W-:Y:S04]  /*5410*/  STL.64 [R1+0x88], R24 ;  /* 0x0000881801007387 */ /* 0x000fe80000100a00 */
[----:B------:R4:W-:Y:S04]  /*5420*/  STL.64 [R1+0x80], R20 ;  /* 0x0000801401007387 */ /* 0x0009e80000100a00 */
[----:B------:R-:W-:Y:S01]  /*5430*/  LDSM.16.MT88.4 R244, [R0+0x10000] ;  /* 0x0100000000f4783b */ /* 0x000fe20000004200 */
[----:B-1----:R-:W-:Y:S03]  /*5440*/  IMAD.MOV.U32 R30, RZ, RZ, R43 ;  /* 0x000000ffff1e7224 */ /* 0x002fe600078e002b */
[----:B------:R-:W-:Y:S04]  /*5450*/  LDSM.16.MT88.4 R36, [R0+0xe800] ;  /* 0x00e800000024783b */ /* 0x000fe80000004200 */
[----:B----4-:R-:W4:Y:S04]  /*5460*/  LDL R23, [R1+0x24] ;  /* 0x0000240001177983 */ /* 0x010f280000100800 */
[----:B------:R-:W4:Y:S04]  /*5470*/  LDL R20, [R1+0x20] ;  /* 0x0000200001147983 */ /* 0x000f280000100800 */
        /* <DEDUP_REMOVED lines=31> */
[----:B------:R-:W1:Y:S05]  /*5670*/  LDSM.16.M88.4 R24, [R20] ;  /* 0x000000001418783b */ /* 0x000e6a0000000200 */
[----:B------:R-:W-:Y:S01]  /*5680*/  HMMA.16816.F32.BF16 R96, R248, R246, R96 ;  /* 0x000000f6f860723c */ /* 0x000fe20000041860 */
[----:B------:R-:W2:Y:S04]  /*5690*/  LDSM.16.MT88.4 R244, [R0+0xf000] ;  /* 0x00f0000000f4783b */ /* 0x000ea80000004200 */
[----:B------:R-:W3:Y:S01]  /*56a0*/  LDSM.16.MT88.4 R248, [R0+0x11000] ;  /* 0x0110000000f8783b */ /* 0x000ee20000004200 */
[-C--:B-1----:R-:W-:Y:S06]  /*56b0*/  HMMA.16816.F32.BF16 R4, R24, R44.reuse, R4 ;  /* 0x0000002c1804723c */ /* 0x082fec0000041804 */
[C---:B------:R-:W-:Y:S06]  /*56c0*/  HMMA.16816.F32.BF16 R8, R36.reuse, R44, R8 ;  /* 0x0000002c2408723c */ /* 0x040fec0000041808 */
[-C--:B------:R-:W-:Y:S06]  /*56d0*/  HMMA.16816.F32.BF16 R12, R36, R46.reuse, R12 ;  /* 0x0000002e240c723c */ /* 0x080fec000004180c */
[C---:B------:R-:W-:Y:S01]  /*56e0*/  HMMA.16816.F32.BF16 R16, R24.reuse, R46, R16 ;  /* 0x0000002e1810723c */ /* 0x040fe20000041810 */
[----:B------:R-:W5:Y:S04]  /*56f0*/  LDL.LU.64 R46, [R1+0xe0] ;  /* 0x0000e000012e7983 */ /* 0x000f680000300a00 */
[----:B------:R-:W5:Y:S01]  /*5700*/  LDL.LU.64 R44, [R1+0xd8] ;  /* 0x0000d800012c7983 */ /* 0x000f620000300a00 */
[-C--:B--2---:R-:W-:Y:S03]  /*5710*/  HMMA.16816.F32.BF16 R68, R24, R244.reuse, R68 ;  /* 0x000000f41844723c */ /* 0x084fe60000041844 */
[----:B------:R-:W2:Y:S03]  /*5720*/  LDL R29, [R1+0x64] ;  /* 0x00006400011d7983 */ /* 0x000ea60000100800 */
[C---:B------:R-:W-:Y:S01]  /*5730*/  HMMA.16816.F32.BF16 R72, R36.reuse, R244, R72 ;  /* 0x000000f42448723c */ /* 0x040fe20000041848 */
[----:B------:R-:W4:Y:S04]  /*5740*/  LDL R22, [R1+0x60] ;  /* 0x0000600001167983 */ /* 0x000f280000100800 */
[----:B------:R-:W4:Y:S01]  /*5750*/  LDL R33, [R1+0x5c] ;  /* 0x00005c0001217983 */ /* 0x000f220000100800 */
[-C--:B------:R-:W-:Y:S03]  /*5760*/  HMMA.16816.F32.BF16 R76, R36, R246.reuse, R76 ;  /* 0x000000f6244c723c */ /* 0x080fe6000004184c */
[----:B------:R-:W4:Y:S03]  /*5770*/  LDL R32, [R1+0x58] ;  /* 0x0000580001207983 */ /* 0x000f260000100800 */
[C---:B------:R-:W-:Y:S01]  /*5780*/  HMMA.16816.F32.BF16 R80, R24.reuse, R246, R80 ;  /* 0x000000f61850723c */ /* 0x040fe20000041850 */
[----:B------:R-:W4:Y:S04]  /*5790*/  LDL.LU.64 R20, [R1+0x30] ;  /* 0x0000300001147983 */ /* 0x000f280000300a00 */
[----:B------:R-:W1:Y:S01]  /*57a0*/  LDSM.16.M88.4 R244, [R23] ;  /* 0x0000000017f4783b */ /* 0x000e620000000200 */
[-C--:B---3--:R-:W-:Y:S06]  /*57b0*/  HMMA.16816.F32.BF16 R84, R24, R248.reuse, R84 ;  /* 0x000000f81854723c */ /* 0x088fec0000041854 */
[C---:B------:R-:W-:Y:S06]  /*57c0*/  HMMA.16816.F32.BF16 R88, R36.reuse, R248, R88 ;  /* 0x000000f82458723c */ /* 0x040fec0000041858 */
[-C--:B------:R-:W-:Y:S01]  /*57d0*/  HMMA.16816.F32.BF16 R92, R36, R250.reuse, R92 ;  /* 0x000000fa245c723c */ /* 0x080fe2000004185c */
[----:B------:R3:W1:Y:S05]  /*57e0*/  LDSM.16.M88.4 R36, [R23+0x1000] ;  /* 0x001000001724783b */ /* 0x00066a0000000200 */
[----:B------:R-:W-:Y:S01]  /*57f0*/  HMMA.16816.F32.BF16 R96, R24, R250, R96 ;  /* 0x000000fa1860723c */ /* 0x000fe20000041860 */
[----:B------:R-:W1:Y:S04]  /*5800*/  LDSM.16.MT88.4 R248, [R0+0xf800] ;  /* 0x00f8000000f8783b */ /* 0x000e680000004200 */
[----:B------:R-:W1:Y:S01]  /*5810*/  LDSM.16.MT88.4 R24, [R0+0x11800] ;  /* 0x011800000018783b */ /* 0x000e620000004200 */
[----:B---3--:R-:W3:Y:S01]  /*5820*/  LDC R23, c[0x0][0x270] ;  /* 0x00009c00ff177b82 */ /* 0x008ee20000000800 */
[-C--:B-1----:R-:W-:Y:S06]  /*5830*/  HMMA.16816.F32.BF16 R4, R244, R40.reuse, R4 ;  /* 0x00000028f404723c */ /* 0x082fec0000041804 */
[C---:B------:R-:W-:Y:S06]  /*5840*/  HMMA.16816.F32.BF16 R8, R36.reuse, R40, R8 ;  /* 0x000000282408723c */ /* 0x040fec0000041808 */
[-C--:B------:R-:W-:Y:S05]  /*5850*/  HMMA.16816.F32.BF16 R12, R36, R42.reuse, R12 ;  /* 0x0000002a240c723c */ /* 0x080fea000004180c */
[----:B---3--:R-:W-:Y:S01]  /*5860*/  IMAD R23, R23, UR20, RZ ;  /* 0x0000001417177c24 */ /* 0x008fe2000f8e02ff */
[C---:B------:R-:W-:Y:S01]  /*5870*/  HMMA.16816.F32.BF16 R16, R244.reuse, R42, R16 ;  /* 0x0000002af410723c */ /* 0x040fe20000041810 */
[----:B------:R-:W5:Y:S04]  /*5880*/  LDL.LU.64 R42, [R1+0xd0] ;  /* 0x0000d000012a7983 */ /* 0x000f680000300a00 */
[----:B------:R-:W5:Y:S01]  /*5890*/  LDL.LU.64 R40, [R1+0xc8] ;  /* 0x0000c80001287983 */ /* 0x000f620000300a00 */
[-C--:B------:R-:W-:Y:S06]  /*58a0*/  HMMA.16816.F32.BF16 R68, R244, R248.reuse, R68 ;  /* 0x000000f8f444723c */ /* 0x080fec0000041844 */
[C---:B------:R-:W-:Y:S06]  /*58b0*/  HMMA.16816.F32.BF16 R72, R36.reuse, R248, R72 ;  /* 0x000000f82448723c */ /* 0x040fec0000041848 */
[-C--:B------:R-:W-:Y:S05]  /*58c0*/  HMMA.16816.F32.BF16 R76, R36, R250.reuse, R76 ;  /* 0x000000fa244c723c */ /* 0x080fea000004184c */
[C---:B------:R-:W-:Y:S01]  /*58d0*/  IMAD.SHL.U32 R248, R23.reuse, 0x8, RZ ;  /* 0x0000000817f87824 */ /* 0x040fe200078e00ff */
[C---:B------:R-:W-:Y:S05]  /*58e0*/  HMMA.16816.F32.BF16 R80, R244.reuse, R250, R80 ;  /* 0x000000faf450723c */ /* 0x040fea0000041850 */
[C---:B------:R-:W-:Y:S01]  /*58f0*/  IMAD.SHL.U32 R249, R23.reuse, 0x10, RZ ;  /* 0x0000001017f97824 */ /* 0x040fe200078e00ff */
[-C--:B------:R-:W-:Y:S05]  /*5900*/  HMMA.16816.F32.BF16 R84, R244, R24.reuse, R84 ;  /* 0x00000018f454723c */ /* 0x080fea0000041854 */
[C---:B------:R-:W-:Y:S01]  /*5910*/  IMAD.U32 R250, R23.reuse, -0x40, RZ ;  /* 0xffffffc017fa7824 */ /* 0x040fe200078e00ff */
[C---:B------:R-:W-:Y:S01]  /*5920*/  HMMA.16816.F32.BF16 R88, R36.reuse, R24, R88 ;  /* 0x000000182458723c */ /* 0x040fe20000041858 */
[----:B------:R-:W1:Y:S05]  /*5930*/  LDC R24, c[0x0][0x270] ;  /* 0x00009c00ff187b82 */ /* 0x000e6a0000000800 */
[-C--:B------:R-:W-:Y:S05]  /*5940*/  HMMA.16816.F32.BF16 R92, R36, R26.reuse, R92 ;  /* 0x0000001a245c723c */ /* 0x080fea000004185c */
[----:B------:R-:W-:Y:S01]  /*5950*/  IMAD.MOV.U32 R25, RZ, RZ, R30 ;  /* 0x000000ffff197224 */ /* 0x000fe200078e001e */
[----:B------:R-:W-:Y:S05]  /*5960*/  HMMA.16816.F32.BF16 R96, R244, R26, R96 ;  /* 0x0000001af460723c */ /* 0x000fea0000041860 */
[----:B------:R-:W-:Y:S01]  /*5970*/  IMAD R30, R23, 0x18, RZ ;  /* 0x00000018171e7824 */ /* 0x000fe200078e02ff */
[----:B--2---:R-:W-:Y:S01]  /*5980*/  @P3 IADD3 R28, P1, R29, UR10, RZ ;  /* 0x0000000a1d1c3c10 */ /* 0x004fe2000ff3e0ff */
[----:B------:R-:W-:Y:S04]  /*5990*/  @UP2 UMOV UR10, UR16 ;  /* 0x00000010000a2c82 */ /* 0x000fe80008000000 */
[----:B----4-:R-:W-:Y:S01]  /*59a0*/  @P3 IADD3.X R29, R22, UR9, RZ, P1, !PT ;  /* 0x00000009161d3c10 */ /* 0x010fe20008ffe4ff */
[C---:B------:R-:W-:Y:S01]  /*59b0*/  IMAD R22, R23.reuse, 0x28, RZ ;  /* 0x0000002817167824 */ /* 0x040fe200078e02ff */
[----:B------:R-:W-:Y:S03]  /*59c0*/  @UP2 UMOV UR9, UR13 ;  /* 0x0000000d00092c82 */ /* 0x000fe60008000000 */
[----:B------:R-:W2:Y:S04]  /*59d0*/  @P3 LDG.E R33, desc[UR6][R28.64+-0xe0] ;  /* 0xffff20061c213981 */ /* 0x000ea8000c1e1900 */
[----:B------:R3:W4:Y:S01]  /*59e0*/  @P3 LDG.E R32, desc[UR6][R28.64+-0x100] ;  /* 0xffff00061c203981 */ /* 0x000722000c1e1900 */
[C---:B------:R-:W-:Y:S04]  /*59f0*/  LEA R251, P0, R250.reuse, R20, 0x2 ;  /* 0x00000014fafb7211 */ /* 0x040fe800078010ff */
[----:B------:R-:W-:Y:S01]  /*5a00*/  LEA.HI.X.SX32 R250, R250, R21, 0x2, P0 ;  /* 0x00000015fafa7211 */ /* 0x000fe200000f16ff */
[----:B------:R-:W-:Y:S04]  /*5a10*/  IMAD.MOV.U32 R20, RZ, RZ, R251 ;  /* 0x000000ffff147224 */ /* 0x000fe800078e00fb */
[----:B------:R-:W-:Y:S01]  /*5a20*/  IMAD.MOV.U32 R21, RZ, RZ, R250 ;  /* 0x000000ffff157224 */ /* 0x000fe200078e00fa */
[-C--:B------:R-:W-:Y:S02]  /*5a30*/  LEA R250, P1, R248, R20.reuse, 0x2 ;  /* 0x00000014f8fa7211 */ /* 0x080fe400078210ff */
[-C--:B------:R-:W-:Y:S02]  /*5a40*/  LEA R22, P2, R22, R20.reuse, 0x2 ;  /* 0x0000001416167211 */ /* 0x080fe400078410ff */
[----:B------:R-:W-:Y:S01]  /*5a50*/  STL.64 [R1+0x30], R20 ;  /* 0x0000301401007387 */ /* 0x000fe20000100a00 */
[-C--:B------:R-:W-:Y:S03]  /*5a60*/  LEA.HI.X.SX32 R251, R248, R21.reuse, 0x2, P1 ;  /* 0x00000015f8fb7211 */ /* 0x080fe600008f16ff */
[----:B------:R1:W-:Y:S04]  /*5a70*/  REDG.E.ADD.F32.FTZ.RN.STRONG.GPU desc[UR6][R20.64], R4 ;  /* 0x00000004140079a6 */ /* 0x0003e8000c10f386 */
[----:B------:R1:W-:Y:S01]  /*5a80*/  REDG.E.ADD.F32.FTZ.RN.STRONG.GPU desc[UR6][R250.64], R5 ;  /* 0x00000005fa0079a6 */ /* 0x0003e2000c10f386 */
[C---:B---3--:R-:W-:Y:S02]  /*5a90*/  IMAD.SHL.U32 R28, R23.reuse, 0x20, RZ ;  /* 0x00000020171c7824 */ /* 0x048fe400078e00ff */
[----:B-1----:R-:W-:Y:S02]  /*5aa0*/  IMAD R29, R24, UR20, RZ ;  /* 0x00000014181d7c24 */ /* 0x002fe4000f8e02ff */
[----:B------:R-:W-:Y:S02]  /*5ab0*/  IMAD R24, R23, 0x38, RZ ;  /* 0x0000003817187824 */ /* 0x000fe400078e02ff */
[----:B------:R-:W-:Y:S01]  /*5ac0*/  IMAD.SHL.U32 R29, R29, 0x20, RZ ;  /* 0x000000201d1d7824 */ /* 0x000fe200078e00ff */
[CC--:B------:R-:W-:Y:S04]  /*5ad0*/  LEA R4, P1, R30.reuse, R20.reuse, 0x2 ;  /* 0x000000141e047211 */ /* 0x0c0fe800078210ff */
[-C--:B------:R-:W-:Y:S01]  /*5ae0*/  LEA.HI.X.SX32 R5, R30, R21.reuse, 0x2, P1 ;  /* 0x000000151e057211 */ /* 0x080fe200008f16ff */
[----:B--2---:R-:W-:Y:S04]  /*5af0*/  @P3 STL [R1+0x5c], R33 ;  /* 0x00005c2101003387 */ /* 0x004fe80000100800 */
[----:B----4-:R1:W-:Y:S04]  /*5b00*/  @P3 STL [R1+0x58], R32 ;  /* 0x0000582001003387 */ /* 0x0103e80000100800 */
[----:B------:R2:W5:Y:S04]  /*5b10*/  LDL.LU.64 R38, [R1+0xc0] ;  /* 0x0000c00001267983 */ /* 0x0005680000300a00 */
[----:B------:R2:W5:Y:S01]  /*5b20*/  LDL.LU.64 R36, [R1+0xb8] ;  /* 0x0000b80001247983 */ /* 0x0005620000300a00 */
[CC--:B-1----:R-:W-:Y:S04]  /*5b30*/  LEA R32, P0, R249.reuse, R20.reuse, 0x2 ;  /* 0x00000014f9207211 */ /* 0x0c2fe800078010ff */
[-C--:B------:R-:W-:Y:S02]  /*5b40*/  LEA.HI.X.SX32 R33, R249, R21.reuse, 0x2, P0 ;  /* 0x00000015f9217211 */ /* 0x080fe400000f16ff */
[-C--:B------:R-:W-:Y:S03]  /*5b50*/  LEA R28, P0, R28, R20.reuse, 0x2 ;  /* 0x000000141c1c7211 */ /* 0x080fe600078010ff */
[----:B------:R1:W-:Y:S01]  /*5b60*/  REDG.E.ADD.F32.FTZ.RN.STRONG.GPU desc[UR6][R32.64], R6 ;  /* 0x00000006200079a6 */ /* 0x0003e2000c10f386 */
[-C--:B------:R-:W-:Y:S03]  /*5b70*/  LEA.HI.X.SX32 R29, R29, R21.reuse, 0x2, P0 ;  /* 0x000000151d1d7211 */ /* 0x080fe600000f16ff */
[----:B------:R3:W-:Y:S04]  /*5b80*/  REDG.E.ADD.F32.FTZ.RN.STRONG.GPU desc[UR6][R4.64], R7 ;  /* 0x00000007040079a6 */ /* 0x0007e8000c10f386 */
[----:B------:R4:W-:Y:S01]  /*5b90*/  REDG.E.ADD.F32.FTZ.RN.STRONG.GPU desc[UR6][R28.64], R8 ;  /* 0x000000081c0079a6 */ /* 0x0009e2000c10f386 */
[----:B-1----:R-:W-:Y:S03]  /*5ba0*/  IMAD R6, R23, 0x30, RZ ;  /* 0x0000003017067824 */ /* 0x002fe600078e02ff */
[----:B------:R2:W5:Y:S01]  /*5bb0*/  LDL.LU.64 R32, [R1+0xb0] ;  /* 0x0000b00001207983 */ /* 0x0005620000300a00 */
[----:B---3--:R-:W1:Y:S01]  /*5bc0*/  LDC R5, c[0x0][0x270] ;  /* 0x00009c00ff057b82 */ /* 0x008e620000000800 */
[-C--:B------:R-:W-:Y:S02]  /*5bd0*/  LEA R6, P1, R6, R20.reuse, 0x2 ;  /* 0x0000001406067211 */ /* 0x080fe400078210ff */
[----:B------:R2:W5:Y:S01]  /*5be0*/  LDL.LU R30, [R1+0xa8] ;  /* 0x0000a800011e7983 */ /* 0x0005620000300800 */
[CC--:B------:R-:W-:Y:S01]  /*5bf0*/  LEA R4, P0, R24.reuse, R20.reuse, 0x2 ;  /* 0x0000001418047211 */ /* 0x0c0fe200078010ff */
[----:B----4-:R-:W-:Y:S02]  /*5c00*/  VIADD R8, R249, 0x20 ;  /* 0x00000020f9087836 */ /* 0x010fe40000000000 */
[----:B------:R2:W5:Y:S01]  /*5c10*/  LDL.LU.64 R28, [R1+0xa0] ;  /* 0x0000a000011c7983 */ /* 0x0005620000300a00 */
[C---:B-1----:R-:W-:Y:S02]  /*5c20*/  IMAD R23, R5.reuse, UR20, RZ ;  /* 0x0000001405177c24 */ /* 0x042fe4000f8e02ff */
[----:B------:R-:W-:Y:S01]  /*5c30*/  IMAD R7, R5, UR20, RZ ;  /* 0x0000001405077c24 */ /* 0x000fe2000f8e02ff */
[-C--:B------:R-:W-:Y:S01]  /*5c40*/  LEA.HI.X.SX32 R5, R24, R21.reuse, 0x2, P0 ;  /* 0x0000001518057211 */ /* 0x080fe200000f16ff */
[----:B------:R-:W-:Y:S02]  /*5c50*/  IMAD R23, R23, 0x28, RZ ;  /* 0x0000002817177824 */ /* 0x000fe400078e02ff */
[----:B------:R-:W-:Y:S03]  /*5c60*/  IMAD R7, R7, 0x30, RZ ;  /* 0x0000003007077824 */ /* 0x000fe600078e02ff */
[-C--:B------:R-:W-:Y:S02]  /*5c70*/  LEA.HI.X.SX32 R23, R23, R21.reuse, 0x2, P2 ;  /* 0x0000001517177211 */ /* 0x080fe400010f16ff */
[-C--:B------:R-:W-:Y:S03]  /*5c80*/  LEA.HI.X.SX32 R7, R7, R21.reuse, 0x2, P1 ;  /* 0x0000001507077211 */ /* 0x080fe600008f16ff */
[----:B------:R1:W-:Y:S04]  /*5c90*/  REDG.E.ADD.F32.FTZ.RN.STRONG.GPU desc[UR6][R22.64], R9 ;  /* 0x00000009160079a6 */ /* 0x0003e8000c10f386 */
[----:B------:R3:W-:Y:S04]  /*5ca0*/  REDG.E.ADD.F32.FTZ.RN.STRONG.GPU desc[UR6][R6.64], R10 ;  /* 0x0000000a060079a6 */ /* 0x0007e8000c10f386 */
[----:B------:R4:W-:Y:S04]  /*5cb0*/  REDG.E.ADD.F32.FTZ.RN.STRONG.GPU desc[UR6][R4.64], R11 ;  /* 0x0000000b040079a6 */ /* 0x0009e8000c10f386 */
[----:B------:R2:W-:Y:S04]  /*5cc0*/  REDG.E.ADD.F32.FTZ.RN.STRONG.GPU desc[UR6][R20.64+0x80], R16 ;  /* 0x00008010140079a6 */ /* 0x0005e8000c10f386 */
[----:B------:R2:W-:Y:S04]  /*5cd0*/  REDG.E.ADD.F32.FTZ.RN.STRONG.GPU desc[UR6][R250.64+0x80], R17 ;  /* 0x00008011fa0079a6 */ /* 0x0005e8000c10f386 */
[----:B-1----:R1:W5:Y:S01]  /*5ce0*/  LDL.LU.64 R22, [R1+0x98] ;  /* 0x0000980001167983 */ /* 0x0023620000300a00 */
[C---:B---3--:R-:W-:Y:S03]  /*5cf0*/  IMAD.IADD R7, R248.reuse, 0x1, R8 ;  /* 0x00000001f8077824 */ /* 0x048fe600078e0208 */
[----:B------:R1:W5:Y:S01]  /*5d00*/  LDL.LU.64 R26, [R1+0x90] ;  /* 0x00009000011a7983 */ /* 0x0003620000300a00 */
[----:B------:R-:W-:Y:S02]  /*5d10*/  IMAD.MOV.U32 R10, RZ, RZ, R25 ;  /* 0x000000ffff0a7224 */ /* 0x000fe400078e0019 */
[----:B----4-:R-:W-:Y:S01]  /*5d20*/  VIADD R5, R249, 0x20 ;  /* 0x00000020f9057836 */ /* 0x010fe20000000000 */
[-C--:B------:R-:W-:Y:S01]  /*5d30*/  LEA R6, P1, R7, R20.reuse, 0x2 ;  /* 0x0000001407067211 */ /* 0x080fe200078210ff */
[C---:B------:R-:W-:Y:S01]  /*5d40*/  IMAD.IADD R4, R248.reuse, 0x1, R7 ;  /* 0x00000001f8047824 */ /* 0x040fe200078e0207 */
[----:B------:R1:W5:Y:S01]  /*5d50*/  LDL.LU.64 R24, [R1+0x88] ;  /* 0x0000880001187983 */ /* 0x0003620000300a00 */
[----:B------:R-:W-:Y:S01]  /*5d60*/  IMAD.MOV.U32 R247, RZ, RZ, R10 ;  /* 0x000000fffff77224 */ /* 0x000fe200078e000a */
[-C--:B------:R-:W-:Y:S02]  /*5d70*/  LEA R8, P0, R5, R20.reuse, 0x2 ;  /* 0x0000001405087211 */ /* 0x080fe400078010ff */
[-C--:B------:R-:W-:Y:S02]  /*5d80*/  LEA.HI.X.SX32 R7, R7, R21.reuse, 0x2, P1 ;  /* 0x0000001507077211 */ /* 0x080fe400008f16ff */
[-C--:B------:R-:W-:Y:S01]  /*5d90*/  LEA.HI.X.SX32 R9, R5, R21.reuse, 0x2, P0 ;  /* 0x0000001505097211 */ /* 0x080fe200000f16ff */
[----:B------:R-:W-:Y:S01]  /*5da0*/  IMAD.IADD R5, R248, 0x1, R4 ;  /* 0x00000001f8057824 */ /* 0x000fe200078e0204 */
[CC--:B--2---:R-:W-:Y:S03]  /*5db0*/  LEA R16, P0, R4.reuse, R20.reuse, 0x2 ;  /* 0x0000001404107211 */ /* 0x0c4fe600078010ff */
[----:B------:R2:W-:Y:S01]  /*5dc0*/  REDG.E.ADD.F32.FTZ.RN.STRONG.GPU desc[UR6][R8.64], R18 ;  /* 0x00000012080079a6 */ /* 0x0005e2000c10f386 */
[-C--:B------:R-:W-:Y:S01]  /*5dd0*/  LEA.HI.X.SX32 R17, R4, R21.reuse, 0x2, P0 ;  /* 0x0000001504117211 */ /* 0x080fe200000f16ff */
[----:B------:R-:W-:Y:S01]  /*5de0*/  IMAD.IADD R4, R248, 0x1, R5 ;  /* 0x00000001f8047824 */ /* 0x000fe200078e0205 */
[CC--:B------:R-:W-:Y:S01]  /*5df0*/  LEA R10, P0, R5.reuse, R20.reuse, 0x2 ;  /* 0x00000014050a7211 */ /* 0x0c0fe200078010ff */
[----:B------:R3:W-:Y:S03]  /*5e00*/  REDG.E.ADD.F32.FTZ.RN.STRONG.GPU desc[UR6][R6.64], R19 ;  /* 0x00000013060079a6 */ /* 0x0007e6000c10f386 */
[-C--:B------:R-:W-:Y:S01]  /*5e10*/  LEA.HI.X.SX32 R11, R5, R21.reuse, 0x2, P0 ;  /* 0x00000015050b7211 */ /* 0x080fe200000f16ff */
[----:B------:R-:W-:Y:S01]  /*5e20*/  REDG.E.ADD.F32.FTZ.RN.STRONG.GPU desc[UR6][R16.64], R12 ;  /* 0x0000000c100079a6 */ /* 0x000fe2000c10f386 */
[----:B------:R-:W-:Y:S03]  /*5e30*/  VIADD R5, R249, 0x40 ;  /* 0x00000040f9057836 */ /* 0x000fe60000000000 */
[----:B------:R4:W-:Y:S04]  /*5e40*/  REDG.E.ADD.F32.FTZ.RN.STRONG.GPU desc[UR6][R10.64], R13 ;  /* 0x0000000d0a0079a6 */ /* 0x0009e8000c10f386 */
[----:B------:R-:W-:Y:S01]  /*5e50*/  LDSM.16.MT88.4 R16, [R0+0x2000] ;  /* 0x002000000010783b */ /* 0x000fe20000004200 */
[-C--:B--2---:R-:W-:Y:S01]  /*5e60*/  LEA R8, P1, R4, R20.reuse, 0x2 ;  /* 0x0000001404087211 */ /* 0x084fe200078210ff */
[----:B---3--:R-:W-:Y:S03]  /*5e70*/  IMAD.IADD R7, R248, 0x1, R4 ;  /* 0x00000001f8077824 */ /* 0x008fe600078e0204 */
[-C--:B------:R-:W-:Y:S02]  /*5e80*/  LEA.HI.X.SX32 R9, R4, R21.reuse, 0x2, P1 ;  /* 0x0000001504097211 */ /* 0x080fe400008f16ff */
[CC--:B------:R-:W-:Y:S03]  /*5e90*/  LEA R6, P0, R7.reuse, R20.reuse, 0x2 ;  /* 0x0000001407067211 */ /* 0x0c0fe600078010ff */
[----:B------:R2:W-:Y:S01]  /*5ea0*/  REDG.E.ADD.F32.FTZ.RN.STRONG.GPU desc[UR6][R8.64], R14 ;  /* 0x0000000e080079a6 */ /* 0x0005e2000c10f386 */
[C---:B----4-:R-:W-:Y:S01]  /*5eb0*/  IMAD.IADD R10, R248.reuse, 0x1, R5 ;  /* 0x00000001f80a7824 */ /* 0x050fe200078e0205 */
[-C--:B------:R-:W-:Y:S03]  /*5ec0*/  LEA.HI.X.SX32 R7, R7, R21.reuse, 0x2, P0 ;  /* 0x0000001507077211 */ /* 0x080fe600000f16ff */
[C---:B------:R-:W-:Y:S02]  /*5ed0*/  IMAD.IADD R4, R248.reuse, 0x1, R10 ;  /* 0x00000001f8047824 */ /* 0x040fe400078e020a */
[----:B------:R3:W-:Y:S04]  /*5ee0*/  REDG.E.ADD.F32.FTZ.RN.STRONG.GPU desc[UR6][R6.64], R15 ;  /* 0x0000000f060079a6 */ /* 0x0007e8000c10f386 */
[----:B------:R-:W-:Y:S04]  /*5ef0*/  REDG.E.ADD.F32.FTZ.RN.STRONG.GPU desc[UR6][R20.64+0x100], R68 ;  /* 0x00010044140079a6 */ /* 0x000fe8000c10f386 */
[----:B------:R-:W-:Y:S01]  /*5f00*/  REDG.E.ADD.F32.FTZ.RN.STRONG.GPU desc[UR6][R250.64+0x100], R69 ;  /* 0x00010045fa0079a6 */ /* 0x000fe2000c10f386 */
[CC--:B--2---:R-:W-:Y:S04]  /*5f10*/  LEA R8, P0, R5.reuse, R20.reuse, 0x2 ;  /* 0x0000001405087211 */ /* 0x0c4fe800078010ff */
[-C--:B------:R-:W-:Y:S01]  /*5f20*/  LEA.HI.X.SX32 R9, R5, R21.reuse, 0x2, P0 ;  /* 0x0000001505097211 */ /* 0x080fe200000f16ff */
[----:B------:R-:W-:Y:S01]  /*5f30*/  IMAD.IADD R5, R248, 0x1, R4 ;  /* 0x00000001f8057824 */ /* 0x000fe200078e0204 */
[-C--:B------:R-:W-:Y:S02]  /*5f40*/  LEA R12, P0, R4, R20.reuse, 0x2 ;  /* 0x00000014040c7211 */ /* 0x080fe400078010ff */
[-C--:B---3--:R-:W-:Y:S01]  /*5f50*/  LEA R6, P1, R10, R20.reuse, 0x2 ;  /* 0x000000140a067211 */ /* 0x088fe200078210ff */
        /* <DEDUP_REMOVED lines=77> */
[----:B------:R-:W-:Y:S04]  /*6430*/  REDG.E.ADD.F32.FTZ.RN.STRONG.GPU desc[UR6][R20.64+0x280], R96 ;  /* 0x00028060140079a6 */ /* 0x000fe8000c10f386 */
[----:B------:R-:W-:Y:S04]  /*6440*/  REDG.E.ADD.F32.FTZ.RN.STRONG.GPU desc[UR6][R250.64+0x280], R97 ;  /* 0x00028061fa0079a6 */ /* 0x000fe8000c10f386 */
[----:B------:R-:W-:Y:S01]  /*6450*/  LDSM.16.MT88.4 R88, [R0+0x4800] ;  /* 0x004800000058783b */ /* 0x000fe20000004200 */
[C---:B--2---:R-:W-:Y:S01]  /*6460*/  IMAD.IADD R6, R248.reuse, 0x1, R4 ;  /* 0x00000001f8067824 */ /* 0x044fe200078e0204 */
[CC--:B---3--:R-:W-:Y:S03]  /*6470*/  LEA R8, P0, R249.reuse, R20.reuse, 0x2 ;  /* 0x00000014f9087211 */ /* 0x0c8fe600078010ff */
[C---:B------:R-:W-:Y:S01]  /*6480*/  IMAD.IADD R5, R248.reuse, 0x1, R6 ;  /* 0x00000001f8057824 */ /* 0x040fe200078e0206 */
[-C--:B------:R-:W-:Y:S03]  /*6490*/  LEA.HI.X.SX32 R9, R249, R21.reuse, 0x2, P0 ;  /* 0x00000015f9097211 */ /* 0x080fe600000f16ff */
[----:B------:R-:W-:Y:S01]  /*64a0*/  IMAD.IADD R4, R248, 0x1, R5 ;  /* 0x00000001f8047824 */ /* 0x000fe200078e0205 */
[CC--:B------:R-:W-:Y:S02]  /*64b0*/  LEA R12, P0, R6.reuse, R20.reuse, 0x2 ;  /* 0x00000014060c7211 */ /* 0x0c0fe400078010ff */
        /* <DEDUP_REMOVED lines=81> */
[----:B------:R-:W3:Y:S08]  /*69d0*/  LDC R7, c[0x0][0x244] ;  /* 0x00009100ff077b82 */ /* 0x000ef00000000800 */
[----:B------:R-:W-:Y:S01]  /*69e0*/  BAR.SYNC.DEFER_BLOCKING 0x0 ;  /* 0x0000000000007b1d */ /* 0x000fe20000010000 */
        /* <DEDUP_REMOVED lines=9> */
[----:B------:R1:W-:Y:S01]  /*6a80*/  LDGSTS.E.BYPASS.LTC128B.128 [R247], desc[UR6][R8.64] ;  /* 0x0000000008f77fae */ /* 0x0003e2000b901d46 */
        /* <DEDUP_REMOVED lines=8> */
.L_x_63:
[----:B------:R-:W-:Y:S02]  /*6b10*/  UISETP.GT.AND UP0, UPT, UR5, UR15, UPT ;  /* 0x0000000f0500728c */ /* 0x000fe4000bf04270 */
[----:B------:R-:W-:Y:S04]  /*6b20*/  UIADD3 UR5, UR5, -0x1, URZ ;  /* 0xffffffff05057890 */ /* 0x000fe8000fffe03f */
[----:B------:R-:W-:Y:S11]  /*6b30*/  PLOP3.LUT P0, PT, PT, PT, UP0, 0x80, 0x0 ;  /* 0x000000000000781c */ /* 0x000ff60003f0f008 */
[----:B------:R-:W-:Y:S02]  /*6b40*/  @!UPT UIADD3 URZ, URZ, URZ, URZ ;  /* 0x0000003f3f3ff290 */ /* 0x000fe4000fffe03f */
[----:B------:R-:W-:Y:S05]  /*6b50*/  @P0 BRA `(.L_x_64) ;  /* 0xffffffcc00580947 */ /* 0x000fea000383ffff */
[----:B------:R-:W2:Y:S01]  /*6b60*/  LDL R73, [R1+0x68] ;  /* 0x0000680001497983 */ /* 0x000ea20000100800 */
[----:B------:R-:W-:-:S03]  /*6b70*/  ULDC UR5, c[0x0][0x390] ;  /* 0x0000e40000057ab9 */ /* 0x000fc60000000800 */
[----:B------:R-:W3:Y:S01]  /*6b80*/  LDL R72, [R1+0x6c] ;  /* 0x00006c0001487983 */ /* 0x000ee20000100800 */
        /* <DEDUP_REMOVED lines=61> */
[----:B-1----:R-:W-:Y:S01]  /*6f60*/  FMUL.FTZ R9, R137, UR5 ;  /* 0x0000000589097c20 */ /* 0x002fe20008410000 */
        /* <DEDUP_REMOVED lines=11> */
[----:B------:R-:W-:Y:S01]  /*7020*/  F2FP.BF16.F32.PACK_AB R6, R6, R146 ;  /* 0x000000920606723e */ /* 0x000fe200000010ff */
[----:B------:R-:W-:Y:S01]  /*7030*/  USHF.L.U32 UR19, UR22, 0x6, URZ ;  /* 0x0000000616137899 */ /* 0x000fe2000800063f */
[----:B------:R-:W-:-:S02]  /*7040*/  F2FP.BF16.F32.PACK_AB R9, R9, R136 ;  /* 0x000000880909723e */ /* 0x000fc400000010ff */
        /* <DEDUP_REMOVED lines=32> */
[----:B---3--:R-:W-:Y:S04]  /*7250*/  STS [R72], R23 ;  /* 0x0000001748007388 */ /* 0x008fe80000000800 */
        /* <DEDUP_REMOVED lines=32> */
[----:B-1----:R-:W2:Y:S03]  /*7460*/  S2R R6, SR_TID.X ;  /* 0x0000000000067919 */ /* 0x002ea60000002100 */
        /* <DEDUP_REMOVED lines=8> */
[----:B--2---:R-:W-:-:S03]  /*74f0*/  SHF.R.S32.HI R5, RZ, 0x1f, R6 ;  /* 0x0000001fff057819 */ /* 0x004fc60000011406 */
[----:B------:R3:W-:Y:S04]  /*7500*/  STS [R72+0xa400], R66 ;  /* 0x00a4004248007388 */ /* 0x0007e80000000800 */
[----:B------:R3:W-:Y:S04]  /*7510*/  STS [R73+0xb000], R56 ;  /* 0x00b0003849007388 */ /* 0x0007e80000000800 */
[----:B------:R3:W-:Y:S04]  /*7520*/  STS [R73+0xb400], R58 ;  /* 0x00b4003a49007388 */ /* 0x0007e80000000800 */
[----:B------:R3:W-:Y:S04]  /*7530*/  STS [R72+0xb000], R60 ;  /* 0x00b0003c48007388 */ /* 0x0007e80000000800 */
        /* <DEDUP_REMOVED lines=15> */
.L_x_65:
[----:B------:R-:W-:Y:S01]  /*7630*/  @UP0 UIADD3 UR5, UR17, UR30, URZ ;  /* 0x0000001e11050290 */ /* 0x000fe2000fffe03f */
[----:B------:R-:W-:Y:S01]  /*7640*/  LEA.HI R5, R5, R6, RZ, 0x3 ;  /* 0x0000000605057211 */ /* 0x000fe200078f18ff */
[----:B------:R-:W-:Y:S02]  /*7650*/  @UP0 ULDC.64 UR12, c[0x0][0x458] ;  /* 0x00011600000c0ab9 */ /* 0x000fe40000000a00 */
[----:B------:R-:W-:Y:S01]  /*7660*/  @UP0 UIMAD.WIDE.U32 UR14, UR5, UR12, URZ ;  /* 0x0000000c050e02a5 */ /* 0x000fe2000f8e003f */
[----:B---3--:R-:W-:Y:S01]  /*7670*/  LOP3.LUT R4, R5, 0xfffffff8, RZ, 0xc0, !PT ;  /* 0xfffffff805047812 */ /* 0x008fe200078ec0ff */
[----:B------:R-:W-:-:S04]  /*7680*/  @UP0 UIMAD UR5, UR5, UR13, URZ ;  /* 0x0000000d050502a4 */ /* 0x000fc8000f8e023f */
[----:B------:R-:W-:Y:S01]  /*7690*/  @UP0 UIADD3 UR18, UR15, UR5, URZ ;  /* 0x000000050f120290 */ /* 0x000fe2000fffe03f */
[----:B------:R-:W-:Y:S01]  /*76a0*/  IMAD.IADD R4, R6, 0x1, -R4 ;  /* 0x0000000106047824 */ /* 0x000fe200078e0a04 */
[----:B------:R-:W-:Y:S01]  /*76b0*/  @UP0 UMOV UR16, UR14 ;  /* 0x0000000e00100c82 */ /* 0x000fe20008000000 */
[----:B------:R-:W-:Y:S09]  /*76c0*/  @P0 BRA `(.L_x_66) ;  /* 0x0000000000340947 */ /* 0x000ff20003800000 */
[----:B------:R-:W-:Y:S01]  /*76d0*/  USHF.R.S32.HI UR5, URZ, 0x1f, UR17 ;  /* 0x0000001f3f057899 */ /* 0x000fe20008011411 */
[----:B------:R-:W-:Y:S01]  /*76e0*/  ULDC.64 UR12, c[0x0][0x458] ;  /* 0x00011600000c7ab9 */ /* 0x000fe20000000a00 */
[----:B------:R-:W-:Y:S02]  /*76f0*/  USHF.R.S32.HI UR9, URZ, 0x1f, UR47 ;  /* 0x0000001f3f097899 */ /* 0x000fe4000801142f */
        /* <DEDUP_REMOVED lines=10> */
.L_x_66:
[----:B------:R-:W-:Y:S01]  /*77a0*/  BAR.SYNC.DEFER_BLOCKING 0x0 ;  /* 0x0000000000007b1d */ /* 0x000fe20000010000 */
[----:B------:R-:W-:Y:S01]  /*77b0*/  IMAD.SHL.U32 R8, R4, 0x8, RZ ;  /* 0x0000000804087824 */ /* 0x000fe200078e00ff */
[----:B------:R-:W-:Y:S01]  /*77c0*/  USHF.R.S32.HI UR5, URZ, 0x1f, UR19 ;  /* 0x0000001f3f057899 */ /* 0x000fe20008011413 */
[----:B------:R-:W-:Y:S01]  /*77d0*/  IMAD.U32 R6, RZ, RZ, UR10 ;  /* 0x0000000aff067e24 */ /* 0x000fe2000f8e00ff */
[----:B------:R-:W-:Y:S01]  /*77e0*/  UIMAD UR8, UR22, -0x40, UR8 ;  /* 0xffffffc0160878a4 */ /* 0x000fe2000f8e0208 */
[----:B------:R-:W-:Y:S01]  /*77f0*/  SHF.R.S32.HI R4, RZ, 0x3, R5 ;  /* 0x00000003ff047819 */ /* 0x000fe20000011405 */
[----:B------:R-:W-:Y:S01]  /*7800*/  UIMAD UR9, UR5, UR10, URZ ;  /* 0x0000000a050972a4 */ /* 0x000fe2000f8e023f */
[--C-:B------:R-:W-:Y:S01]  /*7810*/  SHF.R.S32.HI R9, RZ, 0x1f, R8.reuse ;  /* 0x0000001fff097819 */ /* 0x100fe20000011408 */
[----:B------:R-:W-:Y:S01]  /*7820*/  USHF.R.S32.HI UR17, URZ, 0x1f, UR57 ;  /* 0x0000001f3f117899 */ /* 0x000fe20008011439 */
[C---:B------:R-:W-:Y:S01]  /*7830*/  IADD3 R10, R4.reuse, 0x20, RZ ;  /* 0x00000020040a7810 */ /* 0x040fe20007ffe0ff */
[----:B------:R-:W-:Y:S01]  /*7840*/  UIMAD UR9, UR19, UR11, UR9 ;  /* 0x0000000b130972a4 */ /* 0x000fe2000f8e0209 */
[----:B------:R-:W-:Y:S01]  /*7850*/  ISETP.GE.AND P2, PT, R4, UR8, PT ;  /* 0x0000000804007c0c */ /* 0x000fe2000bf46270 */
[----:B------:R-:W-:Y:S01]  /*7860*/  IMAD.WIDE.U32 R6, R6, UR19, R8 ;  /* 0x0000001306067c25 */ /* 0x000fe2000f8e0008 */
[----:B------:R-:W-:Y:S01]  /*7870*/  ULDC.64 UR14, c[0x0][0x468] ;  /* 0x00011a00000e7ab9 */ /* 0x000fe20000000a00 */
[----:B------:R-:W-:Y:S01]  /*7880*/  ISETP.GE.AND P1, PT, R10, UR8, PT ;  /* 0x000000080a007c0c */ /* 0x000fe2000bf26270 */
[----:B------:R-:W-:Y:S01]  /*7890*/  BSSY B0, `(.L_x_67) ;  /* 0x0000020000007945 */ /* 0x000fe20003800000 */
[----:B------:R-:W-:Y:S01]  /*78a0*/  IMAD.U32 R5, RZ, RZ, UR9 ;  /* 0x00000009ff057e24 */ /* 0x000fe2000f8e00ff */
[----:B------:R-:W-:Y:S01]  /*78b0*/  IADD3 R6, P0, R6, UR20, RZ ;  /* 0x0000001406067c10 */ /* 0x000fe2000ff1e0ff */
[----:B------:R-:W-:Y:S01]  /*78c0*/  UIMAD UR9, UR17, UR14, URZ ;  /* 0x0000000e110972a4 */ /* 0x000fe2000f8e023f */
[----:B------:R-:W-:-:S02]  /*78d0*/  SHF.R.S32.HI R52, RZ, 0x1f, R4 ;  /* 0x0000001fff347819 */ /* 0x000fc40000011404 */
[----:B------:R-:W-:Y:S01]  /*78e0*/  IADD3.X R7, R7, UR21, R5, P0, !PT ;  /* 0x0000001507077c10 */ /* 0x000fe200087fe405 */
[----:B------:R-:W-:Y:S01]  /*78f0*/  IMAD.U32 R5, RZ, RZ, UR14 ;  /* 0x0000000eff057e24 */ /* 0x000fe2000f8e00ff */
[----:B------:R-:W-:Y:S01]  /*7900*/  UIMAD UR15, UR57, UR15, UR9 ;  /* 0x0000000f390f72a4 */ /* 0x000fe2000f8e0209 */
[----:B------:R1:W2:Y:S02]  /*7910*/  LDS.128 R36, [R247+0xd000] ;  /* 0x00d00000f7247984 */ /* 0x0002a40000000c00 */
[----:B------:R-:W-:Y:S02]  /*7920*/  IMAD.WIDE.U32 R10, R5, UR57, R6 ;  /* 0x00000039050a7c25 */ /* 0x000fe4000f8e0006 */
[----:B------:R1:W3:Y:S03]  /*7930*/  LDS.128 R32, [R247+0xf000] ;  /* 0x00f00000f7207984 */ /* 0x0002e60000000c00 */
[----:B------:R-:W-:Y:S01]  /*7940*/  IADD3 R14, R11, UR15, RZ ;  /* 0x0000000f0b0e7c10 */ /* 0x000fe2000fffe0ff */
[----:B------:R1:W4:Y:S04]  /*7950*/  LDS.128 R28, [R247+0x11000] ;  /* 0x01100000f71c7984 */ /* 0x0003280000000c00 */
[----:B------:R1:W1:Y:S04]  /*7960*/  LDS.128 R48, [R247+0x13000] ;  /* 0x01300000f7307984 */ /* 0x0002680000000c00 */
[----:B------:R1:W1:Y:S04]  /*7970*/  LDS.128 R44, [R247+0x15000] ;  /* 0x01500000f72c7984 */ /* 0x0002680000000c00 */
[----:B------:R1:W1:Y:S01]  /*7980*/  LDS.128 R40, [R247+0x17000] ;  /* 0x01700000f7287984 */ /* 0x0002620000000c00 */
[----:B------:R-:W-:Y:S05]  /*7990*/  @P2 BRA `(.L_x_68) ;  /* 0x00000000003c2947 */ /* 0x000fea0003800000 */
[----:B------:R-:W5:Y:S01]  /*79a0*/  LDS.128 R20, [R247+0xe000] ;  /* 0x00e00000f7147984 */ /* 0x000f620000000c00 */
[----:B------:R-:W-:Y:S01]  /*79b0*/  MOV R6, R10 ;  /* 0x0000000a00067202 */ /* 0x000fe20000000f00 */
[----:B------:R-:W-:Y:S01]  /*79c0*/  IMAD R5, R52, UR10, RZ ;  /* 0x0000000a34057c24 */ /* 0x000fe2000f8e02ff */
[----:B------:R-:W-:Y:S01]  /*79d0*/  MOV R7, R14 ;  /* 0x0000000e00077202 */ /* 0x000fe20000000f00 */
[----:B------:R-:W2:Y:S01]  /*79e0*/  LDS.128 R16, [R247+0xc000] ;  /* 0x00c00000f7107984 */ /* 0x000ea20000000c00 */
[----:B------:R-:W-:Y:S01]  /*79f0*/  ULDC.64 UR14, c[0x0][0x3f0] ;  /* 0x0000fc00000e7ab9 */ /* 0x000fe20000000a00 */
[C---:B------:R-:W-:Y:S02]  /*7a00*/  IMAD R5, R4.reuse, UR11, R5 ;  /* 0x0000000b04057c24 */ /* 0x040fe4000f8e0205 */
[----:B------:R-:W3:Y:S01]  /*7a10*/  LDS.128 R24, [R247+0x10000] ;  /* 0x01000000f7187984 */ /* 0x000ee20000000c00 */
[----:B------:R-:W-:-:S05]  /*7a20*/  IMAD.WIDE.U32 R12, R4, UR10, R6 ;  /* 0x0000000a040c7c25 */ /* 0x000fca000f8e0006 */
[----:B------:R-:W-:Y:S02]  /*7a30*/  IADD3 R5, R5, R13, RZ ;  /* 0x0000000d05057210 */ /* 0x000fe40007ffe0ff */
[----:B------:R-:W-:-:S04]  /*7a40*/  LEA R6, P0, R12, UR14, 0x1 ;  /* 0x0000000e0c067c11 */ /* 0x000fc8000f8008ff */
[----:B------:R-:W-:-:S05]  /*7a50*/  LEA.HI.X R7, R12, UR15, R5, 0x1, P0 ;  /* 0x0000000f0c077c11 */ /* 0x000fca00080f0c05 */
[----:B-----5:R1:W-:Y:S04]  /*7a60*/  STG.E.128 desc[UR6][R6.64+0x80], R20 ;  /* 0x0000801406007986 */ /* 0x0203e8000c101d06 */
[----:B--2---:R2:W-:Y:S04]  /*7a70*/  STG.E.128 desc[UR6][R6.64], R16 ;  /* 0x0000001006007986 */ /* 0x0045e8000c101d06 */
[----:B---3--:R2:W-:Y:S02]  /*7a80*/  STG.E.128 desc[UR6][R6.64+0x100], R24 ;  /* 0x0001001806007986 */ /* 0x0085e4000c101d06 */
.L_x_68:
[----:B------:R-:W-:Y:S05]  /*7a90*/  BSYNC B0 ;  /* 0x0000000000007941 */ /* 0x000fea0003800000 */
.L_x_67:
[----:B------:R-:W-:Y:S04]  /*7aa0*/  BSSY B0, `(.L_x_69) ;  /* 0x0000010000007945 */ /* 0x000fe80003800000 */
[----:B------:R-:W-:Y:S05]  /*7ab0*/  @P1 BRA `(.L_x_70) ;  /* 0x0000000000381947 */ /* 0x000fea0003800000 */
[----:B------:R-:W-:Y:S01]  /*7ac0*/  IADD3 R5, P0, R4, 0x20, RZ ;  /* 0x0000002004057810 */ /* 0x000fe20007f1e0ff */
[----:B------:R-:W-:Y:S01]  /*7ad0*/  ULDC.64 UR8, c[0x0][0x3f0] ;  /* 0x0000fc0000087ab9 */ /* 0x000fe20000000a00 */
[----:B-12---:R-:W-:-:S03]  /*7ae0*/  MOV R7, R14 ;  /* 0x0000000e00077202 */ /* 0x006fc60000000f00 */
[----:B------:R-:W-:-:S04]  /*7af0*/  IMAD.X R6, RZ, RZ, R52, P0 ;  /* 0x000000ffff067224 */ /* 0x000fc800000e0634 */
[----:B------:R-:W-:Y:S02]  /*7b00*/  IMAD R12, R6, UR10, RZ ;  /* 0x0000000a060c7c24 */ /* 0x000fe4000f8e02ff */
[----:B------:R-:W-:-:S04]  /*7b10*/  IMAD.MOV.U32 R6, RZ, RZ, R10 ;  /* 0x000000ffff067224 */ /* 0x000fc800078e000a */
[----:B------:R-:W-:-:S04]  /*7b20*/  IMAD.WIDE.U32 R10, R5, UR10, R6 ;  /* 0x0000000a050a7c25 */ /* 0x000fc8000f8e0006 */
[----:B------:R-:W-:Y:S01]  /*7b30*/  IMAD R5, R5, UR11, R12 ;  /* 0x0000000b05057c24 */ /* 0x000fe2000f8e020c */
[----:B------:R-:W-:-:S04]  /*7b40*/  LEA R6, P0, R10, UR8, 0x1 ;  /* 0x000000080a067c11 */ /* 0x000fc8000f8008ff */
[----:B------:R-:W-:-:S04]  /*7b50*/  IADD3 R5, R5, R11, RZ ;  /* 0x0000000b05057210 */ /* 0x000fc80007ffe0ff */
[----:B------:R-:W-:-:S05]  /*7b60*/  LEA.HI.X R7, R10, UR9, R5, 0x1, P0 ;  /* 0x000000090a077c11 */ /* 0x000fca00080f0c05 */
[----:B------:R1:W-:Y:S04]  /*7b70*/  STG.E.128 desc[UR6][R6.64], R36 ;  /* 0x0000002406007986 */ /* 0x0003e8000c101d06 */
[----:B---3--:R1:W-:Y:S04]  /*7b80*/  STG.E.128 desc[UR6][R6.64+0x80], R32 ;  /* 0x0000802006007986 */ /* 0x0083e8000c101d06 */
[----:B----4-:R1:W-:Y:S02]  /*7b90*/  STG.E.128 desc[UR6][R6.64+0x100], R28 ;  /* 0x0001001c06007986 */ /* 0x0103e4000c101d06 */
.L_x_70:
[----:B------:R-:W-:Y:S05]  /*7ba0*/  BSYNC B0 ;  /* 0x0000000000007941 */ /* 0x000fea0003800000 */
.L_x_69:
[----:B-1----:R1:W1:Y:S01]  /*7bb0*/  LDS.128 R20, [R247+0x12000] ;  /* 0x01200000f7147984 */ /* 0x0022620000000c00 */
[----:B------:R-:W-:Y:S01]  /*7bc0*/  UIMAD UR5, UR5, UR12, URZ ;  /* 0x0000000c050572a4 */ /* 0x000fe2000f8e023f */
[----:B--2---:R-:W-:Y:S01]  /*7bd0*/  IMAD.U32 R6, RZ, RZ, UR12 ;  /* 0x0000000cff067e24 */ /* 0x004fe2000f8e00ff */
[----:B------:R-:W-:Y:S01]  /*7be0*/  USHF.R.S32.HI UR10, URZ, 0x1f, UR57 ;  /* 0x0000001f3f0a7899 */ /* 0x000fe20008011439 */
[----:B------:R2:W1:Y:S01]  /*7bf0*/  LDS.128 R16, [R247+0x14000] ;  /* 0x01400000f7107984 */ /* 0x0004620000000c00 */
[----:B------:R-:W-:Y:S01]  /*7c00*/  UIMAD UR5, UR19, UR13, UR5 ;  /* 0x0000000d130572a4 */ /* 0x000fe2000f8e0205 */
[----:B------:R-:W-:Y:S01]  /*7c10*/  IMAD.WIDE.U32 R6, R6, UR19, R8 ;  /* 0x0000001306067c25 */ /* 0x000fe2000f8e0008 */
[----:B------:R-:W-:Y:S01]  /*7c20*/  ULDC.64 UR8, c[0x0][0x470] ;  /* 0x00011c0000087ab9 */ /* 0x000fe20000000a00 */
[----:B------:R2:W1:Y:S01]  /*7c30*/  LDS.128 R12, [R247+0x16000] ;  /* 0x01600000f70c7984 */ /* 0x0004620000000c00 */
[----:B------:R-:W-:Y:S02]  /*7c40*/  BSSY B0, `(.L_x_71) ;  /* 0x0000016000007945 */ /* 0x000fe40003800000 */
        /* <DEDUP_REMOVED lines=18> */
[----:B-1----:R1:W-:Y:S04]  /*7d70*/  STG.E.128 desc[UR6][R6.64], R20 ;  /* 0x0000001406007986 */ /* 0x0023e8000c101d06 */
[----:B------:R1:W-:Y:S04]  /*7d80*/  STG.E.128 desc[UR6][R6.64+0x80], R16 ;  /* 0x0000801006007986 */ /* 0x0003e8000c101d06 */
[----:B------:R1:W-:Y:S02]  /*7d90*/  STG.E.128 desc[UR6][R6.64+0x100], R12 ;  /* 0x0001000c06007986 */ /* 0x0003e4000c101d06 */
.L_x_72:
[----:B------:R-:W-:Y:S05]  /*7da0*/  BSYNC B0 ;  /* 0x0000000000007941 */ /* 0x000fea0003800000 */
.L_x_71:
[----:B------:R-:W-:Y:S05]  /*7db0*/  @P1 BRA `(.L_x_61) ;  /* 0x0000000000381947 */ /* 0x000fea0003800000 */
[----:B------:R-:W-:Y:S01]  /*7dc0*/  IADD3 R4, P0, R4, 0x20, RZ ;  /* 0x0000002004047810 */ /* 0x000fe20007f1e0ff */
[----:B------:R-:W-:Y:S01]  /*7dd0*/  ULDC.64 UR8, c[0x0][0x3f8] ;  /* 0x0000fe0000087ab9 */ /* 0x000fe20000000a00 */
[----:B-1----:R-:W-:-:S03]  /*7de0*/  MOV R7, R5 ;  /* 0x0000000500077202 */ /* 0x002fc60000000f00 */
        /* <DEDUP_REMOVED lines=8> */
[----:B------:R1:W-:Y:S04]  /*7e70*/  STG.E.128 desc[UR6][R4.64], R48 ;  /* 0x0000003004007986 */ /* 0x0003e8000c101d06 */
[----:B------:R1:W-:Y:S04]  /*7e80*/  STG.E.128 desc[UR6][R4.64+0x80], R44 ;  /* 0x0000802c04007986 */ /* 0x0003e8000c101d06 */
[----:B------:R1:W-:Y:S02]  /*7e90*/  STG.E.128 desc[UR6][R4.64+0x100], R40 ;  /* 0x0001002804007986 */ /* 0x0003e4000c101d06 */
.L_x_61:
[----:B------:R-:W-:Y:S05]  /*7ea0*/  BSYNC B1 ;  /* 0x0000000000017941 */ /* 0x000fea0003800000 */
.L_x_47:
        /* <DEDUP_REMOVED lines=8> */
.L_x_73:
[----:B------:R-:W-:Y:S05]  /*7f30*/  EXIT ;  /* 0x000000000000794d */ /* 0x000fea0003800000 */
.L_x_75:
        /* <DEDUP_REMOVED lines=12> */
.L_x_803:


//--------------------- .text._ZN5flash44flash_bwd_dq_dk_dv_loop_seqk_parallel_kernelI23Flash_bwd_kernel_traitsILi192ELi64ELi64ELi8ELi4ELi2ELi2ELb1ELb1EN7cutlass10bfloat16_tE19Flash_kernel_traitsILi192ELi64ELi64ELi8ES3_EELb0ELb1ELb0ELb1ELb0ELb0ELb0EEEvNS_16Flash_bwd_paramsE --------------------------
	.section	.text._ZN5flash44flash_bwd_dq_dk_dv_loop_seqk_parallel_kernelI23Flash_bwd_kernel_traitsILi192ELi64ELi64ELi8ELi4ELi2ELi2ELb1ELb1EN7cutlass10bfloat16_tE19Flash_kernel_traitsILi192ELi64ELi64ELi8ES3_EELb0ELb1ELb0ELb1ELb0ELb0ELb0EEEvNS_16Flash_bwd_paramsE,"ax",@progbits
	.align	128
        .global         _ZN5flash44flash_bwd_dq_dk_dv_loop_seqk_parallel_kernelI23Flash_bwd_kernel_traitsILi192ELi64ELi64ELi8ELi4ELi2ELi2ELb1ELb1EN7cutlass10bfloat16_tE19Flash_kernel_traitsILi192ELi64ELi64ELi8ES3_EELb0ELb1ELb0ELb1ELb0ELb0ELb0EEEvNS_16Flash_bwd_paramsE
        .type           _ZN5flash44flash_bwd_dq_dk_dv_loop_seqk_parallel_kernelI23Flash_bwd_kernel_traitsILi192ELi64ELi64ELi8ELi4ELi2ELi2ELb1ELb1EN7cutlass10bfloat16_tE19Flash_kernel_traitsILi192ELi64ELi64ELi8ES3_EELb0ELb1ELb0ELb1ELb0ELb0ELb0EEEvNS_16Flash_bwd_paramsE,@function
        .size           _ZN5flash44flash_bwd_dq_dk_dv_loop_seqk_parallel_kernelI23Flash_bwd_kernel_traitsILi192ELi64ELi64ELi8ELi4ELi2ELi2ELb1ELb1EN7cutlass10bfloat16_tE19Flash_kernel_traitsILi192ELi64ELi64ELi8ES3_EELb0ELb1ELb0ELb1ELb0ELb0ELb0EEEvNS_16Flash_bwd_paramsE,(.L_x_804 - _ZN5flash44flash_bwd_dq_dk_dv_loop_seqk_parallel_kernelI23Flash_bwd_kernel_traitsILi192ELi64ELi64ELi8ELi4ELi2ELi2ELb1ELb1EN7cutlass10bfloat16_tE19Flash_kernel_traitsILi192ELi64ELi64ELi8ES3_EELb0ELb1ELb0ELb1ELb0ELb0ELb0EEEvNS_16Flash_bwd_paramsE)
        .other          _ZN5flash44flash_bwd_dq_dk_dv_loop_seqk_parallel_kernelI23Flash_bwd_kernel_traitsILi192ELi64ELi64ELi8ELi4ELi2ELi2ELb1ELb1EN7cutlass10bfloat16_tE19Flash_kernel_traitsILi192ELi64ELi64ELi8ES3_EELb0ELb1ELb0ELb1ELb0ELb0ELb0EEEvNS_16Flash_bwd_paramsE,@"STO_CUDA_ENTRY STV_DEFAULT"
_ZN5flash44flash_bwd_dq_dk_dv_loop_seqk_parallel_kernelI23Flash_bwd_kernel_traitsILi192ELi64ELi64ELi8ELi4ELi2ELi2ELb1ELb1EN7cutlass10bfloat16_tE19Flash_kernel_traitsILi192ELi64ELi64ELi8ES3_EELb0ELb1ELb0ELb1ELb0ELb0ELb0EEEvNS_16Flash_bwd_paramsE:
.text._ZN5flash44flash_bwd_dq_dk_dv_loop_seqk_parallel_kernelI23Flash_bwd_kernel_traitsILi192ELi64ELi64ELi8ELi4ELi2ELi2ELb1ELb1EN7cutlass10bfloat16_tE19Flash_kernel_traitsILi192ELi64ELi64ELi8ES3_EELb0ELb1ELb0ELb1ELb0ELb0ELb0EEEvNS_16Flash_bwd_paramsE:
        /* <DEDUP_REMOVED lines=24> */
[CC--:B------:R-:W-:Y:S02]  /*0180*/  LEA.HI R10, R2.reuse, R8.reuse, RZ, 0x3 ;  /* 0x00000008020a7211 */ /* 0x0c0fe400078f18ff */
[CC--:B------:R-:W-:Y:S02]  /*0190*/  LEA.HI R3, R2.reuse, R8.reuse, RZ, 0x4 ;  /* 0x0000000802037211 */ /* 0x0c0fe400078f20ff */
[CC--:B------:R-:W-:Y:S02]  /*01a0*/  LEA.HI R14, R2.reuse, R8.reuse, RZ, 0x7 ;  /* 0x00000008020e7211 */ /* 0x0c0fe400078f38ff */
[CC--:B------:R-:W-:Y:S02]  /*01b0*/  LEA.HI R17, R2.reuse, R8.reuse, RZ, 0x6 ;  /* 0x0000000802117211 */ /* 0x0c0fe400078f30ff */
[----:B------:R-:W-:-:S02]  /*01c0*/  LEA.HI R2, R2, R8, RZ, 0x2 ;  /* 0x0000000802027211 */ /* 0x000fc400078f10ff */
[----:B------:R-:W-:Y:S02]  /*01d0*/  LOP3.LUT R6, R10, 0xfffffff8, RZ, 0xc0, !PT ;  /* 0xfffffff80a067812 */ /* 0x000fe400078ec0ff */
[----:B------:R-:W-:Y:S02]  /*01e0*/  LOP3.LUT R5, R3, 0xfffffff0, RZ, 0xc0, !PT ;  /* 0xfffffff003057812 */ /* 0x000fe400078ec0ff */
[----:B------:R-:W-:Y:S01]  /*01f0*/  LOP3.LUT R7, R2, 0x7ffffffc, RZ, 0xc0, !PT ;  /* 0x7ffffffc02077812 */ /* 0x000fe200078ec0ff */
[C---:B------:R-:W-:Y:S01]  /*0200*/  IMAD.IADD R6, R8.reuse, 0x1, -R6 ;  /* 0x0000000108067824 */ /* 0x040fe200078e0a06 */
[--C-:B-1----:R-:W-:Y:S01]  /*0210*/  SHF.R.S32.HI R0, RZ, 0x5, R4.reuse ;  /* 0x00000005ff007819 */ /* 0x102fe20000011404 */
[C---:B------:R-:W-:Y:S01]  /*0220*/  IMAD.IADD R11, R8.reuse, 0x1, -R5 ;  /* 0x00000001080b7824 */ /* 0x040fe200078e0a05 */
[----:B------:R-:W-:Y:S01]  /*0230*/  SHF.R.S32.HI R12, RZ, 0x1f, R4 ;  /* 0x0000001fff0c7819 */ /* 0x000fe20000011404 */
[----:B------:R-:W-:Y:S01]  /*0240*/  IMAD.IADD R19, R8, 0x1, -R7 ;  /* 0x0000000108137824 */ /* 0x000fe200078e0a07 */
[--C-:B------:R-:W-:Y:S01]  /*0250*/  SHF.R.S32.HI R9, RZ, 0x2, R2.reuse ;  /* 0x00000002ff097819 */ /* 0x100fe20000011402 */
[----:B------:R-:W-:Y:S01]  /*0260*/  IMAD.SHL.U32 R20, R6, 0x8, RZ ;  /* 0x0000000806147824 */ /* 0x000fe200078e00ff */
[----:B------:R-:W-:-:S02]  /*0270*/  SHF.R.S32.HI R8, RZ, 0x1f, R2 ;  /* 0x0000001fff087819 */ /* 0x000fc40000011402 */
[-C--:B------:R-:W-:Y:S02]  /*0280*/  LEA.HI R2, R4, R0.reuse, RZ, 0x1 ;  /* 0x0000000004027211 */ /* 0x080fe400078f08ff */
[----:B------:R-:W-:Y:S01]  /*0290*/  SHF.R.S32.HI R7, RZ, 0x4, R3 ;  /* 0x00000004ff077819 */ /* 0x000fe20000011403 */
[----:B------:R-:W-:Y:S01]  /*02a0*/  STL [R1+0x50], R20 ;  /* 0x0000501401007387 */ /* 0x000fe20000100800 */
[----:B------:R-:W-:Y:S02]  /*02b0*/  LEA.HI R5, R12, R0, RZ, 0x2 ;  /* 0x000000000c057211 */ /* 0x000fe400078f10ff */
[----:B------:R-:W-:Y:S02]  /*02c0*/  SHF.R.S32.HI R4, RZ, 0x3, R10 ;  /* 0x00000003ff047819 */ /* 0x000fe4000001140a */
[----:B------:R-:W-:Y:S02]  /*02d0*/  LOP3.LUT R2, R2, 0xfffffffe, RZ, 0xc0, !PT ;  /* 0xfffffffe02027812 */ /* 0x000fe400078ec0ff */
[----:B------:R-:W-:Y:S01]  /*02e0*/  LEA.HI R3, R3, R7, RZ, 0x1 ;  /* 0x0000000703037211 */ /* 0x000fe200078f08ff */
[----:B------:R-:W-:Y:S01]  /*02f0*/  IMAD.SHL.U32 R4, R4, 0x40, RZ ;  /* 0x0000004004047824 */ /* 0x000fe200078e00ff */
[----:B------:R-:W-:Y:S01]  /*0300*/  LOP3.LUT R5, R5, 0xfffffffc, RZ, 0xc0, !PT ;  /* 0xfffffffc05057812 */ /* 0x000fe200078ec0ff */
[----:B------:R-:W-:Y:S01]  /*0310*/  IMAD.IADD R15, R0, 0x1, -R2 ;  /* 0x00000001000f7824 */ /* 0x000fe200078e0a02 */
[----:B------:R-:W-:-:S02]  /*0320*/  LOP3.LUT R3, R3, 0xfffffffe, RZ, 0xc0, !PT ;  /* 0xfffffffe03037812 */ /* 0x000fc400078ec0ff */
[----:B------:R-:W-:Y:S01]  /*0330*/  LEA.HI R2, R8, R9, RZ, 0x3 ;  /* 0x0000000908027211 */ /* 0x000fe200078f18ff */
[----:B------:R-:W-:Y:S01]  /*0340*/  IMAD.IADD R16, R0, 0x1, -R5 ;  /* 0x0000000100107824 */ /* 0x000fe200078e0a05 */
[----:B------:R-:W-:Y:S01]  /*0350*/  LOP3.LUT R0, R4, 0x1c0, RZ, 0xc0, !PT ;  /* 0x000001c004007812 */ /* 0x000fe200078ec0ff */
[----:B------:R-:W-:Y:S01]  /*0360*/  IMAD.IADD R12, R7, 0x1, -R3 ;  /* 0x00000001070c7824 */ /* 0x000fe200078e0a03 */
[----:B------:R-:W-:Y:S02]  /*0370*/  LOP3.LUT R3, R2, 0xfffffff8, RZ, 0xc0, !PT ;  /* 0xfffffff802037812 */ /* 0x000fe400078ec0ff */
[----:B------:R-:W-:Y:S02]  /*0380*/  LOP3.LUT R5, R0, 0x38, R20, 0xf8, !PT ;  /* 0x0000003800057812 */ /* 0x000fe400078ef814 */
[----:B------:R-:W-:Y:S01]  /*0390*/  SHF.R.U32.HI R2, RZ, 0x3, R0 ;  /* 0x00000003ff027819 */ /* 0x000fe20000011600 */
[----:B------:R-:W-:Y:S01]  /*03a0*/  IMAD.SHL.U32 R0, R6, 0x40, RZ ;  /* 0x0000004006007824 */ /* 0x000fe200078e00ff */
[----:B------:R-:W-:Y:S01]  /*03b0*/  SHF.R.S32.HI R8, RZ, 0x7, R14 ;  /* 0x00000007ff087819 */ /* 0x000fe2000001140e */
[----:B------:R-:W-:Y:S01]  /*03c0*/  IMAD.IADD R4, R9, 0x1, -R3 ;  /* 0x0000000109047824 */ /* 0x000fe200078e0a03 */
[----:B------:R-:W-:Y:S01]  /*03d0*/  LOP3.LUT R13, R5, R2, RZ, 0x3c, !PT ;  /* 0x00000002050d7212 */ /* 0x000fe200078e3cff */
[----:B------:R-:W-:Y:S01]  /*03e0*/  IMAD.SHL.U32 R2, R15, 0x10, RZ ;  /* 0x000000100f027824 */ /* 0x000fe200078e00ff */
[----:B------:R-:W-:-:S02]  /*03f0*/  LOP3.LUT R0, R0, 0x1c0, RZ, 0xc0, !PT ;  /* 0x000001c000007812 */ /* 0x000fc400078ec0ff */
[----:B------:R-:W-:Y:S02]  /*0400*/  SHF.R.S32.HI R3, RZ, 0x1f, R11 ;  /* 0x0000001fff037819 */ /* 0x000fe4000001140b */
[----:B------:R-:W-:Y:S02]  /*0410*/  LOP3.LUT R2, R0, 0x10, R2, 0xf8, !PT ;  /* 0x0000001000027812 */ /* 0x000fe400078ef802 */
[C---:B------:R-:W-:Y:S02]  /*0420*/  LOP3.LUT P4, RZ, R6.reuse, 0x4, RZ, 0xc0, !PT ;  /* 0x0000000406ff7812 */ /* 0x040fe4000788c0ff */
[----:B------:R-:W-:Y:S02]  /*0430*/  LOP3.LUT P3, RZ, R6, 0x2, RZ, 0xc0, !PT ;  /* 0x0000000206ff7812 */ /* 0x000fe4000786c0ff */
[----:B------:R-:W-:Y:S01]  /*0440*/  LEA.HI R14, R3, R11, RZ, 0x3 ;  /* 0x0000000b030e7211 */ /* 0x000fe200078f18ff */
[----:B------:R-:W-:Y:S01]  /*0450*/  IMAD.SHL.U32 R3, R12, 0x200, RZ ;  /* 0x000002000c037824 */ /* 0x000fe200078e00ff */
[----:B------:R-:W-:-:S02]  /*0460*/  LOP3.LUT R6, R0, 0x8, R10, 0xf8, !PT ;  /* 0x0000000800067812 */ /* 0x000fc400078ef80a */
[----:B------:R-:W-:Y:S01]  /*0470*/  SHF.R.U32.HI R0, RZ, 0x3, R0 ;  /* 0x00000003ff007819 */ /* 0x000fe20000011600 */
[----:B------:R-:W-:Y:S01]  /*0480*/  IMAD R7, R8, 0x800, R3 ;  /* 0x0000080008077824 */ /* 0x000fe200078e0203 */
[----:B------:R-:W-:Y:S01]  /*0490*/  LOP3.LUT R2, R2, 0x8, R10, 0xf8, !PT ;  /* 0x0000000802027812 */ /* 0x000fe200078ef80a */
[----:B------:R-:W-:Y:S01]  /*04a0*/  IMAD.SHL.U32 R8, R8, 0x20, RZ ;  /* 0x0000002008087824 */ /* 0x000fe200078e00ff */
[----:B------:R-:W-:Y:S02]  /*04b0*/  LOP3.LUT R6, R6, R0, RZ, 0x3c, !PT ;  /* 0x0000000006067212 */ /* 0x000fe400078e3cff */
[----:B------:R-:W-:Y:S02]  /*04c0*/  LOP3.LUT R3, R3, R2, R0, 0xf6, !PT ;  /* 0x0000000203037212 */ /* 0x000fe400078ef600 */
[----:B------:R-:W-:Y:S01]  /*04d0*/  SHF.R.S32.HI R0, RZ, 0x6, R17 ;  /* 0x00000006ff007819 */ /* 0x000fe20000011411 */
[----:B------:R-:W-:Y:S01]  /*04e0*/  IMAD.IADD R18, R7, 0x1, R6 ;  /* 0x0000000107127824 */ /* 0x000fe200078e0206 */
[----:B------:R-:W-:Y:S01]  /*04f0*/  LOP3.LUT R9, R4, 0x1, RZ, 0xc0, !PT ;  /* 0x0000000104097812 */ /* 0x000fe200078ec0ff */
[----:B------:R-:W-:Y:S01]  /*0500*/  IMAD.SHL.U32 R6, R19, 0x2, RZ ;  /* 0x0000000213067824 */ /* 0x000fe200078e00ff */
[----:B------:R-:W-:Y:S01]  /*0510*/  LOP3.LUT R5, R14, 0xfffffff8, RZ, 0xc0, !PT ;  /* 0xfffffff80e057812 */ /* 0x000fe200078ec0ff */
[C---:B------:R-:W-:Y:S01]  /*0520*/  IMAD R17, R0.reuse, 0x200, R13 ;  /* 0x0000020000117824 */ /* 0x040fe200078e020d */
[----:B------:R-:W-:Y:S01]  /*0530*/  ISETP.NE.U32.AND P0, PT, R9, 0x1, PT ;  /* 0x000000010900780c */ /* 0x000fe20003f05070 */
[----:B------:R-:W-:Y:S01]  /*0540*/  IMAD.SHL.U32 R2, R0, 0x8, RZ ;  /* 0x0000000800027824 */ /* 0x000fe200078e00ff */
[----:B------:R-:W-:Y:S01]  /*0550*/  LEA R3, R3, UR5, 0x1 ;  /* 0x0000000503037c11 */ /* 0x000fe2000f8e08ff */
[C---:B------:R-:W-:Y:S01]  /*0560*/  IMAD.SHL.U32 R0, R4.reuse, 0x40, RZ ;  /* 0x0000004004007824 */ /* 0x040fe200078e00ff */
[----:B------:R-:W-:Y:S01]  /*0570*/  R2P PR, R4, 0x6 ;  /* 0x0000000604007804 */ /* 0x000fe20000000000 */
[----:B------:R-:W-:Y:S01]  /*0580*/  IMAD.IADD R5, R11, 0x1, -R5 ;  /* 0x000000010b057824 */ /* 0x000fe200078e0a05 */
[----:B------:R-:W-:Y:S01]  /*0590*/  LOP3.LUT R2, R2, 0x18, RZ, 0xc0, !PT ;  /* 0x0000001802027812 */ /* 0x000fe200078ec0ff */
[----:B------:R-:W-:Y:S01]  /*05a0*/  IMAD.SHL.U32 R7, R12, 0x20, RZ ;  /* 0x000000200c077824 */ /* 0x000fe200078e00ff */
[----:B------:R-:W-:Y:S01]  /*05b0*/  LOP3.LUT R0, R0, 0x1c0, RZ, 0xc0, !PT ;  /* 0x000001c000007812 */ /* 0x000fe200078ec0ff */
[C---:B------:R-:W-:Y:S01]  /*05c0*/  IMAD.SHL.U32 R9, R5.reuse, 0x40, RZ ;  /* 0x0000004005097824 */ /* 0x040fe200078e00ff */
[----:B------:R-:W-:Y:S01]  /*05d0*/  LOP3.LUT P6, RZ, R5, 0x4, RZ, 0xc0, !PT ;  /* 0x0000000405ff7812 */ /* 0x000fe200078cc0ff */
[----:B------:R-:W-:Y:S01]  /*05e0*/  IMAD R10, R16, 0x400, R6 ;  /* 0x00000400100a7824 */ /* 0x000fe200078e0206 */
[----:B------:R-:W-:-:S02]  /*05f0*/  LOP3.LUT R8, R0, 0x20, R8, 0xf8, !PT ;  /* 0x0000002000087812 */ /* 0x000fc400078ef808 */
[----:B------:R-:W-:Y:S02]  /*0600*/  SHF.R.U32.HI R4, RZ, 0x3, R0 ;  /* 0x00000003ff047819 */ /* 0x000fe40000011600 */
[----:B------:R-:W-:Y:S02]  /*0610*/  LOP3.LUT P5, RZ, R5, 0x2, RZ, 0xc0, !PT ;  /* 0x0000000205ff7812 */ /* 0x000fe400078ac0ff */
[----:B------:R-:W-:Y:S02]  /*0620*/  LOP3.LUT R8, R8, R4, RZ, 0x3c, !PT ;  /* 0x0000000408087212 */ /* 0x000fe400078e3cff */
[----:B------:R-:W-:Y:S01]  /*0630*/  LOP3.LUT R5, R4, R0, R2, 0x1e, !PT ;  /* 0x0000000004057212 */ /* 0x000fe200078e1e02 */
[----:B------:R-:W-:Y:S01]  /*0640*/  IMAD R4, R15, 0x400, R6 ;  /* 0x000004000f047824 */ /* 0x000fe200078e0206 */
[----:B------:R-:W-:Y:S01]  /*0650*/  LOP3.LUT R0, R9, 0x1c0, RZ, 0xc0, !PT ;  /* 0x000001c009007812 */ /* 0x000fe200078ec0ff */
[----:B------:R-:W-:Y:S01]  /*0660*/  IMAD.SHL.U32 R6, R12, 0x8, RZ ;  /* 0x000000080c067824 */ /* 0x000fe200078e00ff */
[----:B------:R-:W-:Y:S01]  /*0670*/  LOP3.LUT R7, R2, 0x20, R7, 0xf8, !PT ;  /* 0x0000002002077812 */ /* 0x000fe200078ef807 */
[----:B------:R-:W-:Y:S01]  /*0680*/  IMAD.IADD R11, R4, 0x1, R5 ;  /* 0x00000001040b7824 */ /* 0x000fe200078e0205 */
[----:B------:R-:W-:Y:S01]  /*0690*/  SHF.R.U32.HI R2, RZ, 0x3, R0 ;  /* 0x00000003ff027819 */ /* 0x000fe20000011600 */
[----:B------:R-:W-:Y:S01]  /*06a0*/  IMAD.SHL.U32 R9, R14, 0x40, RZ ;  /* 0x000000400e097824 */ /* 0x000fe200078e00ff */
[----:B------:R-:W-:Y:S01]  /*06b0*/  LOP3.LUT R4, R0, 0x8, R6, 0xf8, !PT ;  /* 0x0000000800047812 */ /* 0x000fe200078ef806 */
[----:B------:R-:W-:Y:S01]  /*06c0*/  IMAD.IADD R13, R10, 0x1, R8 ;  /* 0x000000010a0d7824 */ /* 0x000fe200078e0208 */
[----:B------:R-:W-:Y:S01]  /*06d0*/  LOP3.LUT R0, R2, R7, R0, 0x1e, !PT ;  /* 0x0000000702007212 */ /* 0x000fe200078e1e00 */
[----:B------:R-:W-:Y:S01]  /*06e0*/  VIADD R14, R20, 0x40 ;  /* 0x00000040140e7836 */ /* 0x000fe20000000000 */
[----:B------:R-:W-:Y:S01]  /*06f0*/  LOP3.LUT R2, R4, R2, RZ, 0x3c, !PT ;  /* 0x0000000204027212 */ /* 0x000fe200078e3cff */
[----:B------:R-:W-:Y:S01]  /*0700*/  IMAD.U32 R4, RZ, RZ, UR4 ;  /* 0x00000004ff047e24 */ /* 0x000fe2000f8e00ff */
[----:B------:R-:W-:Y:S01]  /*0710*/  LOP3.LUT R9, R9, 0xfffffe00, RZ, 0xc0, !PT ;  /* 0xfffffe0009097812 */ /* 0x000fe200078ec0ff */
[----:B-----5:R-:W-:Y:S01]  /*0720*/  USHF.L.U32 UR4, UR48, 0x7, URZ ;  /* 0x0000000730047899 */ /* 0x020fe2000800063f */
[----:B------:R-:W-:Y:S01]  /*0730*/  IMAD.MOV.U32 R6, RZ, RZ, 0x20 ;  /* 0x00000020ff067424 */ /* 0x000fe200078e00ff */
[----:B------:R1:W-:Y:S01]  /*0740*/  STL [R1+0x6c], R14 ;  /* 0x00006c0e01007387 */ /* 0x0003e20000100800 */
[----:B------:R-:W-:Y:S01]  /*0750*/  LEA R12, R17, UR5, 0x1 ;  /* 0x00000005110c7c11 */ /* 0x000fe2000f8e08ff */
[--C-:B------:R-:W-:Y:S01]  /*0760*/  IMAD R7, R16, 0x400, R9.reuse ;  /* 0x0000040010077824 */ /* 0x100fe200078e0209 */
[----:B------:R-:W-:Y:S01]  /*0770*/  LEA R13, R13, UR5, 0x1 ;  /* 0x000000050d0d7c11 */ /* 0x000fe2000f8e08ff */
        /* <DEDUP_REMOVED lines=8> */
[----:B------:R-:W-:Y:S01]  /*0800*/  IMAD.MOV.U32 R5, RZ, RZ, 0x40 ;  /* 0x00000040ff057424 */ /* 0x000fe200078e00ff */
[C---:B------:R-:W-:Y:S01]  /*0810*/  SEL R2, R6.reuse, 0xffffffe0, !P3 ;  /* 0xffffffe006027807 */ /* 0x040fe20005800000 */
[----:B------:R-:W-:Y:S01]  /*0820*/  IMAD.MOV.U32 R10, RZ, RZ, -0x10 ;  /* 0xfffffff0ff0a7424 */ /* 0x000fe200078e00ff */
[----:B------:R-:W-:Y:S01]  /*0830*/  SEL R6, R6, 0xffffffe0, !P5 ;  /* 0xffffffe006067807 */ /* 0x000fe20006800000 */
[----:B------:R-:W-:Y:S01]  /*0840*/  IMAD.U32 R0, RZ, RZ, UR6 ;  /* 0x00000006ff007e24 */ /* 0x000fe2000f8e00ff */
[----:B------:R-:W-:Y:S01]  /*0850*/  UIADD3 UR6, UR5, 0x12000, URZ ;  /* 0x0001200005067890 */ /* 0x000fe2000fffe03f */
[----:B------:R-:W-:Y:S01]  /*0860*/  IMAD.U32 R0, RZ, RZ, UR7 ;  /* 0x00000007ff007e24 */ /* 0x000fe2000f8e00ff */
[----:B------:R-:W-:Y:S01]  /*0870*/  SEL R4, R5, 0xffffffc0, !P4 ;  /* 0xffffffc005047807 */ /* 0x000fe20006000000 */
[----:B------:R-:W-:Y:S01]  /*0880*/  VIADD R0, R20, 0x80 ;  /* 0x0000008014007836 */ /* 0x000fe20000000000 */
[----:B------:R-:W-:Y:S01]  /*0890*/  UIADD3 UR7, UR5, 0xc000, URZ ;  /* 0x0000c00005077890 */ /* 0x000fe2000fffe03f */
[----:B------:R-:W-:-:S02]  /*08a0*/  SEL R10, R10, 0x10, !P0 ;  /* 0x000000100a0a7807 */ /* 0x000fc40004000000 */
[----:B------:R-:W-:Y:S01]  /*08b0*/  LEA R8, R8, UR6, 0x1 ;  /* 0x0000000608087c11 */ /* 0x000fe2000f8e08ff */
[----:B------:R2:W-:Y:S01]  /*08c0*/  STL [R1+0x70], R0 ;  /* 0x0000700001007387 */ /* 0x0005e20000100800 */
[----:B------:R-:W-:Y:S02]  /*08d0*/  SEL R5, R5, 0xffffffc0, !P6 ;  /* 0xffffffc005057807 */ /* 0x000fe40007000000 */
[----:B-1----:R-:W-:Y:S01]  /*08e0*/  LEA R14, R11, UR7, 0x1 ;  /* 0x000000070b0e7c11 */ /* 0x002fe2000f8e08ff */
[----:B------:R1:W-:Y:S01]  /*08f0*/  STL [R1+0x2c], R12 ;  /* 0x00002c0c01007387 */ /* 0x0003e20000100800 */
[----:B------:R-:W-:-:S05]  /*0900*/  LEA R11, R7, UR5, 0x1 ;  /* 0x00000005070b7c11 */ /* 0x000fca000f8e08ff */
[----:B------:R-:W-:Y:S01]  /*0910*/  IMAD.IADD R7, R11, 0x1, R6 ;  /* 0x000000010b077824 */ /* 0x000fe200078e0206 */
[----:B--2---:R-:W-:Y:S01]  /*0920*/  LEA R0, R18, UR6, 0x1 ;  /* 0x0000000612007c11 */ /* 0x004fe2000f8e08ff */
[----:B------:R-:W-:-:S04]  /*0930*/  ULDC.64 UR6, c[0x0][0x208] ;  /* 0x0000820000067ab9 */ /* 0x000fc80000000a00 */
[----:B-1----:R-:W-:Y:S01]  /*0940*/  IMAD.IADD R12, R0, 0x1, R2 ;  /* 0x00000001000c7824 */ /* 0x002fe200078e0202 */
[----:B------:R-:W-:Y:S01]  /*0950*/  IADD3 R2, R2, -0x6000, R0 ;  /* 0xffffa00002027810 */ /* 0x000fe20007ffe000 */
[----:B------:R-:W-:-:S03]  /*0960*/  IMAD.IADD R252, R0, 0x1, R4 ;  /* 0x0000000100fc7824 */ /* 0x000fc600078e0204 */
[----:B------:R1:W-:Y:S01]  /*0970*/  STL [R1+0x4], R12 ;  /* 0x0000040c01007387 */ /* 0x0003e20000100800 */
[C---:B------:R-:W-:Y:S02]  /*0980*/  IMAD.IADD R0, R4.reuse, 0x1, R2 ;  /* 0x0000000104007824 */ /* 0x040fe400078e0202 */
[----:B------:R-:W-:Y:S01]  /*0990*/  IMAD.IADD R2, R4, 0x1, R3 ;  /* 0x0000000104027824 */ /* 0x000fe200078e0203 */
[----:B------:R-:W-:Y:S01]  /*09a0*/  STL [R1+0x3c], R13 ;  /* 0x00003c0d01007387 */ /* 0x000fe20000100800 */
[C---:B------:R-:W-:Y:S02]  /*09b0*/  VIADD R4, R14.reuse, 0x40 ;  /* 0x000000400e047836 */ /* 0x040fe40000000000 */
[----:B------:R-:W-:Y:S01]  /*09c0*/  @P2 VIADD R4, R14, 0xffffffc0 ;  /* 0xffffffc00e042836 */ /* 0x000fe20000000000 */
[----:B------:R2:W-:Y:S04]  /*09d0*/  STL [R1+0x10], R0 ;  /* 0x0000100001007387 */ /* 0x0005e80000100800 */
[----:B------:R-:W-:Y:S01]  /*09e0*/  STL [R1+0x9c], R14 ;  /* 0x00009c0e01007387 */ /* 0x000fe20000100800 */
[----:B-1----:R-:W-:-:S02]  /*09f0*/  VIADD R12, R13, 0x20 ;  /* 0x000000200d0c7836 */ /* 0x002fc40000000000 */
        /* <DEDUP_REMOVED lines=21> */
.L_x_120:
[----:B------:R-:W-:Y:S01]  /*0b50*/  ULDC.64 UR8, c[0x0][0x308] ;  /* 0x0000c20000087ab9 */ /* 0x000fe20000000a00 */
[----:B------:R-:W-:Y:S01]  /*0b60*/  ULDC.64 UR10, c[0x0][0x300] ;  /* 0x0000c000000a7ab9 */ /* 0x000fe20000000a00 */
[----:B------:R-:W-:Y:S02]  /*0b70*/  UISETP.NE.U32.AND UP3, UPT, UR8, URZ, UPT ;  /* 0x0000003f0800728c */ /* 0x000fe4000bf65070 */
[----:B------:R-:W-:Y:S02]  /*0b80*/  UISETP.NE.U32.AND UP4, UPT, UR10, URZ, UPT ;  /* 0x0000003f0a00728c */ /* 0x000fe4000bf85070 */
[----:B------:R-:W-:Y:S02]  /*0b90*/  UISETP.NE.AND.EX UP3, UPT, UR9, URZ, UPT, UP3 ;  /* 0x0000003f0900728c */ /* 0x000fe4000bf65330 */
[----:B------:R-:W-:Y:S02]  /*0ba0*/  USHF.R.S32.HI UR5, URZ, 0x1f, UR48 ;  /* 0x0000001f3f057899 */ /* 0x000fe40008011430 */
[----:B------:R-:W-:-:S02]  /*0bb0*/  UISETP.NE.AND.EX UP4, UPT, UR11, URZ, UPT, UP4 ;  /* 0x0000003f0b00728c */ /* 0x000fc4000bf85340 */
[----:B------:R-:W-:Y:S01]  /*0bc0*/  USHF.L.U32 UR16, UR48, 0x2, URZ ;  /* 0x0000000230107899 */ /* 0x000fe2000800063f */
[----:B------:R-:W-:Y:S01]  /*0bd0*/  PLOP3.LUT P0, PT, PT, PT, UP3, 0x80, 0x0 ;  /* 0x000000000000781c */ /* 0x000fe20003f0f038 */
[----:B----4-:R-:W-:Y:S01]  /*0be0*/  IMAD.U32 R28, RZ, RZ, UR5 ;  /* 0x00000005ff1c7e24 */ /* 0x010fe2000f8e00ff */
[----:B------:R-:W-:Y:S01]  /*0bf0*/  USHF.L.U64.HI UR5, UR48, 0x2, UR5 ;  /* 0x0000000230057899 */ /* 0x000fe20008010205 */
[----:B------:R-:W-:Y:S01]  /*0c00*/  PLOP3.LUT P1, PT, PT, PT, UP4, 0x80, 0x0 ;  /* 0x000000000000781c */ /* 0x000fe20003f2f048 */
[----:B------:R-:W-:Y:S01]  /*0c10*/  @UP3 UIADD3 UR8, UP0, UR16, UR8, URZ ;  /* 0x0000000810083290 */ /* 0x000fe2000ff1e03f */
[----:B------:R-:W-:Y:S01]  /*0c20*/  ULDC.64 UR12, c[0x0][0x2f0] ;  /* 0x0000bc00000c7ab9 */ /* 0x000fe20000000a00 */
[----:B------:R-:W-:Y:S01]  /*0c30*/  ULDC.U8 UR17, c[0x0][0x3c2] ;  /* 0x0000f08000117ab9 */ /* 0x000fe20000000000 */
[----:B------:R-:W-:Y:S02]  /*0c40*/  UIADD3 UR15, UP2, UR16, UR12, URZ ;  /* 0x0000000c100f7290 */ /* 0x000fe4000ff5e03f */
[----:B------:R-:W-:Y:S01]  /*0c50*/  @UP3 UIADD3.X UR9, UR5, UR9, URZ, UP0, !UPT ;  /* 0x0000000905093290 */ /* 0x000fe200087fe43f */
[----:B--2---:R-:W-:Y:S01]  /*0c60*/  IMAD.U32 R4, RZ, RZ, UR8 ;  /* 0x00000008ff047e24 */ /* 0x004fe2000f8e00ff */
[----:B------:R-:W-:-:S02]  /*0c70*/  UISETP.NE.U32.AND UP0, UPT, UR12, URZ, UPT ;  /* 0x0000003f0c00728c */ /* 0x000fc4000bf05070 */
[----:B------:R-:W-:Y:S02]  /*0c80*/  @UP4 UIADD3 UR10, UP1, UR16, UR10, URZ ;  /* 0x0000000a100a4290 */ /* 0x000fe4000ff3e03f */
[----:B------:R-:W-:Y:S01]  /*0c90*/  UIADD3.X UR14, UR5, UR13, URZ, UP2, !UPT ;  /* 0x0000000d050e7290 */ /* 0x000fe200097fe43f */
[----:B------:R-:W-:Y:S01]  /*0ca0*/  IMAD.U32 R5, RZ, RZ, UR9 ;  /* 0x00000009ff057e24 */ /* 0x000fe2000f8e00ff */
[----:B------:R-:W-:Y:S02]  /*0cb0*/  UISETP.NE.AND.EX UP2, UPT, UR13, URZ, UPT, UP0 ;  /* 0x0000003f0d00728c */ /* 0x000fe4000bf45300 */
[----:B------:R-:W-:Y:S01]  /*0cc0*/  @UP4 UIADD3.X UR11, UR5, UR11, URZ, UP1, !UPT ;  /* 0x0000000b050b4290 */ /* 0x000fe20008ffe43f */
[----:B------:R-:W-:Y:S01]  /*0cd0*/  IMAD.U32 R6, RZ, RZ, UR10 ;  /* 0x0000000aff067e24 */ /* 0x000fe2000f8e00ff */
[----:B------:R-:W-:Y:S01]  /*0ce0*/  ULDC.64 UR12, c[0x0][0x2f8] ;  /* 0x0000be00000c7ab9 */ /* 0x000fe20000000a00 */
[----:B------:R-:W-:Y:S01]  /*0cf0*/  UISETP.NE.AND UP1, UPT, UR17, URZ, UPT ;  /* 0x0000003f1100728c */ /* 0x000fe2000bf25270 */
[----:B------:R-:W-:Y:S01]  /*0d00*/  PLOP3.LUT P3, PT, PT, PT, UP2, 0x80, 0x0 ;  /* 0x000000000000781c */ /* 0x000fe20003f6f028 */
[----:B------:R-:W-:Y:S01]  /*0d10*/  UISETP.EQ.U32.AND UP4, UPT, UR12, URZ, UPT ;  /* 0x0000003f0c00728c */ /* 0x000fe2000bf82070 */
[----:B------:R-:W-:Y:S01]  /*0d20*/  IMAD.U32 R7, RZ, RZ, UR11 ;  /* 0x0000000bff077e24 */ /* 0x000fe2000f8e00ff */
[----:B------:R1:W2:Y:S02]  /*0d30*/  @P0 LDG.E R8, desc[UR6][R4.64] ;  /* 0x0000000604080981 */ /* 0x0002a4000c1e1900 */
[----:B------:R-:W-:-:S02]  /*0d40*/  UISETP.EQ.OR.EX UP4, UPT, UR13, URZ, !UP1, UP4 ;  /* 0x0000003f0d00728c */ /* 0x000fc4000cf82740 */
[----:B------:R-:W-:Y:S01]  /*0d50*/  UIADD3 UR8, UP0, UR16, UR12, URZ ;  /* 0x0000000c10087290 */ /* 0x000fe2000ff1e03f */
[----:B---3--:R-:W3:Y:S03]  /*0d60*/  @P1 LDG.E R10, desc[UR6][R6.64] ;  /* 0x00000006060a1981 */ /* 0x008ee6000c1e1900 */
[----:B------:R-:W-:Y:S01]  /*0d70*/  PLOP3.LUT P2, PT, PT, PT, UP4, 0x80, 0x0 ;  /* 0x000000000000781c */ /* 0x000fe20003f4f048 */
[----:B------:R-:W-:Y:S01]  /*0d80*/  UIADD3.X UR5, UR5, UR13, URZ, UP0, !UPT ;  /* 0x0000000d05057290 */ /* 0x000fe200087fe43f */
[----:B-1----:R-:W-:Y:S02]  /*0d90*/  IMAD.U32 R4, RZ, RZ, UR15 ;  /* 0x0000000fff047e24 */ /* 0x002fe4000f8e00ff */
[----:B------:R-:W-:-:S05]  /*0da0*/  IMAD.U32 R5, RZ, RZ, UR14 ;  /* 0x0000000eff057e24 */ /* 0x000fca000f8e00ff */
[----:B------:R-:W4:Y:S04]  /*0db0*/  @P3 LDG.E R9, desc[UR6][R4.64] ;  /* 0x0000000604093981 */ /* 0x000f28000c1e1900 */
[----:B-----5:R1:W5:Y:S02]  /*0dc0*/  @P3 LDG.E R6, desc[UR6][R4.64+0x4] ;  /* 0x0000040604063981 */ /* 0x020364000c1e1900 */
[----:B-1----:R-:W-:Y:S01]  /*0dd0*/  IMAD.U32 R4, RZ, RZ, UR8 ;  /* 0x00000008ff047e24 */ /* 0x002fe2000f8e00ff */
[----:B------:R-:W-:Y:S01]  /*0de0*/  UMOV UR21, URZ ;  /* 0x0000003f00157c82 */ /* 0x000fe20008000000 */
[----:B------:R-:W-:Y:S01]  /*0df0*/  IMAD.U32 R5, RZ, RZ, UR5 ;  /* 0x00000005ff057e24 */ /* 0x000fe2000f8e00ff */
[----:B------:R-:W-:Y:S01]  /*0e00*/  @!UP3 ULDC.64 UR8, c[0x0][0x318] ;  /* 0x0000c6000008bab9 */ /* 0x000fe20000000a00 */
[----:B------:R-:W-:-:S03]  /*0e10*/  @!UP3 ULDC UR5, c[0x0][0x2cc] ;  /* 0x0000b3000005bab9 */ /* 0x000fc60000000800 */
[----:B------:R-:W5:Y:S01]  /*0e20*/  @!P2 LDG.E R7, desc[UR6][R4.64] ;  /* 0x000000060407a981 */ /* 0x000f62000c1e1900 */
[----:B------:R-:W-:-:S04]  /*0e30*/  @!UP3 UISETP.NE.U32.AND UP0, UPT, UR8, URZ, UPT ;  /* 0x0000003f0800b28c */ /* 0x000fc8000bf05070 */
        /* <DEDUP_REMOVED lines=21> */
.L_x_76:
        /* <DEDUP_REMOVED lines=9> */
[----:B------:R-:W-:Y:S01]  /*1020*/  USHF.R.S32.HI UR43, URZ, 0x1f, UR48 ;  /* 0x0000001f3f2b7899 */ /* 0x000fe20008011430 */
[----:B------:R-:W-:Y:S01]  /*1030*/  ULDC.64 UR10, c[0x0][0x228] ;  /* 0x00008a00000a7ab9 */ /* 0x000fe20000000a00 */
[----:B------:R-:W-:Y:S01]  /*1040*/  ULDC.64 UR12, c[0x0][0x488] ;  /* 0x00012200000c7ab9 */ /* 0x000fe20000000a00 */
[----:B------:R-:W-:Y:S02]  /*1050*/  UIMAD.WIDE.U32 UR18, UR48, UR10, URZ ;  /* 0x0000000a301272a5 */ /* 0x000fe4000f8e003f */
[----:B------:R-:W2:Y:S01]  /*1060*/  S2UR UR5, SR_CTAID.X ;  /* 0x00000000000579c3 */ /* 0x000ea20000002500 */
[----:B------:R-:W-:Y:S02]  /*1070*/  UIMAD UR10, UR43, UR10, URZ ;  /* 0x0000000a2b0a72a4 */ /* 0x000fe4000f8e023f */
[----:B------:R-:W-:-:S02]  /*1080*/  UISETP.NE.AND UP0, UPT, UR34, -0x1, UPT ;  /* 0xffffffff2200788c */ /* 0x000fc4000bf05270 */
[----:B------:R-:W-:Y:S02]  /*1090*/  UIMAD UR31, UR48, UR11, UR10 ;  /* 0x0000000b301f72a4 */ /* 0x000fe4000f8e020a */
[----:B------:R-:W-:Y:S01]  /*10a0*/  UIADD3 UR16, UR35, 0x3f, URZ ;  /* 0x0000003f23107890 */ /* 0x000fe2000fffe03f */
[----:B------:R-:W-:Y:S01]  /*10b0*/  @!UP1 ULDC.64 UR10, c[0x0][0x418] ;  /* 0x00010600000a9ab9 */ /* 0x000fe20000000a00 */
[----:B------:R-:W-:Y:S01]  /*10c0*/  ULDC UR50, c[0x0][0x2d4] ;  /* 0x0000b50000327ab9 */ /* 0x000fe20000000800 */
[----:B------:R-:W-:Y:S01]  /*10d0*/  ULDC UR26, c[0x0][0x2dc] ;  /* 0x0000b700001a7ab9 */ /* 0x000fe20000000800 */
[----:B------:R-:W-:Y:S01]  /*10e0*/  ULDC UR49, c[0x0][0x270] ;  /* 0x00009c0000317ab9 */ /* 0x000fe20000000800 */
[----:B------:R-:W-:Y:S02]  /*10f0*/  USHF.L.U64.HI UR17, UR48, 0x7, UR43 ;  /* 0x0000000730117899 */ /* 0x000fe4000801022b */
[----:B------:R-:W-:Y:S01]  /*1100*/  USHF.R.S32.HI UR20, URZ, 0x1f, UR16 ;  /* 0x0000001f3f147899 */ /* 0x000fe20008011410 */
[----:B-1----:R-:W-:Y:S01]  /*1110*/  IABS R8, R9 ;  /* 0x0000000900087213 */ /* 0x002fe20000000000 */
[----:B------:R-:W-:Y:S01]  /*1120*/  @!UP1 UIMAD.WIDE.U32 UR38, UR48, UR10, URZ ;  /* 0x0000000a302692a5 */ /* 0x000fe2000f8e003f */
[----:B------:R-:W-:Y:S01]  /*1130*/  ISETP.NE.AND P3, PT, R9, RZ, PT ;  /* 0x000000ff0900720c */ /* 0x000fe20003f65270 */
[----:B------:R-:W-:Y:S01]  /*1140*/  USHF.R.S32.HI UR37, URZ, 0x1f, UR50 ;  /* 0x0000001f3f257899 */ /* 0x000fe20008011432 */
[----:B------:R-:W1:Y:S01]  /*1150*/  I2F.RP R4, R8 ;  /* 0x0000000800047306 */ /* 0x000e620000209400 */
[----:B------:R-:W-:-:S02]  /*1160*/  UIMAD UR53, UR60, UR26, URZ ;  /* 0x0000001a3c3572a4 */ /* 0x000fc4000f8e023f */
[----:B------:R-:W-:Y:S02]  /*1170*/  USHF.L.U32 UR14, UR48, 0x7, URZ ;  /* 0x00000007300e7899 */ /* 0x000fe4000800063f */
[----:B--2---:R-:W-:Y:S02]  /*1180*/  UIMAD.WIDE.U32 UR22, UR5, UR12, URZ ;  /* 0x0000000c051672a5 */ /* 0x004fe4000f8e003f */
[----:B------:R-:W-:Y:S02]  /*1190*/  USEL UR41, UR17, URZ, UP2 ;  /* 0x0000003f11297287 */ /* 0x000fe40009000000 */
[----:B------:R-:W-:Y:S02]  /*11a0*/  UIMAD UR46, UR5, UR13, UR23 ;  /* 0x0000000d052e72a4 */ /* 0x000fe4000f8e0217 */
[----:B------:R-:W-:Y:S01]  /*11b0*/  @!UP1 UIMAD UR5, UR43, UR10, URZ ;  /* 0x0000000a2b0592a4 */ /* 0x000fe2000f8e023f */
[----:B------:R-:W-:Y:S01]  /*11c0*/  @UP1 ULDC.64 UR12, c[0x0][0x420] ;  /* 0x00010800000c1ab9 */ /* 0x000fe20000000a00 */
[----:B------:R-:W-:Y:S01]  /*11d0*/  ULEA.HI UR29, UR20, UR16, URZ, 0x6 ;  /* 0x00000010141d7291 */ /* 0x000fe2000f8f303f */
[----:B-1----:R-:W1:Y:S01]  /*11e0*/  MUFU.RCP R4, R4 ;  /* 0x0000000400047308 */ /* 0x002e620000001000 */
[----:B------:R-:W-:-:S02]  /*11f0*/  @!UP1 UIMAD UR42, UR48, UR11, UR5 ;  /* 0x0000000b302a92a4 */ /* 0x000fc4000f8e0205 */
[----:B------:R-:W-:Y:S02]  /*1200*/  @UP0 UIADD3 UR5, UR21, UR34, URZ ;  /* 0x0000002215050290 */ /* 0x000fe4000fffe03f */
[----:B------:R-:W-:Y:S02]  /*1210*/  UIMAD.WIDE UR10, UR26, UR49, URZ ;  /* 0x000000311a0a72a5 */ /* 0x000fe4000f8e023f */
[----:B------:R-:W-:Y:S01]  /*1220*/  UIADD3 UR54, UR19, UR31, URZ ;  /* 0x0000001f13367290 */ /* 0x000fe2000fffe03f */
[----:B------:R-:W-:Y:S01]  /*1230*/  @UP0 ULDC.64 UR26, c[0x0][0x248] ;  /* 0x00009200001a0ab9 */ /* 0x000fe20000000a00 */
[----:B------:R-:W-:Y:S02]  /*1240*/  @UP1 UIMAD.WIDE.U32 UR44, UR8, UR12, URZ ;  /* 0x0000000c082c12a5 */ /* 0x000fe4000f8e003f */
[----:B------:R-:W-:Y:S02]  /*1250*/  @UP0 UIMAD.WIDE.U32 UR16, UR5, UR26, URZ ;  /* 0x0000001a051002a5 */ /* 0x000fe4000f8e003f */
[----:B------:R-:W-:-:S02]  /*1260*/  @UP0 UIMAD UR19, UR5, UR27, URZ ;  /* 0x0000001b051302a4 */ /* 0x000fc4000f8e023f */
[----:B------:R-:W-:Y:S01]  /*1270*/  UIMAD UR5, UR37, UR48, URZ ;  /* 0x00000030250572a4 */ /* 0x000fe2000f8e023f */
[----:B-1----:R-:W-:Y:S01]  /*1280*/  VIADD R4, R4, 0xffffffe ;  /* 0x0ffffffe04047836 */ /* 0x002fe20000000000 */
[----:B------:R-:W-:Y:S01]  /*1290*/  ULDC.64 UR32, c[0x0][0x240] ;  /* 0x0000900000207ab9 */ /* 0x000fe20000000a00 */
[----:B------:R-:W-:Y:S02]  /*12a0*/  USEL UR36, UR14, URZ, UP2 ;  /* 0x0000003f0e247287 */ /* 0x000fe40009000000 */
[----:B------:R-:W1:Y:S01]  /*12b0*/  F2I.FTZ.U32.TRUNC.NTZ R5, R4 ;  /* 0x0000000400057305 */ /* 0x000e62000021f000 */
[----:B------:R-:W-:Y:S02]  /*12c0*/  @UP1 UIMAD UR52, UR8, UR13, UR45 ;  /* 0x0000000d083412a4 */ /* 0x000fe4000f8e022d */
[----:B------:R-:W-:Y:S02]  /*12d0*/  UIMAD.WIDE.U32 UR14, UR8, UR32, URZ ;  /* 0x00000020080e72a5 */ /* 0x000fe4000f8e003f */
[----:B------:R-:W-:-:S02]  /*12e0*/  UIMAD.WIDE.U32 UR12, UR48, UR50, URZ ;  /* 0x00000032300c72a5 */ /* 0x000fc4000f8e003f */
[----:B------:R-:W-:Y:S02]  /*12f0*/  UIMAD UR5, UR43, UR50, UR5 ;  /* 0x000000322b0572a4 */ /* 0x000fe4000f8e0205 */
[----:B------:R-:W-:Y:S02]  /*1300*/  UIMAD UR28, UR8, UR33, URZ ;  /* 0x00000021081c72a4 */ /* 0x000fe4000f8e023f */
[----:B------:R-:W-:Y:S02]  /*1310*/  USEL UR61, UR18, UR14, !UP1 ;  /* 0x0000000e123d7287 */ /* 0x000fe4000c800000 */
[----:B------:R-:W-:Y:S01]  /*1320*/  UIMAD UR18, UR11, UR12, URZ ;  /* 0x0000000c0b1272a4 */ /* 0x000fe2000f8e023f */
[----:B-1----:R-:W-:Y:S01]  /*1330*/  IMAD.MOV R4, RZ, RZ, -R5 ;  /* 0x000000ffff047224 */ /* 0x002fe200078e0a05 */
[----:B------:R-:W-:Y:S02]  /*1340*/  UIADD3 UR5, UR13, UR5, URZ ;  /* 0x000000050d057290 */ /* 0x000fe4000fffe03f */
[----:B------:R-:W-:Y:S01]  /*1350*/  @UP1 UIADD3 UR54, UR15, UR28, URZ ;  /* 0x0000001c0f361290 */ /* 0x000fe2000fffe03f */
[----:B------:R-:W-:Y:S01]  /*1360*/  IMAD R6, R4, R8, RZ ;  /* 0x0000000804067224 */ /* 0x000fe200078e02ff */
[----:B------:R-:W-:Y:S01]  /*1370*/  UIMAD.WIDE.U32 UR14, UR10, UR12, URZ ;  /* 0x0000000c0a0e72a5 */ /* 0x000fe2000f8e003f */
[----:B------:R-:W-:Y:S01]  /*1380*/  IMAD.MOV.U32 R4, RZ, RZ, RZ ;  /* 0x000000ffff047224 */ /* 0x000fe200078e00ff */
[----:B------:R-:W-:-:S02]  /*1390*/  UIMAD UR5, UR10, UR5, UR18 ;  /* 0x000000050a0572a4 */ /* 0x000fc4000f8e0212 */
[----:B------:R-:W-:Y:S01]  /*13a0*/  ULOP3.LUT UR20, UR29, 0xffffffc0, URZ, 0xc0, !UPT ;  /* 0xffffffc01d147892 */ /* 0x000fe2000f8ec03f */
[----:B------:R-:W-:Y:S01]  /*13b0*/  IMAD.HI.U32 R4, R5, R6, R4 ;  /* 0x0000000605047227 */ /* 0x000fe200078e0004 */
[----:B------:R-:W-:Y:S01]  /*13c0*/  MOV R5, R7 ;  /* 0x0000000700057202 */ /* 0x000fe20000000f00 */
[----:B------:R-:W-:Y:S02]  /*13d0*/  UIADD3 UR51, UR15, UR5, URZ ;  /* 0x000000050f337290 */ /* 0x000fe4000fffe03f */
[----:B------:R-:W-:Y:S02]  /*13e0*/  UIMAD.WIDE.U32 UR12, UR10, UR8, URZ ;  /* 0x000000080a0c72a5 */ /* 0x000fe4000f8e003f */
        /* <DEDUP_REMOVED lines=26> */
[----:B------:R-:W-:Y:S02]  /*1590*/  @!UP1 UIADD3 UR52, UR39, UR42, URZ ;  /* 0x0000002a27349290 */ /* 0x000fe4000fffe03f */
[----:B------:R-:W-:Y:S01]  /*15a0*/  ISETP.GE.AND P2, PT, R5, RZ, PT ;  /* 0x000000ff0500720c */ /* 0x000fe20003f46270 */
[----:B------:R-:W-:-:S02]  /*15b0*/  @UP0 UIMAD.WIDE.U32 UR12, UR23, UR24, URZ ;  /* 0x00000018170c02a5 */ /* 0x000fc4000f8e003f */
[----:B------:R-:W-:Y:S02]  /*15c0*/  UIMAD.WIDE.U32 UR42, UR10, UR5, URZ ;  /* 0x000000050a2a72a5 */ /* 0x000fe4000f8e003f */
[----:B------:R-:W-:Y:S02]  /*15d0*/  @UP3 USEL UR11, UR11, UR8, !UP1 ;  /* 0x000000080b0b3287 */ /* 0x000fe4000c800000 */
[----:B------:R-:W-:Y:S01]  /*15e0*/  @P0 VIADD R4, R4, 0x1 ;  /* 0x0000000104040836 */ /* 0x000fe20000000000 */
[----:B------:R-:W-:Y:S01]  /*15f0*/  @!UP3 UIMAD UR10, UR48, UR49, UR60 ;  /* 0x00000031300ab2a4 */ /* 0x000fe2000f8e023c */
[----:B------:R-:W-:Y:S01]  /*1600*/  PLOP3.LUT P0, PT, PT, PT, UP3, 0x80, 0x0 ;  /* 0x000000000000781c */ /* 0x000fe20003f0f038 */
[----:B------:R-:W-:Y:S01]  /*1610*/  @UP0 UIMAD UR23, UR23, UR25, URZ ;  /* 0x00000019171702a4 */ /* 0x000fe2000f8e023f */
[----:B------:R-:W-:Y:S01]  /*1620*/  IMAD.MOV.U32 R18, RZ, RZ, R4 ;  /* 0x000000ffff127224 */ /* 0x000fe200078e0004 */
[----:B------:R-:W-:Y:S01]  /*1630*/  @UP3 ULDC UR5, c[0x0][0x2e4] ;  /* 0x0000b90000053ab9 */ /* 0x000fe20000000800 */
[----:B------:R-:W-:-:S02]  /*1640*/  USEL UR56, UR46, URZ, UP4 ;  /* 0x0000003f2e387287 */ /* 0x000fc4000a000000 */
[----:B------:R-:W-:Y:S01]  /*1650*/  @UP3 UIMAD UR15, UR60, UR5, UR11 ;  /* 0x000000053c0f32a4 */ /* 0x000fe2000f8e020b */
        /* <DEDUP_REMOVED lines=26> */
.L_x_78:
        /* <DEDUP_REMOVED lines=14> */
.L_x_79:
[----:B------:R-:W-:Y:S01]  /*18e0*/  @UP1 UMOV UR10, UR44 ;  /* 0x0000002c000a1c82 */ /* 0x000fe20008000000 */
[----:B------:R-:W-:Y:S01]  /*18f0*/  @!UP1 UMOV UR10, UR38 ;  /* 0x00000026000a9c82 */ /* 0x000fe20008000000 */
[----:B------:R-:W-:Y:S01]  /*1900*/  SHF.R.S32.HI R26, RZ, 0x1f, R18 ;  /* 0x0000001fff1a7819 */ /* 0x000fe20000011412 */
[----:B------:R-:W-:Y:S06]  /*1910*/  @!P0 BRA `(.L_x_80) ;  /* 0x0000000000208947 */ /* 0x000fec0003800000 */
[----:B------:R-:W-:Y:S01]  /*1920*/  ULDC UR11, c[0x0][0x2d4] ;  /* 0x0000b500000b7ab9 */ /* 0x000fe20000000800 */
[----:B------:R-:W-:Y:S01]  /*1930*/  ULDC UR5, c[0x0][0x2c0] ;  /* 0x0000b00000057ab9 */ /* 0x000fe20000000800 */
[----:B------:R-:W-:-:S03]  /*1940*/  @!UP1 UIMAD UR8, UR48, UR11, URZ ;  /* 0x0000000b300892a4 */ /* 0x000fc6000f8e023f */
[----:B------:R-:W-:Y:S02]  /*1950*/  ULDC UR11, c[0x0][0x2e4] ;  /* 0x0000b900000b7ab9 */ /* 0x000fe40000000800 */
[----:B------:R-:W-:Y:S02]  /*1960*/  ULEA UR11, UR5, UR11, 0x7 ;  /* 0x0000000b050b7291 */ /* 0x000fe4000f8e383f */
[----:B------:R-:W-:-:S04]  /*1970*/  ULEA UR5, UR48, UR8, 0x7 ;  /* 0x0000000830057291 */ /* 0x000fc8000f8e383f */
[----:B------:R-:W-:Y:S01]  /*1980*/  UIMAD UR5, UR11, UR60, UR5 ;  /* 0x0000003c0b0572a4 */ /* 0x000fe2000f8e0205 */
[----:B------:R-:W-:Y:S11]  /*1990*/  BRA `(.L_x_81) ;  /* 0x0000000000107947 */ /* 0x000ff60003800000 */
.L_x_80:
[----:B------:R-:W-:Y:S01]  /*19a0*/  ULDC UR5, c[0x0][0x270] ;  /* 0x00009c0000057ab9 */ /* 0x000fe20000000800 */
[----:B------:R-:W-:Y:S01]  /*19b0*/  ULDC UR8, c[0x0][0x2d4] ;  /* 0x0000b50000087ab9 */ /* 0x000fe20000000800 */
[----:B------:R-:W-:-:S04]  /*19c0*/  UIMAD UR5, UR48, UR5, UR60 ;  /* 0x00000005300572a4 */ /* 0x000fc8000f8e023c */
[----:B------:R-:W-:-:S12]  /*19d0*/  UIMAD UR5, UR5, UR8, URZ ;  /* 0x00000008050572a4 */ /* 0x000fd8000f8e023f */
.L_x_81:
[----:B------:R-:W2:Y:S01]  /*19e0*/  LDL.64 R4, [R1+0x50] ;  /* 0x0000500001047983 */ /* 0x000ea20000100a00 */
[----:B------:R-:W1:Y:S01]  /*19f0*/  LDC.64 R20, c[0x0][0x420] ;  /* 0x00010800ff147b82 */ /* 0x000e620000000a00 */
[----:B------:R-:W-:Y:S01]  /*1a00*/  ULDC UR8, c[0x0][0x2dc] ;  /* 0x0000b70000087ab9 */ /* 0x000fe20000000800 */
[----:B------:R-:W-:Y:S01]  /*1a10*/  ULDC UR11, c[0x0][0x270] ;  /* 0x00009c00000b7ab9 */ /* 0x000fe20000000800 */
[----:B------:R3:W2:Y:S01]  /*1a20*/  LDL.64 R36, [R1+0x50] ;  /* 0x0000500001247983 */ /* 0x0006a20000100a00 */
[----:B------:R-:W-:Y:S01]  /*1a30*/  UIADD3 UR5, UR20, UR5, URZ ;  /* 0x0000000514057290 */ /* 0x000fe2000fffe03f */
[----:B------:R-:W-:Y:S01]  /*1a40*/  BSSY B1, `(.L_x_77) ;  /* 0x00007ce000017945 */ /* 0x000fe20003800000 */
[----:B------:R-:W-:Y:S01]  /*1a50*/  ULDC.64 UR28, c[0x0][0x478] ;  /* 0x00011e00001c7ab9 */ /* 0x000fe20000000a00 */
[----:B------:R-:W4:Y:S01]  /*1a60*/  S2R R32, SR_TID.X ;  /* 0x0000000000207919 */ /* 0x000f220000002100 */
[----:B------:R-:W-:Y:S02]  /*1a70*/  UIMAD UR13, UR8, UR11, URZ ;  /* 0x0000000b080d72a4 */ /* 0x000fe4000f8e023f */
[----:B------:R-:W-:-:S02]  /*1a80*/  UIMAD.WIDE UR28, UR5, 0x4, UR28 ;  /* 0x00000004051c78a5 */ /* 0x000fc4000f8e021c */
[----:B------:R-:W-:Y:S01]  /*1a90*/  UIADD3 UR12, -UR9, UR35, UR30 ;  /* 0x00000023090c7290 */ /* 0x000fe2000fffe11e */
[----:B------:R-:W-:Y:S01]  /*1aa0*/  ULDC UR14, c[0x0][0x398] ;  /* 0x0000e600000e7ab9 */ /* 0x000fe20000000800 */
[----:B------:R-:W-:Y:S02]  /*1ab0*/  ULDC.64 UR22, c[0x0][0x400] ;  /* 0x0001000000167ab9 */ /* 0x000fe40000000a00 */
[----:B------:R-:W-:Y:S01]  /*1ac0*/  UIADD3 UR12, UR12, -UR14, URZ ;  /* 0x8000000e0c0c7290 */ /* 0x000fe2000fffe03f */
[----:B------:R-:W-:Y:S01]  /*1ad0*/  ULDC.64 UR38, c[0x0][0x258] ;  /* 0x0000960000267ab9 */ /* 0x000fe20000000a00 */
[----:B------:R-:W-:Y:S02]  /*1ae0*/  UIADD3 UR41, UR20, UR15, URZ ;  /* 0x0000000f14297290 */ /* 0x000fe4000fffe03f */
[----:B------:R-:W-:Y:S01]  /*1af0*/  USHF.R.S32.HI UR16, URZ, 0x1f, UR12 ;  /* 0x0000001f3f107899 */ /* 0x000fe2000801140c */
[----:B------:R-:W-:Y:S01]  /*1b00*/  ULDC.64 UR14, c[0x0][0x3e0] ;  /* 0x0000f800000e7ab9 */ /* 0x000fe20000000a00 */
[----:B-1----:R-:W-:-:S02]  /*1b10*/  IMAD R6, R20, UR37, RZ ;  /* 0x0000002514067c24 */ /* 0x002fc4000f8e02ff */
[----:B------:R-:W-:Y:S01]  /*1b20*/  ULEA.HI UR16, UR16, UR12, URZ, 0x6 ;  /* 0x0000000c10107291 */ /* 0x000fe2000f8f303f */
[----:B------:R-:W-:Y:S01]  /*1b30*/  ULDC.64 UR18, c[0x0][0x210] ;  /* 0x0000840000127ab9 */ /* 0x000fe20000000a00 */
[----:B------:R-:W-:Y:S02]  /*1b40*/  IMAD R8, R21, UR20, R6 ;  /* 0x0000001415087c24 */ /* 0x000fe4000f8e0206 */
[----:B------:R-:W-:Y:S01]  /*1b50*/  USHF.R.S32.HI UR16, URZ, 0x6, UR16 ;  /* 0x000000063f107899 */ /* 0x000fe20008011410 */
[----:B------:R-:W-:Y:S01]  /*1b60*/  ULDC.64 UR44, c[0x0][0x2b0] ;  /* 0x0000ac00002c7ab9 */ /* 0x000fe20000000a00 */
[----:B------:R-:W-:Y:S01]  /*1b70*/  UIADD3 UR8, UR50, -0x1, URZ ;  /* 0xffffffff32087890 */ /* 0x000fe2000fffe03f */
[----:B------:R-:W-:Y:S01]  /*1b80*/  UMOV UR12, UR29 ;  /* 0x0000001d000c7c82 */ /* 0x000fe20008000000 */
        /* <DEDUP_REMOVED lines=8> */
[----:B------:R-:W-:Y:S01]  /*1c10*/  IMAD.U32 R12, RZ, RZ, UR10 ;  /* 0x0000000aff0c7e24 */ /* 0x000fe2000f8e00ff */
[----:B------:R-:W-:Y:S01]  /*1c20*/  IADD3.X R5, R37, UR52, RZ, P0, !PT ;  /* 0x0000003425057c10 */ /* 0x000fe200087fe4ff */
[----:B------:R-:W-:Y:S01]  /*1c30*/  USHF.R.S32.HI UR52, URZ, 0x1f, UR60 ;  /* 0x0000001f3f347899 */ /* 0x000fe2000801143c */
[----:B------:R3:W-:Y:S03]  /*1c40*/  STL [R1+0x54], R37 ;  /* 0x0000542501007387 */ /* 0x0007e60000100800 */
[----:B------:R-:W-:Y:S01]  /*1c50*/  UIMAD UR5, UR52, UR10, URZ ;  /* 0x0000000a340572a4 */ /* 0x000fe2000f8e023f */
[----:B------:R-:W-:Y:S01]  /*1c60*/  IMAD.WIDE.U32 R6, R20, UR20, R4 ;  /* 0x0000001414067c25 */ /* 0x000fe2000f8e0004 */
[----:B------:R-:W-:-:S02]  /*1c70*/  SHF.R.S32.HI R4, RZ, 0x3, R29 ;  /* 0x00000003ff047819 */ /* 0x000fc4000001141d */
[----:B------:R-:W-:Y:S01]  /*1c80*/  UIMAD UR17, UR60, UR11, UR5 ;  /* 0x0000000b3c1172a4 */ /* 0x000fe2000f8e0205 */
[----:B------:R-:W-:Y:S01]  /*1c90*/  IMAD.IADD R7, R7, 0x1, R8 ;  /* 0x0000000107077824 */ /* 0x000fe200078e0208 */
[----:B------:R-:W-:Y:S01]  /*1ca0*/  USHF.L.U32 UR5, UR13, 0x6, URZ ;  /* 0x000000060d057899 */ /* 0x000fe2000800063f */
[----:B------:R-:W-:Y:S01]  /*1cb0*/  SHF.R.S32.HI R33, RZ, 0x1f, R4 ;  /* 0x0000001fff217819 */ /* 0x000fe20000011404 */
[----:B------:R-:W-:Y:S01]  /*1cc0*/  UIMAD UR11, UR52, UR38, URZ ;  /* 0x00000026340b72a4 */ /* 0x000fe2000f8e023f */
[----:B------:R-:W-:Y:S01]  /*1cd0*/  IADD3 R5, P0, R4, UR20, RZ ;  /* 0x0000001404057c10 */ /* 0x000fe2000ff1e0ff */
[----:B------:R-:W-:Y:S01]  /*1ce0*/  UIADD3 UR10, UP2, UP1, UR42, UR5, UR53 ;  /* 0x000000052a0a7290 */ /* 0x000fe2000f95e035 */
[----:B------:R-:W-:Y:S01]  /*1cf0*/  LOP3.LUT R8, R27, 0xffffffe0, RZ, 0xc0, !PT ;  /* 0xffffffe01b087812 */ /* 0x000fe200078ec0ff */
[----:B------:R-:W-:Y:S01]  /*1d00*/  USHF.R.S32.HI UR5, URZ, 0x1f, UR5 ;  /* 0x0000001f3f057899 */ /* 0x000fe20008011405 */
[----:B------:R-:W-:Y:S01]  /*1d10*/  IADD3.X R9, R33, UR37, RZ, P0, !PT ;  /* 0x0000002521097c10 */ /* 0x000fe200087fe4ff */
[----:B------:R-:W-:-:S02]  /*1d20*/  IMAD.WIDE.U32 R10, R5, UR32, R36 ;  /* 0x00000020050a7c25 */ /* 0x000fc4000f8e0024 */
[----:B------:R-:W-:Y:S02]  /*1d30*/  UIADD3.X UR5, UR55, UR5, UR57, UP2, UP1 ;  /* 0x0000000537057290 */ /* 0x000fe400097e2439 */
[----:B------:R-:W-:Y:S01]  /*1d40*/  IMAD.IADD R22, R32, 0x1, -R8 ;  /* 0x0000000120167824 */ /* 0x000fe200078e0a08 */
[----:B------:R-:W-:Y:S01]  /*1d50*/  UIADD3 UR10, UP2, UP1, UR58, UR10, UR59 ;  /* 0x0000000a3a0a7290 */ /* 0x000fe2000f95e03b */
[----:B------:R-:W-:Y:S01]  /*1d60*/  IMAD R9, R9, UR32, RZ ;  /* 0x0000002009097c24 */ /* 0x000fe2000f8e02ff */
[----:B------:R-:W-:Y:S01]  /*1d70*/  IADD3 R10, P2, R10, UR61, RZ ;  /* 0x0000003d0a0a7c10 */ /* 0x000fe2000ff5e0ff */
[----:B------:R-:W-:Y:S01]  /*1d80*/  IMAD R8, R25, UR13, R22 ;  /* 0x0000000d19087c24 */ /* 0x000fe2000f8e0216 */
[----:B------:R-:W-:Y:S01]  /*1d90*/  UIADD3.X UR5, UR56, UR5, UR51, UP2, UP1 ;  /* 0x0000000538057290 */ /* 0x000fe200097e2433 */
[----:B------:R-:W-:Y:S01]  /*1da0*/  IMAD R13, R5, UR33, R9 ;  /* 0x00000021050d7c24 */ /* 0x000fe2000f8e0209 */
[----:B------:R-:W-:Y:S01]  /*1db0*/  UISETP.LT.AND UP1, UPT, URZ, UR16, UPT ;  /* 0x000000103f00728c */ /* 0x000fe2000bf21270 */
        /* <DEDUP_REMOVED lines=8> */
[----:B------:R-:W-:-:S03]  /*1e40*/  USEL UR16, URZ, UR16, !UP1 ;  /* 0x000000103f107287 */ /* 0x000fc6000c800000 */
[----:B------:R-:W-:Y:S01]  /*1e50*/  LEA.HI.X R15, R5, UR23, R8, 0x2, P0 ;  /* 0x00000017050f7c11 */ /* 0x000fe200080f1408 */
[----:B------:R-:W-:Y:S01]  /*1e60*/  IMAD.MOV.U32 R8, RZ, RZ, R6 ;  /* 0x000000ffff087224 */ /* 0x000fe200078e0006 */
[----:B------:R-:W-:Y:S01]  /*1e70*/  UISETP.GT.AND UP1, UPT, UR50, UR16, UPT ;  /* 0x000000103200728c */ /* 0x000fe2000bf24270 */
[-C--:B------:R-:W-:Y:S01]  /*1e80*/  IMAD R5, R33, R20.reuse, RZ ;  /* 0x0000001421057224 */ /* 0x080fe200078e02ff */
[----:B------:R-:W-:Y:S01]  /*1e90*/  UIMAD.WIDE UR22, UR41, 0x4, UR44 ;  /* 0x00000004291678a5 */ /* 0x000fe2000f8e022c */
[----:B------:R-:W-:Y:S01]  /*1ea0*/  IMAD.U32 R6, RZ, RZ, UR38 ;  /* 0x00000026ff067e24 */ /* 0x000fe2000f8e00ff */
[----:B------:R3:W-:Y:S01]  /*1eb0*/  STL.64 [R1+0x30], R14 ;  /* 0x0000300e01007387 */ /* 0x0007e20000100a00 */
[C---:B------:R-:W-:Y:S01]  /*1ec0*/  IMAD R5, R4.reuse, R21, R5 ;  /* 0x0000001504057224 */ /* 0x040fe200078e0205 */
[----:B------:R-:W-:Y:S01]  /*1ed0*/  PLOP3.LUT P0, PT, PT, PT, UP1, 0x80, 0x0 ;  /* 0x000000000000781c */ /* 0x000fe20003f0f018 */
[----:B------:R-:W-:Y:S02]  /*1ee0*/  IMAD.WIDE.U32 R8, R4, R20, R8 ;  /* 0x0000001404087225 */ /* 0x000fe400078e0008 */
[----:B------:R-:W-:Y:S01]  /*1ef0*/  UMOV UR11, UR22 ;  /* 0x00000016000b7c82 */ /* 0x000fe20008000000 */
[----:B------:R-:W-:Y:S01]  /*1f00*/  UMOV UR10, UR23 ;  /* 0x00000017000a7c82 */ /* 0x000fe20008000000 */
[----:B------:R-:W-:Y:S01]  /*1f10*/  IMAD.WIDE.U32 R10, R6, UR60, R10 ;  /* 0x0000003c060a7c25 */ /* 0x000fe2000f8e000a */
[----:B------:R-:W-:-:S03]  /*1f20*/  LEA R40, P2, R8, UR14, 0x1 ;  /* 0x0000000e08287c11 */ /* 0x000fc6000f8408ff */
[----:B------:R-:W-:Y:S01]  /*1f30*/  IMAD.IADD R23, R9, 0x1, R5 ;  /* 0x0000000109177824 */ /* 0x000fe200078e0205 */
[----:B------:R-:W-:Y:S01]  /*1f40*/  LEA R38, P3, R10, UR18, 0x1 ;  /* 0x000000120a267c11 */ /* 0x000fe2000f8608ff */
[----:B------:R-:W-:-:S03]  /*1f50*/  VIADD R24, R11, UR5 ;  /* 0x000000050b187c36 */ /* 0x000fc60008000000 */
        /* <DEDUP_REMOVED lines=25> */
.L_x_83:
        /* <DEDUP_REMOVED lines=20> */
.L_x_84:
[----:B---3--:R1:W5:Y:S04]  /*2230*/  LDL R14, [R1+0x6c] ;  /* 0x00006c00010e7983 */ /* 0x0083680000100800 */
        /* <DEDUP_REMOVED lines=37> */
.L_x_86:
[----:B------:R-:W-:Y:S05]  /*2490*/  BSYNC B0 ;  /* 0x0000000000007941 */ /* 0x000fea0003800000 */
.L_x_85:
        /* <DEDUP_REMOVED lines=19> */
.L_x_88:
[----:B------:R-:W-:Y:S05]  /*25d0*/  BSYNC B0 ;  /* 0x0000000000007941 */ /* 0x000fea0003800000 */
.L_x_87:
        /* <DEDUP_REMOVED lines=32> */
.L_x_90:
[----:B------:R-:W-:Y:S05]  /*27e0*/  BSYNC B0 ;  /* 0x0000000000007941 */ /* 0x000fea0003800000 */
.L_x_89:
        /* <DEDUP_REMOVED lines=21> */
.L_x_82:
[----:B------:R-:W2:Y:S01]  /*2940*/  LDL R35, [R1+0x2c] ;  /* 0x00002c0001237983 */ /* 0x000ea20000100800 */
[----:B------:R-:W-:Y:S01]  /*2950*/  PLOP3.LUT P1, PT, PT, PT, UP4, 0x80, 0x0 ;  /* 0x000000000000781c */ /* 0x000fe20003f2f048 */
[----:B------:R-:W-:Y:S01]  /*2960*/  UIMAD UR17, UR47, -0x40, UR9 ;  /* 0xffffffc02f1178a4 */ /* 0x000fe2000f8e0209 */
[----:B------:R-:W-:Y:S01]  /*2970*/  IMAD.U32 R6, RZ, RZ, UR24 ;  /* 0x00000018ff067e24 */ /* 0x000fe2000f8e00ff */
[----:B------:R-:W-:Y:S01]  /*2980*/  UIMAD UR5, UR40, UR24, URZ ;  /* 0x00000018280572a4 */ /* 0x000fe2000f8e023f */
[----:B------:R-:W-:Y:S01]  /*2990*/  IADD3 R31, R4, 0x20, RZ ;  /* 0x00000020041f7810 */ /* 0x000fe20007ffe0ff */
[----:B------:R-:W-:Y:S01]  /*29a0*/  ULDC.64 UR22, c[0x0][0x268] ;  /* 0x00009a0000167ab9 */ /* 0x000fe20000000a00 */
[----:B------:R-:W-:-:S07]  /*29b0*/  IMAD.WIDE.U32 R6, R6, UR30, R36 ;  /* 0x0000001e06067c25 */ /* 0x000fce000f8e0024 */
[----:B------:R-:W-:Y:S01]  /*29c0*/  @P1 BAR.SYNC.DEFER_BLOCKING 0x0 ;  /* 0x0000000000001b1d */ /* 0x000fe20000010000 */
[----:B------:R-:W-:Y:S01]  /*29d0*/  ISETP.GE.AND P0, PT, R4, UR17, PT ;  /* 0x0000001104007c0c */ /* 0x000fe2000bf06270 */
[----:B------:R-:W-:Y:S01]  /*29e0*/  UIMAD UR20, UR30, UR25, UR5 ;  /* 0x000000191e1472a4 */ /* 0x000fe2000f8e0205 */
[----:B------:R-:W-:Y:S01]  /*29f0*/  IADD3 R12, P2, R6, UR46, RZ ;  /* 0x0000002e060c7c10 */ /* 0x000fe2000ff5e0ff */
[----:B------:R-:W-:Y:S01]  /*2a00*/  UIMAD UR5, UR8, -0x40, UR35 ;  /* 0xffffffc0080578a4 */ /* 0x000fe2000f8e0223 */
[----:B------:R-:W-:Y:S01]  /*2a10*/  ISETP.GE.AND P4, PT, R31, UR17, PT ;  /* 0x000000111f007c0c */ /* 0x000fe2000bf86270 */
[----:B------:R-:W-:Y:S01]  /*2a20*/  BSSY B0, `(.L_x_92) ;  /* 0x0000032000007945 */ /* 0x000fe20003800000 */
[----:B------:R-:W-:Y:S01]  /*2a30*/  SHF.R.S32.HI R30, RZ, 0x1f, R22 ;  /* 0x0000001fff1e7819 */ /* 0x000fe20000011416 */
[----:B------:R-:W-:Y:S02]  /*2a40*/  IMAD.U32 R5, RZ, RZ, UR20 ;  /* 0x00000014ff057e24 */ /* 0x000fe4000f8e00ff */
[----:B------:R-:W-:-:S03]  /*2a50*/  ISETP.GE.AND P6, PT, R4, UR5, PT ;  /* 0x0000000504007c0c */ /* 0x000fc6000bfc6270 */
        /* <DEDUP_REMOVED lines=9> */
[----:B---3--:R-:W2:Y:S01]  /*2af0*/  LDL R14, [R1+0x6c] ;  /* 0x00006c00010e7983 */ /* 0x008ea20000100800 */
[----:B------:R-:W-:-:S03]  /*2b00*/  ULDC UR20, c[0x0][0x2d0] ;  /* 0x0000b40000147ab9 */ /* 0x000fc60000000800 */
[----:B------:R-:W3:Y:S01]  /*2b10*/  LDL R42, [R1+0x70] ;  /* 0x00007000012a7983 */ /* 0x000ee20000100800 */
[----:B------:R-:W-:Y:S01]  /*2b20*/  ISETP.GE.AND P5, PT, R36, UR20, PT ;  /* 0x0000001424007c0c */ /* 0x000fe2000bfa6270 */
[----:B------:R-:W-:Y:S02]  /*2b30*/  IMAD R5, R33, UR24, RZ ;  /* 0x0000001821057c24 */ /* 0x000fe4000f8e02ff */
[----:B------:R-:W-:Y:S02]  /*2b40*/  IMAD.MOV.U32 R6, RZ, RZ, R12 ;  /* 0x000000ffff067224 */ /* 0x000fe400078e000c */
[----:B------:R-:W-:Y:S02]  /*2b50*/  IMAD.MOV.U32 R7, RZ, RZ, R19 ;  /* 0x000000ffff077224 */ /* 0x000fe400078e0013 */
[C---:B------:R-:W-:Y:S02]  /*2b60*/  IMAD R5, R4.reuse, UR25, R5 ;  /* 0x0000001904057c24 */ /* 0x040fe4000f8e0205 */
[----:B------:R-:W-:-:S04]  /*2b70*/  IMAD.WIDE.U32 R6, R4, UR24, R6 ;  /* 0x0000001804067c25 */ /* 0x000fc8000f8e0006 */
[----:B------:R-:W4:Y:S01]  /*2b80*/  @!P5 LDC.64 R16, c[0x0][0x220] ;  /* 0x00008800ff10db82 */ /* 0x000f220000000a00 */
[----:B------:R-:W-:Y:S01]  /*2b90*/  IMAD.IADD R5, R7, 0x1, R5 ;  /* 0x0000000107057824 */ /* 0x000fe200078e0205 */
[----:B------:R1:W-:Y:S01]  /*2ba0*/  @P5 STS.128 [R35+0x12000], RZ ;  /* 0x012000ff23005388 */ /* 0x0003e20000000c00 */
[----:B----4-:R-:W-:-:S04]  /*2bb0*/  @!P5 LEA R16, P1, R6, R16, 0x1 ;  /* 0x000000100610d211 */ /* 0x010fc800078208ff */
[----:B------:R-:W-:-:S05]  /*2bc0*/  @!P5 LEA.HI.X R17, R6, R17, R5, 0x1, P1 ;  /* 0x000000110611d211 */ /* 0x000fca00008f0c05 */
[----:B------:R-:W-:Y:S01]  /*2bd0*/  @!PT LDS RZ, [RZ] ;  /* 0x00000000fffff984 */ /* 0x000fe20000000800 */
[----:B------:R-:W-:Y:S01]  /*2be0*/  @!PT LDS RZ, [RZ] ;  /* 0x00000000fffff984 */ /* 0x000fe20000000800 */
[----:B------:R-:W-:Y:S01]  /*2bf0*/  @!PT LDS RZ, [RZ] ;  /* 0x00000000fffff984 */ /* 0x000fe20000000800 */
[----:B------:R1:W-:Y:S01]  /*2c00*/  @!P5 LDGSTS.E.BYPASS.LTC128B.128 [R35+0x12000], desc[UR6][R16.64] ;  /* 0x120000001023dfae */ /* 0x0003e2000b901d46 */
[----:B--2---:R-:W-:Y:S02]  /*2c10*/  ISETP.GE.AND P3, PT, R14, UR20, PT ;  /* 0x000000140e007c0c */ /* 0x004fe4000bf66270 */
[----:B---3--:R-:W-:-:S11]  /*2c20*/  ISETP.GE.AND P2, PT, R42, UR20, PT ;  /* 0x000000142a007c0c */ /* 0x008fd6000bf46270 */
        /* <DEDUP_REMOVED lines=17> */
.L_x_93:
[----:B------:R-:W-:Y:S05]  /*2d40*/  BSYNC B0 ;  /* 0x0000000000007941 */ /* 0x000fea0003800000 */
.L_x_92:
        /* <DEDUP_REMOVED lines=9> */
[----:B------:R-:W-:-:S12]  /*2de0*/  IMAD.MOV.U32 R7, RZ, RZ, R19 ;  /* 0x000000ffff077224 */ /* 0x000fd800078e0013 */
[----:B-123--:R-:W1:Y:S01]  /*2df0*/  @!P5 LDC.64 R14, c[0x0][0x220] ;  /* 0x00008800ff0edb82 */ /* 0x00ee620000000a00 */
[----:B------:R2:W-:Y:S01]  /*2e00*/  @P5 STS.128 [R35+0x13000], RZ ;  /* 0x013000ff23005388 */ /* 0x0005e20000000c00 */
[----:B-----5:R-:W-:Y:S02]  /*2e10*/  ISETP.GE.AND P3, PT, R5, UR17, PT ;  /* 0x0000001105007c0c */ /* 0x020fe4000bf66270 */
[----:B------:R-:W-:-:S05]  /*2e20*/  IADD3 R5, P1, R4, 0x20, RZ ;  /* 0x0000002004057810 */ /* 0x000fca0007f3e0ff */
[----:B------:R-:W-:Y:S01]  /*2e30*/  IMAD.X R6, RZ, RZ, R33, P1 ;  /* 0x000000ffff067224 */ /* 0x000fe200008e0621 */
[----:B----4-:R-:W-:-:S03]  /*2e40*/  ISETP.GE.AND P1, PT, R42, UR17, PT ;  /* 0x000000112a007c0c */ /* 0x010fc6000bf26270 */
        /* <DEDUP_REMOVED lines=28> */
.L_x_95:
[----:B------:R-:W-:Y:S05]  /*3010*/  BSYNC B0 ;  /* 0x0000000000007941 */ /* 0x000fea0003800000 */
.L_x_94:
[----:B------:R-:W0:Y:S01]  /*3020*/  LDGDEPBAR ;  /* 0x00000000000079af */ /* 0x000e220000000000 */
[----:B-12---:R-:W-:Y:S01]  /*3030*/  SHF.R.S32.HI R13, RZ, 0x1f, R27 ;  /* 0x0000001fff0d7819 */ /* 0x006fe2000001141b */
[----:B------:R-:W-:Y:S01]  /*3040*/  BSSY B0, `(.L_x_96) ;  /* 0x000001e000007945 */ /* 0x000fe20003800000 */
[----:B------:R-:W-:Y:S01]  /*3050*/  ISETP.GE.AND P5, PT, R31, UR5, PT ;  /* 0x000000051f007c0c */ /* 0x000fe2000bfa6270 */
[----:B------:R1:W-:Y:S01]  /*3060*/  @P6 STS.128 [R35+0x6000], RZ ;  /* 0x006000ff23006388 */ /* 0x0003e20000000c00 */
[----:B------:R-:W-:Y:S02]  /*3070*/  LEA.HI R22, R30, R22, RZ, 0x2 ;  /* 0x000000161e167211 */ /* 0x000fe400078f10ff */
        /* <DEDUP_REMOVED lines=26> */
.L_x_97:
[----:B------:R-:W-:Y:S05]  /*3220*/  BSYNC B0 ;  /* 0x0000000000007941 */ /* 0x000fea0003800000 */
.L_x_96:
[----:B------:R1:W-:Y:S01]  /*3230*/  @P5 STS.128 [R35+0x7000], RZ ;  /* 0x007000ff23005388 */ /* 0x0003e20000000c00 */
[----:B------:R-:W-:Y:S03]  /*3240*/  BSSY B0, `(.L_x_98) ;  /* 0x0000024000007945 */ /* 0x000fe60003800000 */
[----:B------:R1:W-:Y:S04]  /*3250*/  @P5 STS.128 [R35+0x9000], RZ ;  /* 0x009000ff23005388 */ /* 0x0003e80000000c00 */
[----:B------:R1:W-:Y:S01]  /*3260*/  @P5 STS.128 [R35+0xb000], RZ ;  /* 0x00b000ff23005388 */ /* 0x0003e20000000c00 */
[----:B------:R-:W-:Y:S05]  /*3270*/  @P5 BRA `(.L_x_99) ;  /* 0x0000000000805947 */ /* 0x000fea0003800000 */
[----:B------:R-:W5:Y:S01]  /*3280*/  LDL R5, [R1+0x6c] ;  /* 0x00006c0001057983 */ /* 0x000f620000100800 */
[----:B------:R-:W-:-:S03]  /*3290*/  ULDC UR17, c[0x0][0x2d0] ;  /* 0x0000b40000117ab9 */ /* 0x000fc60000000800 */
[----:B---3--:R-:W3:Y:S01]  /*32a0*/  LDL R14, [R1+0x70] ;  /* 0x00007000010e7983 */ /* 0x008ee20000100800 */
[----:B------:R-:W-:Y:S01]  /*32b0*/  ISETP.GE.AND P3, PT, R36, UR17, PT ;  /* 0x0000001124007c0c */ /* 0x000fe2000bf66270 */
[----:B------:R-:W-:-:S04]  /*32c0*/  IMAD.WIDE.U32 R6, R20, 0x20, RZ ;  /* 0x0000002014067825 */ /* 0x000fc800078e00ff */
[----:B------:R-:W-:-:S08]  /*32d0*/  IMAD.SHL.U32 R12, R21, 0x20, RZ ;  /* 0x00000020150c7824 */ /* 0x000fd000078e00ff */
[----:B------:R1:W-:Y:S01]  /*32e0*/  @P3 STS.128 [R35+0x7000], RZ ;  /* 0x007000ff23003388 */ /* 0x0003e20000000c00 */
[----:B-----5:R-:W-:Y:S02]  /*32f0*/  ISETP.GE.AND P2, PT, R5, UR17, PT ;  /* 0x0000001105007c0c */ /* 0x020fe4000bf46270 */
[----:B------:R-:W-:-:S04]  /*3300*/  IADD3 R5, P1, R8, R6, RZ ;  /* 0x0000000608057210 */ /* 0x000fc80007f3e0ff */
        /* <DEDUP_REMOVED lines=23> */
.L_x_99:
[----:B------:R-:W-:Y:S05]  /*3480*/  BSYNC B0 ;  /* 0x0000000000007941 */ /* 0x000fea0003800000 */
.L_x_98:
[----:B------:R1:W-:Y:S01]  /*3490*/  @P6 STS.128 [R35], RZ ;  /* 0x000000ff23006388 */ /* 0x0003e20000000c00 */
[----:B------:R-:W-:Y:S01]  /*34a0*/  BSSY B0, `(.L_x_100) ;  /* 0x000001c000007945 */ /* 0x000fe20003800000 */
[----:B------:R-:W-:Y:S02]  /*34b0*/  MOV R12, UR26 ;  /* 0x0000001a000c7c02 */ /* 0x000fe40008000f00 */
[----:B------:R1:W-:Y:S01]  /*34c0*/  @P6 STS.128 [R35+0x2000], RZ ;  /* 0x002000ff23006388 */ /* 0x0003e20000000c00 */
[----:B------:R-:W-:-:S03]  /*34d0*/  LOP3.LUT R13, R13, 0xfffffffc, RZ, 0xc0, !PT ;  /* 0xfffffffc0d0d7812 */ /* 0x000fc600078ec0ff */
        /* <DEDUP_REMOVED lines=24> */
.L_x_101:
[----:B------:R-:W-:Y:S05]  /*3660*/  BSYNC B0 ;  /* 0x0000000000007941 */ /* 0x000fea0003800000 */
.L_x_100:
        /* <DEDUP_REMOVED lines=40> */
.L_x_103:
[----:B------:R-:W-:Y:S05]  /*38f0*/  BSYNC B0 ;  /* 0x0000000000007941 */ /* 0x000fea0003800000 */
.L_x_102:
[----:B------:R-:W-:Y:S01]  /*3900*/  UIMAD UR14, UR40, UR26, URZ ;  /* 0x0000001a280e72a4 */ /* 0x000fe2000f8e023f */
[----:B------:R2:W-:Y:S01]  /*3910*/  @P0 STS.128 [R35+0xc000], RZ ;  /* 0x00c000ff23000388 */ /* 0x0005e20000000c00 */
[----:B-1----:R-:W-:Y:S01]  /*3920*/  IMAD.IADD R8, R25, 0x1, -R13 ;  /* 0x0000000119087824 */ /* 0x002fe200078e0a0d */
[----:B------:R-:W-:Y:S01]  /*3930*/  SHF.R.S32.HI R5, RZ, 0x2, R22 ;  /* 0x00000002ff057819 */ /* 0x000fe20000011416 */
[----:B------:R-:W-:Y:S01]  /*3940*/  UIMAD UR14, UR30, UR27, UR14 ;  /* 0x0000001b1e0e72a4 */ /* 0x000fe2000f8e020e */
[----:B------:R2:W-:Y:S01]  /*3950*/  @P0 STS.128 [R35+0xe000], RZ ;  /* 0x00e000ff23000388 */ /* 0x0005e20000000c00 */
[----:B------:R-:W-:Y:S01]  /*3960*/  IMAD.WIDE.U32 R6, R12, UR30, R36 ;  /* 0x0000001e0c067c25 */ /* 0x000fe2000f8e0024 */
[----:B------:R-:W-:Y:S01]  /*3970*/  LEA R5, R8, R5, 0x4 ;  /* 0x0000000508057211 */ /* 0x000fe200078e20ff */
[----:B------:R-:W-:Y:S01]  /*3980*/  BSSY B0, `(.L_x_104) ;  /* 0x0000033000007945 */ /* 0x000fe20003800000 */
[----:B------:R2:W-:Y:S01]  /*3990*/  @P0 STS.128 [R35+0x10000], RZ ;  /* 0x010000ff23000388 */ /* 0x0005e20000000c00 */
[----:B------:R-:W-:Y:S01]  /*39a0*/  IMAD.U32 R9, RZ, RZ, UR14 ;  /* 0x0000000eff097e24 */ /* 0x000fe2000f8e00ff */
[----:B------:R-:W-:Y:S01]  /*39b0*/  IADD3 R8, P1, R6, UR31, RZ ;  /* 0x0000001f06087c10 */ /* 0x000fe2000ff3e0ff */
[----:B------:R-:W-:Y:S01]  /*39c0*/  ULDC.64 UR14, c[0x0][0x260] ;  /* 0x00009800000e7ab9 */ /* 0x000fe20000000a00 */
[----:B------:R-:W-:Y:S01]  /*39d0*/  IADD3 R6, R5, 0x8, RZ ;  /* 0x0000000805067810 */ /* 0x000fe20007ffe0ff */
[----:B------:R-:W-:Y:S01]  /*39e0*/  IMAD R11, R26, UR14, RZ ;  /* 0x0000000e1a0b7c24 */ /* 0x000fe2000f8e02ff */
[----:B------:R-:W-:-:S02]  /*39f0*/  IADD3.X R9, R7, UR36, R9, P1, !PT ;  /* 0x0000002407097c10 */ /* 0x000fc40008ffe409 */
[----:B------:R-:W-:Y:S01]  /*3a00*/  ISETP.GE.AND P5, PT, R6, UR5, PT ;  /* 0x0000000506007c0c */ /* 0x000fe2000bfa6270 */
[C---:B------:R-:W-:Y:S01]  /*3a10*/  IMAD R11, R18.reuse, UR15, R11 ;  /* 0x0000000f120b7c24 */ /* 0x040fe2000f8e020b */
[----:B------:R-:W-:Y:S01]  /*3a20*/  ISETP.GE.AND P6, PT, R5, UR5, PT ;  /* 0x0000000505007c0c */ /* 0x000fe2000bfc6270 */
[----:B------:R-:W-:-:S04]  /*3a30*/  IMAD.WIDE.U32 R8, R18, UR14, R8 ;  /* 0x0000000e12087c25 */ /* 0x000fc8000f8e0008 */
[----:B------:R-:W-:Y:S01]  /*3a40*/  IMAD.IADD R11, R9, 0x1, R11 ;  /* 0x00000001090b7824 */ /* 0x000fe200078e020b */
[----:B------:R-:W-:Y:S07]  /*3a50*/  @P0 BRA `(.L_x_105) ;  /* 0x0000000000940947 */ /* 0x000fee0003800000 */
[----:B------:R-:W5:Y:S01]  /*3a60*/  LDL R10, [R1+0x6c] ;  /* 0x00006c00010a7983 */ /* 0x000f620000100800 */
[----:B------:R-:W-:-:S03]  /*3a70*/  ULDC UR5, c[0x0][0x2d0] ;  /* 0x0000b40000057ab9 */ /* 0x000fc60000000800 */
[----:B------:R-:W2:Y:S01]  /*3a80*/  LDL R16, [R1+0x70] ;  /* 0x0000700001107983 */ /* 0x000ea20000100800 */
[----:B------:R-:W-:Y:S01]  /*3a90*/  ISETP.GE.AND P3, PT, R36, UR5, PT ;  /* 0x0000000524007c0c */ /* 0x000fe2000bf66270 */
[----:B------:R-:W-:Y:S02]  /*3aa0*/  IMAD.MOV.U32 R6, RZ, RZ, R8 ;  /* 0x000000ffff067224 */ /* 0x000fe400078e0008 */
[----:B------:R-:W-:Y:S02]  /*3ab0*/  IMAD.MOV.U32 R7, RZ, RZ, R11 ;  /* 0x000000ffff077224 */ /* 0x000fe400078e000b */
[----:B------:R-:W-:-:S08]  /*3ac0*/  IMAD.WIDE.U32 R6, R4, UR26, R6 ;  /* 0x0000001a04067c25 */ /* 0x000fd0000f8e0006 */
[----:B---3--:R-:W1:Y:S01]  /*3ad0*/  @!P3 LDC.64 R14, c[0x0][0x218] ;  /* 0x00008600ff0ebb82 */ /* 0x008e620000000a00 */
[----:B------:R3:W-:Y:S01]  /*3ae0*/  @P3 STS.128 [R35+0xc000], RZ ;  /* 0x00c000ff23003388 */ /* 0x0007e20000000c00 */
[----:B-1----:R-:W-:Y:S02]  /*3af0*/  @!P3 LEA R14, P1, R6, R14, 0x1 ;  /* 0x0000000e060eb211 */ /* 0x002fe400078208ff */
[----:B-----5:R-:W-:Y:S01]  /*3b00*/  ISETP.GE.AND P2, PT, R10, UR5, PT ;  /* 0x000000050a007c0c */ /* 0x020fe2000bf46270 */
[----:B------:R-:W-:Y:S01]  /*3b10*/  IMAD R10, R33, UR26, RZ ;  /* 0x0000001a210a7c24 */ /* 0x000fe2000f8e02ff */
[----:B--2---:R-:W-:-:S03]  /*3b20*/  ISETP.GE.AND P0, PT, R16, UR5, PT ;  /* 0x0000000510007c0c */ /* 0x004fc6000bf06270 */
[----:B------:R-:W-:-:S04]  /*3b30*/  IMAD R10, R4, UR27, R10 ;  /* 0x0000001b040a7c24 */ /* 0x000fc8000f8e020a */
[----:B------:R-:W-:-:S04]  /*3b40*/  IMAD.IADD R10, R7, 0x1, R10 ;  /* 0x00000001070a7824 */ /* 0x000fc800078e020a */
[----:B------:R-:W1:Y:S01]  /*3b50*/  @!P2 LDC.64 R12, c[0x0][0x218] ;  /* 0x00008600ff0cab82 */ /* 0x000e620000000a00 */
[----:B------:R-:W-:-:S05]  /*3b60*/  @!P3 LEA.HI.X R15, R6, R15, R10, 0x1, P1 ;  /* 0x0000000f060fb211 */ /* 0x000fca00008f0c0a */
[----:B------:R-:W-:Y:S01]  /*3b70*/  @!PT LDS RZ, [RZ] ;  /* 0x00000000fffff984 */ /* 0x000fe20000000800 */
[----:B------:R-:W-:Y:S01]  /*3b80*/  @!PT LDS RZ, [RZ] ;  /* 0x00000000fffff984 */ /* 0x000fe20000000800 */
[----:B------:R-:W-:Y:S01]  /*3b90*/  @!PT LDS RZ, [RZ] ;  /* 0x00000000fffff984 */ /* 0x000fe20000000800 */
[----:B------:R3:W-:Y:S04]  /*3ba0*/  @!P3 LDGSTS.E.BYPASS.LTC128B.128 [R35+0xc000], desc[UR6][R14.64] ;  /* 0x0c0000000e23bfae */ /* 0x0007e8000b901d46 */
        /* <DEDUP_REMOVED lines=16> */
.L_x_105:
[----:B------:R-:W-:Y:S05]  /*3cb0*/  BSYNC B0 ;  /* 0x0000000000007941 */ /* 0x000fea0003800000 */
.L_x_104:
[----:B------:R1:W-:Y:S01]  /*3cc0*/  @P4 STS.128 [R35+0xd000], RZ ;  /* 0x00d000ff23004388 */ /* 0x0003e20000000c00 */
[----:B------:R-:W-:Y:S03]  /*3cd0*/  BSSY B0, `(.L_x_106) ;  /* 0x000002b000007945 */ /* 0x000fe60003800000 */
[----:B------:R1:W-:Y:S04]  /*3ce0*/  @P4 STS.128 [R35+0xf000], RZ ;  /* 0x00f000ff23004388 */ /* 0x0003e80000000c00 */
[----:B------:R1:W-:Y:S01]  /*3cf0*/  @P4 STS.128 [R35+0x11000], RZ ;  /* 0x011000ff23004388 */ /* 0x0003e20000000c00 */
[----:B------:R-:W-:Y:S05]  /*3d00*/  @P4 BRA `(.L_x_107) ;  /* 0x00000000009c4947 */ /* 0x000fea0003800000 */
[----:B------:R-:W5:Y:S01]  /*3d10*/  LDL R6, [R1+0x6c] ;  /* 0x00006c0001067983 */ /* 0x000f620000100800 */
[----:B------:R-:W-:-:S03]  /*3d20*/  ULDC UR5, c[0x0][0x2d0] ;  /* 0x0000b40000057ab9 */ /* 0x000fc60000000800 */
[----:B------:R-:W2:Y:S01]  /*3d30*/  LDL R10, [R1+0x70] ;  /* 0x00007000010a7983 */ /* 0x000ea20000100800 */
[----:B------:R-:W-:Y:S01]  /*3d40*/  ISETP.GE.AND P3, PT, R36, UR5, PT ;  /* 0x0000000524007c0c */ /* 0x000fe2000bf66270 */
[----:B------:R-:W-:Y:S01]  /*3d50*/  IMAD.MOV.U32 R7, RZ, RZ, R11 ;  /* 0x000000ffff077224 */ /* 0x000fe200078e000b */
[----:B------:R-:W-:-:S11]  /*3d60*/  IADD3 R4, P0, R4, 0x20, RZ ;  /* 0x0000002004047810 */ /* 0x000fd60007f1e0ff */
[----:B-1-3--:R-:W1:Y:S01]  /*3d70*/  @!P3 LDC.64 R12, c[0x0][0x218] ;  /* 0x00008600ff0cbb82 */ /* 0x00ae620000000a00 */
[----:B------:R3:W-:Y:S01]  /*3d80*/  @P3 STS.128 [R35+0xd000], RZ ;  /* 0x00d000ff23003388 */ /* 0x0007e20000000c00 */
[----:B-----5:R-:W-:Y:S01]  /*3d90*/  ISETP.GE.AND P2, PT, R6, UR5, PT ;  /* 0x0000000506007c0c */ /* 0x020fe2000bf46270 */
[----:B------:R-:W-:Y:S01]  /*3da0*/  IMAD.X R6, RZ, RZ, R33, P0 ;  /* 0x000000ffff067224 */ /* 0x000fe200000e0621 */
[----:B--2---:R-:W-:-:S03]  /*3db0*/  ISETP.GE.AND P0, PT, R10, UR5, PT ;  /* 0x000000050a007c0c */ /* 0x004fc6000bf06270 */
[----:B------:R-:W-:Y:S02]  /*3dc0*/  IMAD R9, R6, UR26, RZ ;  /* 0x0000001a06097c24 */ /* 0x000fe4000f8e02ff */
[----:B------:R-:W-:-:S04]  /*3dd0*/  IMAD.MOV.U32 R6, RZ, RZ, R8 ;  /* 0x000000ffff067224 */ /* 0x000fc800078e0008 */
[C---:B------:R-:W-:Y:S02]  /*3de0*/  IMAD.WIDE.U32 R6, R4.reuse, UR26, R6 ;  /* 0x0000001a04067c25 */ /* 0x040fe4000f8e0006 */
[----:B------:R-:W2:Y:S02]  /*3df0*/  @!P2 LDC.64 R14, c[0x0][0x218] ;  /* 0x00008600ff0eab82 */ /* 0x000ea40000000a00 */
        /* <DEDUP_REMOVED lines=24> */
.L_x_107:
[----:B------:R-:W-:Y:S05]  /*3f80*/  BSYNC B0 ;  /* 0x0000000000007941 */ /* 0x000fea0003800000 */
.L_x_106:
[C---:B------:R-:W-:Y:S01]  /*3f90*/  IMAD.SHL.U32 R6, R5.reuse, 0x4, RZ ;  /* 0x0000000405067824 */ /* 0x040fe200078e00ff */
[----:B------:R-:W-:Y:S01]  /*3fa0*/  SHF.R.S32.HI R4, RZ, 0x1f, R5 ;  /* 0x0000001fff047819 */ /* 0x000fe20000011405 */
[----:B-1-3--:R-:W-:Y:S01]  /*3fb0*/  IMAD.MOV.U32 R8, RZ, RZ, 0x7f800000 ;  /* 0x7f800000ff087424 */ /* 0x00afe200078e00ff */
[----:B------:R-:W0:Y:S01]  /*3fc0*/  LDGDEPBAR ;  /* 0x00000000000079af */ /* 0x000e220000000000 */
[----:B------:R-:W-:Y:S01]  /*3fd0*/  ULDC.64 UR18, c[0x0][0x3c8] ;  /* 0x0000f20000127ab9 */ /* 0x000fe20000000a00 */
[----:B------:R-:W-:Y:S01]  /*3fe0*/  SHF.L.U64.HI R9, R5, 0x2, R4 ;  /* 0x0000000205097819 */ /* 0x000fe20000010204 */
[----:B------:R-:W-:Y:S01]  /*3ff0*/  IMAD.MOV.U32 R4, RZ, RZ, 0x7f800000 ;  /* 0x7f800000ff047424 */ /* 0x000fe200078e00ff */
[----:B------:R1:W-:Y:S01]  /*4000*/  STL [R1+0x78], R6 ;  /* 0x0000780601007387 */ /* 0x0003e20000100800 */
[----:B------:R-:W-:Y:S02]  /*4010*/  UISETP.NE.U32.AND UP1, UPT, UR18, URZ, UPT ;  /* 0x0000003f1200728c */ /* 0x000fe4000bf25070 */
[----:B------:R-:W-:Y:S01]  /*4020*/  USHF.R.S32.HI UR14, URZ, 0x1f, UR60 ;  /* 0x0000001f3f0e7899 */ /* 0x000fe2000801143c */
[----:B------:R-:W-:Y:S01]  /*4030*/  STL [R1+0x74], R9 ;  /* 0x0000740901007387 */ /* 0x000fe20000100800 */
[----:B------:R-:W-:-:S02]  /*4040*/  UISETP.NE.AND.EX UP1, UPT, UR19, URZ, UPT, UP1 ;  /* 0x0000003f1300728c */ /* 0x000fc4000bf25310 */
[----:B------:R-:W-:Y:S01]  /*4050*/  USHF.R.S32.HI UR5, URZ, 0x1f, UR48 ;  /* 0x0000001f3f057899 */ /* 0x000fe20008011430 */
[----:B------:R-:W-:-:S08]  /*4060*/  ULDC UR20, c[0x0][0x2d0] ;  /* 0x0000b40000147ab9 */ /* 0x000fd00000000800 */
[----:B------:R-:W-:Y:S01]  /*4070*/  @UP1 ULDC.64 UR22, c[0x0][0x3d0] ;  /* 0x0000f40000161ab9 */ /* 0x000fe20000000a00 */
[----:B------:R-:W-:Y:S01]  /*4080*/  @UP1 UMOV UR15, UR14 ;  /* 0x0000000e000f1c82 */ /* 0x000fe20008000000 */
[----:B------:R-:W-:Y:S01]  /*4090*/  @UP1 UIMAD UR5, UR5, UR22, URZ ;  /* 0x00000016050512a4 */ /* 0x000fe2000f8e023f */
[----:B------:R-:W-:-:S04]  /*40a0*/  DEPBAR.LE SB0, 0x1 ;  /* 0x000080400000791a */ /* 0x000fc80000000000 */
[----:B------:R-:W-:Y:S01]  /*40b0*/  @UP1 UMOV UR14, UR60 ;  /* 0x0000003c000e1c82 */ /* 0x000fe20008000000 */
[----:B-1----:R-:W-:Y:S01]  /*40c0*/  IADD3 R6, P0, R6, UR11, RZ ;  /* 0x0000000b06067c10 */ /* 0x002fe2000ff1e0ff */
[----:B------:R-:W-:Y:S02]  /*40d0*/  @UP1 UIMAD.WIDE.U32 UR14, UR48, UR22, UR14 ;  /* 0x00000016300e12a5 */ /* 0x000fe4000f8e000e */
[----:B------:R-:W-:Y:S01]  /*40e0*/  @UP1 UIMAD UR5, UR48, UR23, UR5 ;  /* 0x00000017300512a4 */ /* 0x000fe2000f8e0205 */
[----:B------:R-:W-:Y:S01]  /*40f0*/  IADD3.X R7, R9, UR10, RZ, P0, !PT ;  /* 0x0000000a09077c10 */ /* 0x000fe200087fe4ff */
[----:B------:R-:W-:Y:S01]  /*4100*/  @UP1 ULEA UR18, UP0, UR14, UR18, 0x2 ;  /* 0x000000120e121291 */ /* 0x000fe2000f80103f */
[----:B------:R-:W-:Y:S01]  /*4110*/  PLOP3.LUT P0, PT, PT, PT, UP1, 0x80, 0x0 ;  /* 0x000000000000781c */ /* 0x000fe20003f0f018 */
[----:B------:R-:W-:Y:S02]  /*4120*/  @UP1 UIADD3 UR5, UR15, UR5, URZ ;  /* 0x000000050f051290 */ /* 0x000fe4000fffe03f */
[----:B------:R-:W3:Y:S01]  /*4130*/  @!P5 LDG.E R4, desc[UR6][R6.64+0x20] ;  /* 0x000020060604d981 */ /* 0x000ee2000c1e1900 */
[----:B------:R-:W-:Y:S01]  /*4140*/  VIADD R5, R5, 0x1 ;  /* 0x0000000105057836 */ /* 0x000fe20000000000 */
[----:B------:R-:W-:-:S02]  /*4150*/  @UP1 ULEA.HI.X UR19, UR14, UR19, UR5, 0x2, UP0 ;  /* 0x000000130e131291 */ /* 0x000fc400080f1405 */
[----:B------:R1:W5:Y:S01]  /*4160*/  @!P6 LDG.E R8, desc[UR6][R6.64] ;  /* 0x000000060608e981 */ /* 0x000362000c1e1900 */
[----:B------:R-:W-:Y:S01]  /*4170*/  @UP1 ULDC UR5, c[0x0][0x2e8] ;  /* 0x0000ba0000051ab9 */ /* 0x000fe20000000800 */
[----:B------:R-:W-:Y:S01]  /*4180*/  IMAD.MOV.U32 R240, RZ, RZ, 0x20 ;  /* 0x00000020fff07424 */ /* 0x000fe200078e00ff */
[----:B------:R-:W-:Y:S01]  /*4190*/  CS2R R142, SRZ ;  /* 0x00000000008e7805 */ /* 0x000fe2000001ff00 */
[----:B------:R-:W-:Y:S01]  /*41a0*/  BAR.SYNC.DEFER_BLOCKING 0x0 ;  /* 0x0000000000007b1d */ /* 0x000fe20000010000 */
        /* <DEDUP_REMOVED lines=19> */
[----:B------:R-:W-:Y:S01]  /*42e0*/  CS2R R106, SRZ ;  /* 0x00000000006a7805 */ /* 0x000fe2000001ff00 */
[----:B-1----:R-:W-:Y:S01]  /*42f0*/  IMAD.U32 R6, RZ, RZ, UR18 ;  /* 0x00000012ff067e24 */ /* 0x002fe2000f8e00ff */
[----:B------:R-:W-:Y:S01]  /*4300*/  CS2R R104, SRZ ;  /* 0x0000000000687805 */ /* 0x000fe2000001ff00 */
[----:B------:R-:W-:Y:S01]  /*4310*/  IMAD.U32 R7, RZ, RZ, UR19 ;  /* 0x00000013ff077e24 */ /* 0x000fe2000f8e00ff */
[----:B------:R-:W-:-:S02]  /*4320*/  CS2R R102, SRZ ;  /* 0x0000000000667805 */ /* 0x000fc4000001ff00 */
[----:B------:R-:W-:Y:S02]  /*4330*/  CS2R R100, SRZ ;  /* 0x0000000000647805 */ /* 0x000fe4000001ff00 */
[----:B------:R-:W-:Y:S02]  /*4340*/  CS2R R62, SRZ ;  /* 0x00000000003e7805 */ /* 0x000fe4000001ff00 */
[----:B------:R-:W-:Y:S01]  /*4350*/  CS2R R60, SRZ ;  /* 0x00000000003c7805 */ /* 0x000fe2000001ff00 */
[----:B------:R1:W4:Y:S01]  /*4360*/  @P0 LDG.E R13, desc[UR6][R6.64] ;  /* 0x00000006060d0981 */ /* 0x000322000c1e1900 */
        /* <DEDUP_REMOVED lines=11> */
[----:B--2---:R-:W-:Y:S02]  /*4420*/  CS2R R40, SRZ ;  /* 0x0000000000287805 */ /* 0x004fe4000001ff00 */
[----:B------:R-:W-:Y:S02]  /*4430*/  CS2R R38, SRZ ;  /* 0x0000000000267805 */ /* 0x000fe4000001ff00 */
[----:B------:R-:W-:Y:S02]  /*4440*/  CS2R R36, SRZ ;  /* 0x0000000000247805 */ /* 0x000fe4000001ff00 */
[----:B------:R-:W-:-:S02]  /*4450*/  CS2R R30, SRZ ;  /* 0x00000000001e7805 */ /* 0x000fc4000001ff00 */
[----:B------:R-:W-:Y:S02]  /*4460*/  CS2R R26, SRZ ;  /* 0x00000000001a7805 */ /* 0x000fe4000001ff00 */
[----:B------:R-:W-:Y:S02]  /*4470*/  CS2R R24, SRZ ;  /* 0x0000000000187805 */ /* 0x000fe4000001ff00 */
[----:B------:R-:W-:Y:S02]  /*4480*/  CS2R R22, SRZ ;  /* 0x0000000000167805 */ /* 0x000fe4000001ff00 */
[----:B------:R-:W-:Y:S01]  /*4490*/  CS2R R20, SRZ ;  /* 0x0000000000147805 */ /* 0x000fe2000001ff00 */
[----:B------:R-:W-:Y:S01]  /*44a0*/  ULDC UR22, c[0x0][0x2dc] ;  /* 0x0000b70000167ab9 */ /* 0x000fe20000000800 */
[----:B------:R-:W-:Y:S01]  /*44b0*/  ULDC UR15, c[0x0][0x2ec] ;  /* 0x0000bb00000f7ab9 */ /* 0x000fe20000000800 */
[----:B---3--:R2:W-:Y:S01]  /*44c0*/  STL [R1+0x68], R4 ;  /* 0x0000680401007387 */ /* 0x0085e20000100800 */
[----:B-1----:R-:W-:-:S03]  /*44d0*/  LEA.HI R6, R34, R32, RZ, 0x4 ;  /* 0x0000002022067211 */ /* 0x002fc600078f20ff */
[----:B-----5:R1:W-:Y:S01]  /*44e0*/  STL [R1+0x64], R8 ;  /* 0x0000640801007387 */ /* 0x0203e20000100800 */
[----:B------:R-:W-:Y:S01]  /*44f0*/  LEA.HI R7, R34, R32, RZ, 0x7 ;  /* 0x0000002022077211 */ /* 0x000fe200078f38ff */
[----:B------:R-:W4:Y:S02]  /*4500*/  @P0 MUFU.RCP R12, UR5 ;  /* 0x00000005000c0d08 */ /* 0x000f240008001000 */
[----:B------:R-:W3:Y:S04]  /*4510*/  LDSM.16.M88.4 R164, [R252] ;  /* 0x00000000fca4783b */ /* 0x000ee80000000200 */
[----:B------:R-:W3:Y:S04]  /*4520*/  LDSM.16.M88.4 R168, [R252+0x800] ;  /* 0x00080000fca8783b */ /* 0x000ee80000000200 */
[----:B------:R-:W3:Y:S04]  /*4530*/  LDSM.16.M88.4 R196, [R252+0x2000] ;  /* 0x00200000fcc4783b */ /* 0x000ee80000000200 */
[----:B------:R-:W3:Y:S04]  /*4540*/  LDSM.16.M88.4 R200, [R252+0x2800] ;  /* 0x00280000fcc8783b */ /* 0x000ee80000000200 */
[----:B------:R-:W3:Y:S01]  /*4550*/  LDSM.16.M88.4 R228, [R252+0x4000] ;  /* 0x00400000fce4783b */ /* 0x000ee20000000200 */
[----:B--2---:R-:W-:-:S03]  /*4560*/  LOP3.LUT R4, R29, 0xfffffff8, RZ, 0xc0, !PT ;  /* 0xfffffff81d047812 */ /* 0x004fc600078ec0ff */
[----:B------:R-:W2:Y:S01]  /*4570*/  LDSM.16.M88.4 R232, [R252+0x4800] ;  /* 0x00480000fce8783b */ /* 0x000ea20000000200 */
[----:B-1----:R-:W-:Y:S01]  /*4580*/  SHF.R.S32.HI R8, RZ, 0x4, R6 ;  /* 0x00000004ff087819 */ /* 0x002fe20000011406 */
[----:B------:R-:W-:-:S03]  /*4590*/  IMAD.IADD R4, R32, 0x1, -R4 ;  /* 0x0000000120047824 */ /* 0x000fc600078e0a04 */
[----:B------:R-:W-:Y:S01]  /*45a0*/  LEA.HI R6, R6, R8, RZ, 0x1 ;  /* 0x0000000806067211 */ /* 0x000fe200078f08ff */
[----:B------:R-:W-:-:S03]  /*45b0*/  IMAD.SHL.U32 R10, R4, 0x40, RZ ;  /* 0x00000040040a7824 */ /* 0x000fc600078e00ff */
[----:B------:R-:W-:Y:S02]  /*45c0*/  LOP3.LUT R9, R6, 0xfffffffe, RZ, 0xc0, !PT ;  /* 0xfffffffe06097812 */ /* 0x000fe400078ec0ff */
[----:B------:R-:W-:Y:S02]  /*45d0*/  SHF.R.S32.HI R6, RZ, 0x7, R7 ;  /* 0x00000007ff067819 */ /* 0x000fe40000011407 */
[----:B------:R-:W-:Y:S01]  /*45e0*/  LOP3.LUT R7, R10, 0x1c0, RZ, 0xc0, !PT ;  /* 0x000001c00a077812 */ /* 0x000fe200078ec0ff */
[----:B------:R-:W-:-:S03]  /*45f0*/  IMAD.IADD R8, R8, 0x1, -R9 ;  /* 0x0000000108087824 */ /* 0x000fc600078e0a09 */
[----:B------:R-:W-:Y:S01]  /*4600*/  LOP3.LUT R9, R7, 0x8, R29, 0xf8, !PT ;  /* 0x0000000807097812 */ /* 0x000fe200078ef81d */
[----:B------:R-:W-:Y:S01]  /*4610*/  IMAD.SHL.U32 R32, R32, 0x2, RZ ;  /* 0x0000000220207824 */ /* 0x000fe200078e00ff */
[----:B------:R-:W-:Y:S01]  /*4620*/  SHF.R.U32.HI R7, RZ, 0x3, R7 ;  /* 0x00000003ff077819 */ /* 0x000fe20000011607 */
[----:B------:R-:W-:Y:S02]  /*4630*/  IMAD.SHL.U32 R11, R6, 0x20, RZ ;  /* 0x00000020060b7824 */ /* 0x000fe400078e00ff */
[----:B------:R-:W-:Y:S01]  /*4640*/  IMAD.SHL.U32 R8, R8, 0x200, RZ ;  /* 0x0000020008087824 */ /* 0x000fe200078e00ff */
[----:B------:R-:W-:Y:S01]  /*4650*/  LOP3.LUT R10, R9, R7, RZ, 0x3c, !PT ;  /* 0x00000007090a7212 */ /* 0x000fe200078e3cff */
[----:B------:R-:W-:Y:S01]  /*4660*/  IMAD.U32 R7, RZ, RZ, UR9 ;  /* 0x00000009ff077e24 */ /* 0x000fe2000f8e00ff */
[----:B------:R-:W-:Y:S01]  /*4670*/  LOP3.LUT R11, R11, 0x6, R32, 0xf8, !PT ;  /* 0x000000060b0b7812 */ /* 0x000fe200078ef820 */
[----:B------:R-:W-:Y:S02]  /*4680*/  IMAD R9, R6, 0x800, R8 ;  /* 0x0000080006097824 */ /* 0x000fe400078e0208 */
[----:B------:R-:W-:Y:S01]  /*4690*/  IMAD.U32 R6, RZ, RZ, UR47 ;  /* 0x0000002fff067e24 */ /* 0x000fe2000f8e00ff */
[----:B------:R-:W-:-:S03]  /*46a0*/  IADD3 R5, R7, -UR35, R5 ;  /* 0x8000002307057c10 */ /* 0x000fc6000fffe005 */
[----:B------:R-:W-:Y:S02]  /*46b0*/  IMAD R14, R6, 0x40, R11 ;  /* 0x00000040060e7824 */ /* 0x000fe400078e020b */
[----:B------:R1:W-:Y:S04]  /*46c0*/  STL [R1+0xa4], R5 ;  /* 0x0000a40501007387 */ /* 0x0003e80000100800 */
[----:B------:R-:W-:Y:S04]  /*46d0*/  STL [R1+0x38], R14 ;  /* 0x0000380e01007387 */ /* 0x000fe80000100800 */
[----:B-1----:R-:W5:Y:S01]  /*46e0*/  LDL R5, [R1+0x4] ;  /* 0x0000040001057983 */ /* 0x002f620000100800 */
[----:B------:R-:W-:Y:S01]  /*46f0*/  LOP3.LUT P1, RZ, R4, 0x2, RZ, 0xc0, !PT ;  /* 0x0000000204ff7812 */ /* 0x000fe2000782c0ff */
[----:B------:R-:W-:-:S05]  /*4700*/  IMAD.IADD R4, R9, 0x1, R10 ;  /* 0x0000000109047824 */ /* 0x000fca00078e020a */
[----:B------:R-:W-:Y:S01]  /*4710*/  LEA R4, R4, UR4, 0x1 ;  /* 0x0000000404047c11 */ /* 0x000fe2000f8e08ff */
[----:B----4-:R-:W-:Y:S01]  /*4720*/  @P0 FMUL.FTZ R8, R13, R12 ;  /* 0x0000000c0d080220 */ /* 0x010fe20000410000 */
[----:B------:R-:W-:-:S03]  /*4730*/  VIADD R6, R14, 0x11 ;  /* 0x000000110e067836 */ /* 0x000fc60000000000 */
[----:B------:R-:W-:Y:S04]  /*4740*/  STL [R1], R4 ;  /* 0x0000000401007387 */ /* 0x000fe80000100800 */
[----:B------:R-:W1:Y:S04]  /*4750*/  LDSM.16.M88.4 R148, [R4+0x12000] ;  /* 0x012000000494783b */ /* 0x000e680000000200 */
[----:B------:R-:W4:Y:S04]  /*4760*/  LDSM.16.M88.4 R152, [R4+0x12800] ;  /* 0x012800000498783b */ /* 0x000f280000000200 */
[----:B------:R-:W1:Y:S04]  /*4770*/  LDSM.16.M88.4 R180, [R4+0x14000] ;  /* 0x0140000004b4783b */ /* 0x000e680000000200 */
[----:B------:R-:W1:Y:S04]  /*4780*/  LDSM.16.M88.4 R184, [R4+0x14800] ;  /* 0x0148000004b8783b */ /* 0x000e680000000200 */
[----:B------:R-:W1:Y:S04]  /*4790*/  LDSM.16.M88.4 R212, [R4+0x16000] ;  /* 0x0160000004d4783b */ /* 0x000e680000000200 */
[----:B------:R3:W1:Y:S01]  /*47a0*/  LDSM.16.M88.4 R216, [R4+0x16800] ;  /* 0x0168000004d8783b */ /* 0x0006620000000200 */
[----:B------:R-:W-:Y:S01]  /*47b0*/  SEL R240, R240, 0xffffffe0, !P1 ;  /* 0xffffffe0f0f07807 */ /* 0x000fe20004800000 */
[----:B------:R-:W-:Y:S01]  /*47c0*/  VIADD R7, R14, 0x10 ;  /* 0x000000100e077836 */ /* 0x000fe20000000000 */
[----:B------:R-:W-:Y:S01]  /*47d0*/  @P0 R2UR UR14, R8 ;  /* 0x00000000080e02ca */ /* 0x000fe200000e0000 */
[----:B------:R-:W-:-:S02]  /*47e0*/  VIADD R8, R14, 0x9 ;  /* 0x000000090e087836 */ /* 0x000fc40000000000 */
[----:B------:R-:W-:Y:S02]  /*47f0*/  IMAD.IADD R240, R240, 0x1, R252 ;  /* 0x00000001f0f07824 */ /* 0x000fe400078e02fc */
[C---:B------:R-:W-:Y:S02]  /*4800*/  VIADD R9, R14.reuse, 0x8 ;  /* 0x000000080e097836 */ /* 0x040fe40000000000 */
[C---:B------:R-:W-:Y:S01]  /*4810*/  VIADD R10, R14.reuse, 0x1 ;  /* 0x000000010e0a7836 */ /* 0x040fe20000000000 */
[----:B------:R-:W1:Y:S04]  /*4820*/  LDSM.16.M88.4 R172, [R240] ;  /* 0x00000000f0ac783b */ /* 0x000e680000000200 */
[----:B------:R-:W1:Y:S04]  /*4830*/  LDSM.16.M88.4 R176, [R240+0x800] ;  /* 0x00080000f0b0783b */ /* 0x000e680000000200 */
[----:B------:R-:W1:Y:S01]  /*4840*/  LDSM.16.M88.4 R204, [R240+0x2000] ;  /* 0x00200000f0cc783b */ /* 0x000e620000000200 */
[----:B---3--:R-:W-:-:S03]  /*4850*/  VIADD R4, R14, 0x19 ;  /* 0x000000190e047836 */ /* 0x008fc60000000000 */
[----:B------:R-:W3:Y:S02]  /*4860*/  LDSM.16.M88.4 R208, [R240+0x2800] ;  /* 0x00280000f0d0783b */ /* 0x000ee40000000200 */
[----:B------:R-:W-:Y:S02]  /*4870*/  I2FP.F32.S32 R11, R4 ;  /* 0x00000004000b7245 */ /* 0x000fe40000201400 */
[----:B------:R-:W1:Y:S01]  /*4880*/  LDSM.16.M88.4 R236, [R240+0x4000] ;  /* 0x00400000f0ec783b */ /* 0x000e620000000200 */
[----:B------:R-:W-:-:S03]  /*4890*/  I2FP.F32.S32 R4, R6 ;  /* 0x0000000600047245 */ /* 0x000fc60000201400 */
[----:B------:R-:W-:Y:S04]  /*48a0*/  STL [R1+0x98], R11 ;  /* 0x0000980b01007387 */ /* 0x000fe80000100800 */
[----:B------:R-:W1:Y:S01]  /*48b0*/  LDSM.16.M88.4 R240, [R240+0x4800] ;  /* 0x00480000f0f0783b */ /* 0x000e620000000200 */
[----:B------:R-:W-:Y:S01]  /*48c0*/  USHF.L.U32 UR18, UR47, 0x6, URZ ;  /* 0x000000062f127899 */ /* 0x000fe2000800063f */
[----:B------:R-:W-:Y:S02]  /*48d0*/  CS2R R28, SRZ ;  /* 0x00000000001c7805 */ /* 0x000fe4000001ff00 */
[----:B------:R-:W-:Y:S02]  /*48e0*/  CS2R R34, SRZ ;  /* 0x0000000000227805 */ /* 0x000fe4000001ff00 */
[----:B------:R-:W-:Y:S01]  /*48f0*/  CS2R R32, SRZ ;  /* 0x0000000000207805 */ /* 0x000fe2000001ff00 */
[----:B------:R-:W-:Y:S01]  /*4900*/  UIADD3 UR19, UR35, 0x40, UR18 ;  /* 0x0000004023137890 */ /* 0x000fe2000fffe012 */
[----:B------:R-:W-:Y:S01]  /*4910*/  UMOV UR5, URZ ;  /* 0x0000003f00057c82 */ /* 0x000fe20008000000 */
[----:B------:R-:W-:-:S02]  /*4920*/  UIADD3 UR18, UR18, 0x40, URZ ;  /* 0x0000004012127890 */ /* 0x000fc4000fffe03f */
[----:B------:R-:W-:Y:S01]  /*4930*/  UIADD3 UR19, UR19, -UR9, URZ ;  /* 0x8000000913137290 */ /* 0x000fe2000fffe03f */
[----:B------:R-:W-:Y:S01]  /*4940*/  @UP1 UMOV UR5, UR14 ;  /* 0x0000000e00051c82 */ /* 0x000fe20008000000 */
[----:B-----5:R-:W1:Y:S04]  /*4950*/  LDSM.16.M88.4 R156, [R5] ;  /* 0x00000000059c783b */ /* 0x020e680000000200 */
[----:B------:R-:W1:Y:S04]  /*4960*/  LDSM.16.M88.4 R160, [R5+0x800] ;  /* 0x0008000005a0783b */ /* 0x000e680000000200 */
[----:B------:R-:W1:Y:S04]  /*4970*/  LDSM.16.M88.4 R188, [R5+0x2000] ;  /* 0x0020000005bc783b */ /* 0x000e680000000200 */
[----:B------:R-:W1:Y:S04]  /*4980*/  LDSM.16.M88.4 R192, [R5+0x2800] ;  /* 0x0028000005c0783b */ /* 0x000e680000000200 */
[----:B------:R-:W1:Y:S04]  /*4990*/  LDSM.16.M88.4 R220, [R5+0x4000] ;  /* 0x0040000005dc783b */ /* 0x000e680000000200 */
[----:B------:R5:W1:Y:S02]  /*49a0*/  LDSM.16.M88.4 R224, [R5+0x4800] ;  /* 0x0048000005e0783b */ /* 0x000a640000000200 */
[----:B-----5:R-:W-:-:S05]  /*49b0*/  VIADD R5, R14, 0x18 ;  /* 0x000000180e057836 */ /* 0x020fca0000000000 */
[----:B------:R-:W-:-:S05]  /*49c0*/  I2FP.F32.S32 R5, R5 ;  /* 0x0000000500057245 */ /* 0x000fca0000201400 */
[----:B------:R5:W-:Y:S04]  /*49d0*/  STL [R1+0x94], R5 ;  /* 0x0000940501007387 */ /* 0x000be80000100800 */
[----:B------:R2:W-:Y:S01]  /*49e0*/  STL [R1+0x90], R4 ;  /* 0x0000900401007387 */ /* 0x0005e20000100800 */
[----:B-----5:R-:W-:Y:S02]  /*49f0*/  I2FP.F32.S32 R5, R7 ;  /* 0x0000000700057245 */ /* 0x020fe40000201400 */
[----:B--2---:R-:W-:-:S03]  /*4a00*/  I2FP.F32.S32 R4, R8 ;  /* 0x0000000800047245 */ /* 0x004fc60000201400 */
[----:B------:R2:W-:Y:S04]  /*4a10*/  STL [R1+0x8c], R5 ;  /* 0x00008c0501007387 */ /* 0x0005e80000100800 */
[----:B------:R5:W-:Y:S01]  /*4a20*/  STL [R1+0x88], R4 ;  /* 0x0000880401007387 */ /* 0x000be20000100800 */
[----:B--2---:R-:W-:Y:S02]  /*4a30*/  I2FP.F32.S32 R5, R9 ;  /* 0x0000000900057245 */ /* 0x004fe40000201400 */
[----:B-----5:R-:W-:-:S03]  /*4a40*/  I2FP.F32.S32 R4, R10 ;  /* 0x0000000a00047245 */ /* 0x020fc60000201400 */
[----:B------:R-:W-:Y:S04]  /*4a50*/  STL [R1+0x84], R5 ;  /* 0x0000840501007387 */ /* 0x000fe80000100800 */
[----:B------:R2:W-:Y:S02]  /*4a60*/  STL [R1+0x80], R4 ;  /* 0x0000800401007387 */ /* 0x0005e40000100800 */
[----:B--2---:R-:W-:-:S05]  /*4a70*/  I2FP.F32.S32 R4, R14 ;  /* 0x0000000e00047245 */ /* 0x004fca0000201400 */
[----:B-1-34-:R2:W-:Y:S02]  /*4a80*/  STL [R1+0x7c], R4 ;  /* 0x00007c0401007387 */ /* 0x01a5e40000100800 */
.L_x_110:
[----:B---3--:R-:W3:Y:S01]  /*4a90*/  LDL R97, [R1] ;  /* 0x0000000001617983 */ /* 0x008ee20000100800 */
[----:B------:R-:W-:Y:S03]  /*4aa0*/  USHF.L.U32 UR14, UR8, 0x6, URZ ;  /* 0x00000006080e7899 */ /* 0x000fe6000800063f */
[----:B------:R-:W4:Y:S01]  /*4ab0*/  LDL R249, [R1+0x8] ;  /* 0x0000080001f97983 */ /* 0x000f220000100800 */
[----:B------:R-:W-:Y:S03]  /*4ac0*/  UISETP.GE.AND UP0, UPT, UR14, UR19, UPT ;  /* 0x000000130e00728c */ /* 0x000fe6000bf06270 */
[----:B------:R-:W2:Y:S01]  /*4ad0*/  LDL R96, [R1+0x4] ;  /* 0x0000040001607983 */ /* 0x000ea20000100800 */
[----:B------:R-:W-:Y:S03]  /*4ae0*/  UISETP.LT.AND UP0, UPT, UR18, UR9, UP0 ;  /* 0x000000091200728c */ /* 0x000fe60008701270 */
[----:B------:R-:W2:Y:S03]  /*4af0*/  LDL R248, [R1+0xc] ;  /* 0x00000c0001f87983 */ /* 0x000ea60000100800 */
[----:B------:R-:W-:Y:S01]  /*4b00*/  PLOP3.LUT P0, PT, PT, PT, UP0, 0x80, 0x0 ;  /* 0x000000000000781c */ /* 0x000fe20003f0f008 */
[----:B------:R-:W2:Y:S01]  /*4b10*/  LDL R247, [R1+0x18] ;  /* 0x0000180001f77983 */ /* 0x000ea20000100800 */
[----:B------:R-:W-:Y:S03]  /*4b20*/  UISETP.GT.AND UP0, UPT, UR8, UR16, UPT ;  /* 0x000000100800728c */ /* 0x000fe6000bf04270 */
[----:B------:R-:W2:Y:S04]  /*4b30*/  LDL R245, [R1+0x10] ;  /* 0x0000100001f57983 */ /* 0x000ea80000100800 */
[----:B------:R-:W2:Y:S04]  /*4b40*/  LDL R246, [R1+0x14] ;  /* 0x0000140001f67983 */ /* 0x000ea80000100800 */
[----:B------:R-:W0:Y:S04]  /*4b50*/  LDGDEPBAR ;  /* 0x00000000000079af */ /* 0x000e280000000000 */
[----:B------:R-:W2:Y:S04]  /*4b60*/  LDL R250, [R1+0xa4] ;  /* 0x0000a40001fa7983 */ /* 0x000ea80000100800 */
[----:B------:R-:W2:Y:S04]  /*4b70*/  LDL R99, [R1+0x64] ;  /* 0x0000640001637983 */ /* 0x000ea80000100800 */
[----:B------:R-:W2:Y:S04]  /*4b80*/  LDL R98, [R1+0x38] ;  /* 0x0000380001627983 */ /* 0x000ea80000100800 */
[----:B------:R-:W2:Y:S01]  /*4b90*/  LDL R244, [R1+0x68] ;  /* 0x0000680001f47983 */ /* 0x000ea20000100800 */
[----:B------:R-:W-:Y:S04]  /*4ba0*/  DEPBAR.LE SB0, 0x0 ;  /* 0x000080000000791a */ /* 0x000fe80000000000 */
[----:B------:R-:W-:Y:S06]  /*4bb0*/  BAR.SYNC.DEFER_BLOCKING 0x0 ;  /* 0x0000000000007b1d */ /* 0x000fec0000010000 */
[----:B------:R-:W-:Y:S04]  /*4bc0*/  LDSM.16.M88.4 R88, [R252+-0x6000] ;  /* 0xffa00000fc58783b */ /* 0x000fe80000000200 */
[----:B---3--:R-:W-:Y:S04]  /*4bd0*/  LDSM.16.M88.4 R8, [R97+0xc000] ;  /* 0x00c000006108783b */ /* 0x008fe80000000200 */
[----:B----4-:R-:W1:Y:S04]  /*4be0*/  LDSM.16.M88.4 R16, [R249] ;  /* 0x00000000f910783b */ /* 0x010e680000000200 */
[----:B------:R-:W3:Y:S04]  /*4bf0*/  LDSM.16.M88.4 R68, [R97+0xc800] ;  /* 0x00c800006144783b */ /* 0x000ee80000000200 */
[----:B--2---:R-:W-:Y:S04]  /*4c00*/  LDSM.16.M88.4 R72, [R248] ;  /* 0x00000000f848783b */ /* 0x004fe80000000200 */
[----:B------:R-:W2:Y:S04]  /*4c10*/  LDSM.16.M88.4 R76, [R96+-0x6000] ;  /* 0xffa00000604c783b */ /* 0x000ea80000000200 */
[----:B------:R-:W4:Y:S04]  /*4c20*/  LDSM.16.M88.4 R80, [R96+-0x5800] ;  /* 0xffa800006050783b */ /* 0x000f280000000200 */
[----:B------:R-:W4:Y:S04]  /*4c30*/  LDSM.16.M88.4 R84, [R247] ;  /* 0x00000000f754783b */ /* 0x000f280000000200 */
[----:B------:R-:W-:Y:S01]  /*4c40*/  LDSM.16.M88.4 R92, [R245] ;  /* 0x00000000f55c783b */ /* 0x000fe20000000200 */
[----:B------:R-:W-:Y:S01]  /*4c50*/  FSETP.NEU.FTZ.AND P1, PT, R99, -INF , PT ;  /* 0xff8000006300780b */ /* 0x000fe20003f3d000 */
[C---:B-1----:R-:W-:Y:S06]  /*4c60*/  HMMA.16816.F32.BF16 R4, R16.reuse, R8, RZ ;  /* 0x000000081004723c */ /* 0x042fec00000418ff */
[C---:B------:R-:W-:Y:S06]  /*4c70*/  HMMA.16816.F32.BF16 R8, R16.reuse, R10, RZ ;  /* 0x0000000a1008723c */ /* 0x040fec00000418ff */
[C---:B---3--:R-:W-:Y:S06]  /*4c80*/  HMMA.16816.F32.BF16 R12, R16.reuse, R68, RZ ;  /* 0x00000044100c723c */ /* 0x048fec00000418ff */
[----:B------:R-:W-:Y:S01]  /*4c90*/  HMMA.16816.F32.BF16 R16, R16, R70, RZ ;  /* 0x000000461010723c */ /* 0x000fe200000418ff */
[----:B------:R-:W1:Y:S05]  /*4ca0*/  LDSM.16.M88.4 R68, [R252+-0x5800] ;  /* 0xffa80000fc44783b */ /* 0x000e6a0000000200 */
[C---:B--2---:R-:W-:Y:S06]  /*4cb0*/  HMMA.16816.F32.BF16 R4, R72.reuse, R76, R4 ;  /* 0x0000004c4804723c */ /* 0x044fec0000041804 */
[C---:B------:R-:W-:Y:S01]  /*4cc0*/  HMMA.16816.F32.BF16 R8, R72.reuse, R78, R8 ;  /* 0x0000004e4808723c */ /* 0x040fe20000041808 */
[----:B------:R-:W2:Y:S05]  /*4cd0*/  LDSM.16.M88.4 R76, [R246] ;  /* 0x00000000f64c783b */ /* 0x000eaa0000000200 */
[C---:B----4-:R-:W-:Y:S06]  /*4ce0*/  HMMA.16816.F32.BF16 R12, R72.reuse, R80, R12 ;  /* 0x00000050480c723c */ /* 0x050fec000004180c */
[----:B------:R-:W-:Y:S01]  /*4cf0*/  HMMA.16816.F32.BF16 R16, R72, R82, R16 ;  /* 0x000000524810723c */ /* 0x000fe20000041810 */
[----:B------:R-:W3:Y:S04]  /*4d00*/  LDSM.16.M88.4 R72, [R245+0x800] ;  /* 0x00080000f548783b */ /* 0x000ee80000000200 */
[----:B------:R-:W-:Y:S01]  /*4d10*/  LDSM.16.M88.4 R80, [R249+0x2000] ;  /* 0x00200000f950783b */ /* 0x000fe20000000200 */
[C---:B------:R-:W-:Y:S06]  /*4d20*/  HMMA.16816.F32.BF16 R4, R84.reuse, R88, R4 ;  /* 0x000000585404723c */ /* 0x040fec0000041804 */
[C---:B------:R-:W-:Y:S01]  /*4d30*/  HMMA.16816.F32.BF16 R8, R84.reuse, R90, R8 ;  /* 0x0000005a5408723c */ /* 0x040fe20000041808 */
[----:B------:R-:W4:Y:S05]  /*4d40*/  LDSM.16.M88.4 R88, [R97+0xe000] ;  /* 0x00e000006158783b */ /* 0x000f2a0000000200 */
[C---:B-1----:R-:W-:Y:S06]  /*4d50*/  HMMA.16816.F32.BF16 R12, R84.reuse, R68, R12 ;  /* 0x00000044540c723c */ /* 0x042fec000004180c */
[----:B------:R-:W-:Y:S01]  /*4d60*/  HMMA.16816.F32.BF16 R16, R84, R70, R16 ;  /* 0x000000465410723c */ /* 0x000fe20000041810 */
[----:B------:R-:W1:Y:S04]  /*4d70*/  LDSM.16.M88.4 R68, [R97+0xe800] ;  /* 0x00e800006144783b */ /* 0x000e680000000200 */
[----:B------:R-:W-:Y:S01]  /*4d80*/  LDSM.16.M88.4 R84, [R248+0x2000] ;  /* 0x00200000f854783b */ /* 0x000fe20000000200 */
[C---:B--2---:R-:W-:Y:S06]  /*4d90*/  HMMA.16816.F32.BF16 R4, R76.reuse, R92, R4 ;  /* 0x0000005c4c04723c */ /* 0x044fec0000041804 */
[C---:B------:R-:W-:Y:S01]  /*4da0*/  HMMA.16816.F32.BF16 R8, R76.reuse, R94, R8 ;  /* 0x0000005e4c08723c */ /* 0x040fe20000041808 */
[----:B------:R-:W2:Y:S05]  /*4db0*/  LDSM.16.M88.4 R92, [R96+-0x4000] ;  /* 0xffc00000605c783b */ /* 0x000eaa0000000200 */
[C---:B---3--:R-:W-:Y:S06]  /*4dc0*/  HMMA.16816.F32.BF16 R12, R76.reuse, R72, R12 ;  /* 0x000000484c0c723c */ /* 0x048fec000004180c */
[----:B------:R-:W-:Y:S01]  /*4dd0*/  HMMA.16816.F32.BF16 R16, R76, R74, R16 ;  /* 0x0000004a4c10723c */ /* 0x000fe20000041810 */
[----:B------:R-:W3:Y:S04]  /*4de0*/  LDSM.16.M88.4 R72, [R96+-0x3800] ;  /* 0xffc800006048783b */ /* 0x000ee80000000200 */
[----:B------:R-:W-:Y:S01]  /*4df0*/  LDSM.16.M88.4 R76, [R247+0x2000] ;  /* 0x00200000f74c783b */ /* 0x000fe20000000200 */
[C---:B----4-:R-:W-:Y:S06]  /*4e00*/  HMMA.16816.F32.BF16 R4, R80.reuse, R88, R4 ;  /* 0x000000585004723c */ /* 0x050fec0000041804 */
[C---:B------:R-:W-:Y:S01]  /*4e10*/  HMMA.16816.F32.BF16 R8, R80.reuse, R90, R8 ;  /* 0x0000005a5008723c */ /* 0x040fe20000041808 */
[----:B------:R-:W4:Y:S05]  /*4e20*/  LDSM.16.M88.4 R88, [R252+-0x4000] ;  /* 0xffc00000fc58783b */ /* 0x000f2a0000000200 */
[C---:B-1----:R-:W-:Y:S06]  /*4e30*/  HMMA.16816.F32.BF16 R12, R80.reuse, R68, R12 ;  /* 0x00000044500c723c */ /* 0x042fec000004180c */
[----:B------:R-:W-:Y:S01]  /*4e40*/  HMMA.16816.F32.BF16 R16, R80, R70, R16 ;  /* 0x000000465010723c */ /* 0x000fe20000041810 */
[----:B------:R-:W1:Y:S04]  /*4e50*/  LDSM.16.M88.4 R68, [R252+-0x3800] ;  /* 0xffc80000fc44783b */ /* 0x000e680000000200 */
[----:B------:R-:W-:Y:S01]  /*4e60*/  LDSM.16.M88.4 R80, [R246+0x2000] ;  /* 0x00200000f650783b */ /* 0x000fe20000000200 */
[C---:B--2---:R-:W-:Y:S06]  /*4e70*/  HMMA.16816.F32.BF16 R4, R84.reuse, R92, R4 ;  /* 0x0000005c5404723c */ /* 0x044fec0000041804 */
[C---:B------:R-:W-:Y:S01]  /*4e80*/  HMMA.16816.F32.BF16 R8, R84.reuse, R94, R8 ;  /* 0x0000005e5408723c */ /* 0x040fe20000041808 */
[----:B------:R-:W2:Y:S05]  /*4e90*/  LDSM.16.M88.4 R92, [R245+0x2000] ;  /* 0x00200000f55c783b */ /* 0x000eaa0000000200 */
[C---:B---3--:R-:W-:Y:S06]  /*4ea0*/  HMMA.16816.F32.BF16 R12, R84.reuse, R72, R12 ;  /* 0x00000048540c723c */ /* 0x048fec000004180c */
[----:B------:R-:W-:Y:S01]  /*4eb0*/  HMMA.16816.F32.BF16 R16, R84, R74, R16 ;  /* 0x0000004a5410723c */ /* 0x000fe20000041810 */
[----:B------:R-:W3:Y:S04]  /*4ec0*/  LDSM.16.M88.4 R72, [R245+0x2800] ;  /* 0x00280000f548783b */ /* 0x000ee80000000200 */
[----:B------:R-:W-:Y:S01]  /*4ed0*/  LDSM.16.M88.4 R84, [R249+0x4000] ;  /* 0x00400000f954783b */ /* 0x000fe20000000200 */
[C---:B----4-:R-:W-:Y:S06]  /*4ee0*/  HMMA.16816.F32.BF16 R4, R76.reuse, R88, R4 ;  /* 0x000000584c04723c */ /* 0x050fec0000041804 */
[C---:B------:R-:W-:Y:S01]  /*4ef0*/  HMMA.16816.F32.BF16 R8, R76.reuse, R90, R8 ;  /* 0x0000005a4c08723c */ /* 0x040fe20000041808 */
[----:B------:R-:W4:Y:S05]  /*4f00*/  LDSM.16.M88.4 R88, [R97+0x10000] ;  /* 0x010000006158783b */ /* 0x000f2a0000000200 */
[C---:B-1----:R-:W-:Y:S06]  /*4f10*/  HMMA.16816.F32.BF16 R12, R76.reuse, R68, R12 ;  /* 0x000000444c0c723c */ /* 0x042fec000004180c */
[----:B------:R-:W-:Y:S01]  /*4f20*/  HMMA.16816.F32.BF16 R16, R76, R70, R16 ;  /* 0x000000464c10723c */ /* 0x000fe20000041810 */
[----:B------:R1:W4:Y:S04]  /*4f30*/  LDSM.16.M88.4 R68, [R97+0x10800] ;  /* 0x010800006144783b */ /* 0x0003280000000200 */
[----:B------:R-:W-:Y:S01]  /*4f40*/  LDSM.16.M88.4 R76, [R248+0x4000] ;  /* 0x00400000f84c783b */ /* 0x000fe20000000200 */
[C---:B--2---:R-:W-:Y:S06]  /*4f50*/  HMMA.16816.F32.BF16 R4, R80.reuse, R92, R4 ;  /* 0x0000005c5004723c */ /* 0x044fec0000041804 */
[C---:B------:R-:W-:Y:S01]  /*4f60*/  HMMA.16816.F32.BF16 R8, R80.reuse, R94, R8 ;  /* 0x0000005e5008723c */ /* 0x040fe20000041808 */
[----:B------:R-:W2:Y:S05]  /*4f70*/  LDSM.16.M88.4 R92, [R96+-0x2000] ;  /* 0xffe00000605c783b */ /* 0x000eaa0000000200 */
[C---:B---3--:R-:W-:Y:S06]  /*4f80*/  HMMA.16816.F32.BF16 R12, R80.reuse, R72, R12 ;  /* 0x00000048500c723c */ /* 0x048fec000004180c */
[----:B------:R-:W-:Y:S01]  /*4f90*/  HMMA.16816.F32.BF16 R16, R80, R74, R16 ;  /* 0x0000004a5010723c */ /* 0x000fe20000041810 */
[----:B-1----:R-:W3:Y:S04]  /*4fa0*/  LDL R97, [R1+0x7c] ;  /* 0x00007c0001617983 */ /* 0x002ee80000100800 */
[----:B------:R1:W2:Y:S01]  /*4fb0*/  LDSM.16.M88.4 R72, [R96+-0x1800] ;  /* 0xffe800006048783b */ /* 0x0002a20000000200 */
[C---:B----4-:R-:W-:Y:S03]  /*4fc0*/  HMMA.16816.F32.BF16 R4, R84.reuse, R88, R4 ;  /* 0x000000585404723c */ /* 0x050fe60000041804 */
[----:B------:R-:W-:Y:S03]  /*4fd0*/  LDSM.16.M88.4 R80, [R247+0x4000] ;  /* 0x00400000f750783b */ /* 0x000fe60000000200 */
[C---:B------:R-:W-:Y:S01]  /*4fe0*/  HMMA.16816.F32.BF16 R8, R84.reuse, R90, R8 ;  /* 0x0000005a5408723c */ /* 0x040fe20000041808 */
[----:B------:R-:W4:Y:S05]  /*4ff0*/  LDSM.16.M88.4 R88, [R252+-0x2000] ;  /* 0xffe00000fc58783b */ /* 0x000f2a0000000200 */
[C---:B------:R-:W-:Y:S06]  /*5000*/  HMMA.16816.F32.BF16 R12, R84.reuse, R68, R12 ;  /* 0x00000044540c723c */ /* 0x040fec000004180c */
[----:B------:R-:W-:Y:S01]  /*5010*/  HMMA.16816.F32.BF16 R16, R84, R70, R16 ;  /* 0x000000465410723c */ /* 0x000fe20000041810 */
[----:B------:R-:W4:Y:S04]  /*5020*/  LDSM.16.M88.4 R68, [R252+-0x1800] ;  /* 0xffe80000fc44783b */ /* 0x000f280000000200 */
[----:B-1----:R-:W3:Y:S01]  /*5030*/  LDL R96, [R1+0x80] ;  /* 0x0000800001607983 */ /* 0x002ee20000100800 */
[C---:B--2---:R-:W-:Y:S03]  /*5040*/  HMMA.16816.F32.BF16 R4, R76.reuse, R92, R4 ;  /* 0x0000005c4c04723c */ /* 0x044fe60000041804 */
[----:B------:R-:W-:Y:S03]  /*5050*/  LDSM.16.M88.4 R84, [R246+0x4000] ;  /* 0x00400000f654783b */ /* 0x000fe60000000200 */
[C---:B------:R-:W-:Y:S01]  /*5060*/  HMMA.16816.F32.BF16 R8, R76.reuse, R94, R8 ;  /* 0x0000005e4c08723c */ /* 0x040fe20000041808 */
[----:B------:R-:W1:Y:S05]  /*5070*/  LDSM.16.M88.4 R92, [R245+0x4000] ;  /* 0x00400000f55c783b */ /* 0x000e6a0000000200 */
[C---:B------:R-:W-:Y:S06]  /*5080*/  HMMA.16816.F32.BF16 R12, R76.reuse, R72, R12 ;  /* 0x000000484c0c723c */ /* 0x040fec000004180c */
[----:B------:R-:W-:Y:S01]  /*5090*/  HMMA.16816.F32.BF16 R16, R76, R74, R16 ;  /* 0x0000004a4c10723c */ /* 0x000fe20000041810 */
[----:B------:R-:W2:Y:S04]  /*50a0*/  LDL R79, [R1+0x84] ;  /* 0x00008400014f7983 */ /* 0x000ea80000100800 */
[----:B------:R-:W2:Y:S01]  /*50b0*/  LDL R78, [R1+0x88] ;  /* 0x00008800014e7983 */ /* 0x000ea20000100800 */
[C---:B----4-:R-:W-:Y:S03]  /*50c0*/  HMMA.16816.F32.BF16 R4, R80.reuse, R88, R4 ;  /* 0x000000585004723c */ /* 0x050fe60000041804 */
[----:B------:R-:W4:Y:S02]  /*50d0*/  LDL R77, [R1+0x8c] ;  /* 0x00008c00014d7983 */ /* 0x000f240000100800 */
[----:B------:R-:W-:Y:S01]  /*50e0*/  FMUL.FTZ R76, R244, 1.4426950216293334961 ;  /* 0x3fb8aa3bf44c7820 */ /* 0x000fe20000410000 */
[C---:B------:R-:W-:Y:S05]  /*50f0*/  HMMA.16816.F32.BF16 R8, R80.reuse, R90, R8 ;  /* 0x0000005a5008723c */ /* 0x040fea0000041808 */
[----:B------:R-:W-:Y:S01]  /*5100*/  @!P0 IADD3 R75, R98, 0x1, RZ ;  /* 0x00000001624b8810 */ /* 0x000fe20007ffe0ff */
[C---:B------:R-:W-:Y:S05]  /*5110*/  HMMA.16816.F32.BF16 R12, R80.reuse, R68, R12 ;  /* 0x00000044500c723c */ /* 0x040fea000004180c */
[----:B------:R-:W-:Y:S01]  /*5120*/  @!P0 IADD3 R73, R250, UR14, RZ ;  /* 0x0000000efa498c10 */ /* 0x000fe2000fffe0ff */
[----:B------:R-:W-:Y:S01]  /*5130*/  HMMA.16816.F32.BF16 R16, R80, R70, R16 ;  /* 0x000000465010723c */ /* 0x000fe20000041810 */
[----:B------:R1:W1:Y:S04]  /*5140*/  LDSM.16.M88.4 R68, [R245+0x4800] ;  /* 0x00480000f544783b */ /* 0x0002680000000200 */
[----:B------:R-:W-:Y:S01]  /*5150*/  @!P0 VIMNMX R74, R73, UR9, PT ;  /* 0x00000009494a8c48 */ /* 0x000fe2000bfe0100 */
[C---:B-1----:R-:W-:Y:S05]  /*5160*/  HMMA.16816.F32.BF16 R4, R84.reuse, R92, R4 ;  /* 0x0000005c5404723c */ /* 0x042fea0000041804 */
[----:B------:R-:W-:Y:S01]  /*5170*/  FMUL.FTZ R72, R99, 1.4426950216293334961 ;  /* 0x3fb8aa3b63487820 */ /* 0x000fe20000410000 */
[C---:B------:R-:W-:Y:S01]  /*5180*/  HMMA.16816.F32.BF16 R8, R84.reuse, R94, R8 ;  /* 0x0000005e5408723c */ /* 0x040fe20000041808 */
[----:B------:R-:W-:Y:S02]  /*5190*/  MOV R99, 0x8 ;  /* 0x0000000800637802 */ /* 0x000fe40000000f00 */
[-C--:B------:R-:W-:Y:S02]  /*51a0*/  @!P0 ISETP.GE.AND P2, PT, R98, R74.reuse, PT ;  /* 0x0000004a6200820c */ /* 0x080fe40003f46270 */
[----:B------:R-:W-:Y:S02]  /*51b0*/  FSEL R72, R72, RZ, P1 ;  /* 0x000000ff48487208 */ /* 0x000fe40000800000 */
[----:B------:R-:W-:Y:S02]  /*51c0*/  FSETP.NEU.FTZ.AND P1, PT, R244, -INF , PT ;  /* 0xff800000f400780b */ /* 0x000fe40003f3d000 */
[----:B------:R-:W4:Y:S02]  /*51d0*/  LDL R244, [R1+0x60] ;  /* 0x0000600001f47983 */ /* 0x000f240000100800 */
[----:B------:R-:W-:Y:S02]  /*51e0*/  @!P0 VIADDMNMX R73, R73, R99, UR9, PT ;  /* 0x0000000949498e46 */ /* 0x000fe4000b800163 */
[----:B------:R-:W4:Y:S04]  /*51f0*/  LDL R245, [R1+0x3c] ;  /* 0x00003c0001f57983 */ /* 0x000f280000100800 */
[----:B------:R-:W4:Y:S01]  /*5200*/  LDL R99, [R1+0x58] ;  /* 0x0000580001637983 */ /* 0x000f220000100800 */
[C---:B------:R-:W-:Y:S06]  /*5210*/  HMMA.16816.F32.BF16 R12, R84.reuse, R68, R12 ;  /* 0x00000044540c723c */ /* 0x040fec000004180c */
[----:B------:R-:W-:Y:S05]  /*5220*/  HMMA.16816.F32.BF16 R16, R84, R70, R16 ;  /* 0x000000465410723c */ /* 0x000fea0000041810 */
[C---:B---3--:R-:W-:Y:S01]  /*5230*/  FFMA.FTZ R4, R97.reuse, UR5, R4 ;  /* 0x0000000561047c23 */ /* 0x048fe20008010004 */
[----:B------:R-:W-:Y:S05]  /*5240*/  FFMA.FTZ R6, R97, UR5, R6 ;  /* 0x0000000561067c23 */ /* 0x000fea0008010006 */
[----:B------:R-:W-:Y:S02]  /*5250*/  @!P0 FSEL R4, R4, -INF , !P2 ;  /* 0xff80000004048808 */ /* 0x000fe40005000000 */
[-C--:B------:R-:W-:Y:S03]  /*5260*/  @!P0 ISETP.GE.AND P2, PT, R75, R74.reuse, PT ;  /* 0x0000004a4b00820c */ /* 0x080fe60003f46270 */
[--C-:B------:R-:W-:Y:S04]  /*5270*/  FFMA.FTZ R4, R4, UR15, -R72.reuse ;  /* 0x0000000f04047c23 */ /* 0x100fe80008010848 */
[----:B------:R1:W-:Y:S01]  /*5280*/  MUFU.EX2 R95, R4 ;  /* 0x00000004005f7308 */ /* 0x0003e20000000800 */
[C---:B------:R-:W-:Y:S01]  /*5290*/  FFMA.FTZ R5, R96.reuse, UR5, R5 ;  /* 0x0000000560057c23 */ /* 0x040fe20008010005 */
[----:B------:R-:W-:Y:S01]  /*52a0*/  FFMA.FTZ R7, R96, UR5, R7 ;  /* 0x0000000560077c23 */ /* 0x000fe20008010007 */
[----:B-1----:R-:W-:Y:S02]  /*52b0*/  FSEL R4, R76, RZ, P1 ;  /* 0x000000ff4c047208 */ /* 0x002fe40000800000 */
[----:B------:R-:W3:Y:S01]  /*52c0*/  LDL R76, [R1+0x90] ;  /* 0x00009000014c7983 */ /* 0x000ee20000100800 */
[----:B------:R-:W-:Y:S02]  /*52d0*/  @!P0 FSEL R5, R5, -INF , !P2 ;  /* 0xff80000005058808 */ /* 0x000fe40005000000 */
[-C--:B------:R-:W-:Y:S02]  /*52e0*/  @!P0 ISETP.GE.AND P2, PT, R98, R73.reuse, PT ;  /* 0x000000496200820c */ /* 0x080fe40003f46270 */
[-C--:B------:R-:W-:Y:S01]  /*52f0*/  @!P0 ISETP.GE.AND P1, PT, R75, R73.reuse, PT ;  /* 0x000000494b00820c */ /* 0x080fe20003f26270 */
[----:B------:R-:W-:Y:S01]  /*5300*/  FFMA.FTZ R5, R5, UR15, -R72 ;  /* 0x0000000f05057c23 */ /* 0x000fe20008010848 */
[----:B------:R-:W-:Y:S02]  /*5310*/  @!P0 FSEL R6, R6, -INF , !P2 ;  /* 0xff80000006068808 */ /* 0x000fe40005000000 */
[----:B------:R-:W-:Y:S01]  /*5320*/  @!P0 FSEL R7, R7, -INF , !P1 ;  /* 0xff80000007078808 */ /* 0x000fe20004800000 */
[----:B------:R1:W3:Y:S04]  /*5330*/  MUFU.EX2 R94, R5 ;  /* 0x00000005005e7308 */ /* 0x0002e80000000800 */
[----:B------:R-:W-:Y:S01]  /*5340*/  FFMA.FTZ R7, R7, UR15, -R4 ;  /* 0x0000000f07077c23 */ /* 0x000fe20008010804 */
[C---:B--2---:R-:W-:Y:S05]  /*5350*/  FFMA.FTZ R8, R79.reuse, UR5, R8 ;  /* 0x000000054f087c23 */ /* 0x044fea0008010008 */
[----:B------:R2:W-:Y:S01]  /*5360*/  MUFU.EX2 R96, R7 ;  /* 0x0000000700607308 */ /* 0x0005e20000000800 */
[----:B------:R-:W-:Y:S01]  /*5370*/  FFMA.FTZ R10, R79, UR5, R10 ;  /* 0x000000054f0a7c23 */ /* 0x000fe2000801000a */
[C---:B------:R-:W-:Y:S01]  /*5380*/  FFMA.FTZ R9, R78.reuse, UR5, R9 ;  /* 0x000000054e097c23 */ /* 0x040fe20008010009 */
[----:B------:R-:W-:Y:S01]  /*5390*/  FFMA.FTZ R11, R78, UR5, R11 ;  /* 0x000000054e0b7c23 */ /* 0x000fe2000801000b */
[C---:B----4-:R-:W-:Y:S01]  /*53a0*/  FFMA.FTZ R12, R77.reuse, UR5, R12 ;  /* 0x000000054d0c7c23 */ /* 0x050fe2000801000c */
[----:B-1----:R-:W-:Y:S01]  /*53b0*/  FFMA.FTZ R5, R6, UR15, -R4 ;  /* 0x0000000f06057c23 */ /* 0x002fe20008010804 */
[----:B------:R-:W-:Y:S01]  /*53c0*/  @!P0 IADD3 R6, R98, 0x8, RZ ;  /* 0x0000000862068810 */ /* 0x000fe20007ffe0ff */
[----:B------:R-:W-:Y:S03]  /*53d0*/  FFMA.FTZ R14, R77, UR5, R14 ;  /* 0x000000054d0e7c23 */ /* 0x000fe6000801000e */
[----:B------:R1:W-:Y:S01]  /*53e0*/  MUFU.EX2 R97, R5 ;  /* 0x0000000500617308 */ /* 0x0003e20000000800 */
[-C--:B------:R-:W-:Y:S04]  /*53f0*/  @!P0 ISETP.GE.AND P1, PT, R6, R74.reuse, PT ;  /* 0x0000004a0600820c */ /* 0x080fe80003f26270 */
[----:B------:R-:W-:Y:S01]  /*5400*/  @!P0 FSEL R8, R8, -INF , !P1 ;  /* 0xff80000008088808 */ /* 0x000fe20004800000 */
[----:B--2---:R-:W2:Y:S04]  /*5410*/  LDL R7, [R1+0x98] ;  /* 0x0000980001077983 */ /* 0x004ea80000100800 */
[--C-:B------:R-:W-:Y:S04]  /*5420*/  FFMA.FTZ R8, R8, UR15, -R72.reuse ;  /* 0x0000000f08087c23 */ /* 0x100fe80008010848 */
[----:B------:R4:W-:Y:S01]  /*5430*/  MUFU.EX2 R92, R8 ;  /* 0x00000008005c7308 */ /* 0x0009e20000000800 */
[----:B-1----:R-:W-:Y:S04]  /*5440*/  @!P0 IADD3 R5, R98, 0x9, RZ ;  /* 0x0000000962058810 */ /* 0x002fe80007ffe0ff */
[-C--:B------:R-:W-:Y:S04]  /*5450*/  @!P0 ISETP.GE.AND P1, PT, R5, R74.reuse, PT ;  /* 0x0000004a0500820c */ /* 0x080fe80003f26270 */
[----:B------:R-:W-:Y:S02]  /*5460*/  @!P0 FSEL R9, R9, -INF , !P1 ;  /* 0xff80000009098808 */ /* 0x000fe40004800000 */
[-C--:B------:R-:W-:Y:S02]  /*5470*/  @!P0 ISETP.GE.AND P1, PT, R6, R73.reuse, PT ;  /* 0x000000490600820c */ /* 0x080fe40003f26270 */
[----:B------:R-:W-:Y:S01]  /*5480*/  @!P0 IADD3 R6, R98, 0x10, RZ ;  /* 0x0000001062068810 */ /* 0x000fe20007ffe0ff */
[----:B------:R-:W-:Y:S01]  /*5490*/  FFMA.FTZ R9, R9, UR15, -R72 ;  /* 0x0000000f09097c23 */ /* 0x000fe20008010848 */
[----:B----4-:R-:W4:Y:S01]  /*54a0*/  LDL R8, [R1+0x94] ;  /* 0x0000940001087983 */ /* 0x010f220000100800 */
[----:B------:R-:W-:Y:S02]  /*54b0*/  @!P0 FSEL R10, R10, -INF , !P1 ;  /* 0xff8000000a0a8808 */ /* 0x000fe40004800000 */
[-C--:B------:R-:W-:Y:S01]  /*54c0*/  @!P0 ISETP.GE.AND P1, PT, R5, R73.reuse, PT ;  /* 0x000000490500820c */ /* 0x080fe20003f26270 */
[----:B------:R1:W-:Y:S01]  /*54d0*/  MUFU.EX2 R90, R9 ;  /* 0x00000009005a7308 */ /* 0x0003e20000000800 */
[----:B------:R-:W-:Y:S01]  /*54e0*/  @!P0 IADD3 R5, R98, 0x11, RZ ;  /* 0x0000001162058810 */ /* 0x000fe20007ffe0ff */
[--C-:B------:R-:W-:Y:S01]  /*54f0*/  FFMA.FTZ R10, R10, UR15, -R4.reuse ;  /* 0x0000000f0a0a7c23 */ /* 0x100fe20008010804 */
[----:B------:R-:W-:Y:S02]  /*5500*/  @!P0 FSEL R11, R11, -INF , !P1 ;  /* 0xff8000000b0b8808 */ /* 0x000fe40004800000 */
[-C--:B------:R-:W-:Y:S05]  /*5510*/  @!P0 ISETP.GE.AND P1, PT, R6, R74.reuse, PT ;  /* 0x0000004a0600820c */ /* 0x080fea0003f26270 */
[----:B------:R1:W-:Y:S01]  /*5520*/  MUFU.EX2 R93, R10 ;  /* 0x0000000a005d7308 */ /* 0x0003e20000000800 */
[----:B------:R-:W-:Y:S01]  /*5530*/  @!P0 FSEL R12, R12, -INF , !P1 ;  /* 0xff8000000c0c8808 */ /* 0x000fe20004800000 */
[----:B------:R-:W-:Y:S01]  /*5540*/  FFMA.FTZ R11, R11, UR15, -R4 ;  /* 0x0000000f0b0b7c23 */ /* 0x000fe20008010804 */
[-C--:B------:R-:W-:Y:S03]  /*5550*/  @!P0 ISETP.GE.AND P1, PT, R5, R74.reuse, PT ;  /* 0x0000004a0500820c */ /* 0x080fe60003f26270 */
[--C-:B------:R-:W-:Y:S04]  /*5560*/  FFMA.FTZ R12, R12, UR15, -R72.reuse ;  /* 0x0000000f0c0c7c23 */ /* 0x100fe80008010848 */
[----:B------:R-:W-:Y:S01]  /*5570*/  MUFU.EX2 R91, R11 ;  /* 0x0000000b005b7308 */ /* 0x000fe20000000800 */
[----:B-1----:R-:W4:Y:S09]  /*5580*/  LDL R9, [R1+0x74] ;  /* 0x0000740001097983 */ /* 0x002f320000100800 */
[----:B------:R-:W-:Y:S01]  /*5590*/  MUFU.EX2 R87, R12 ;  /* 0x0000000c00577308 */ /* 0x000fe20000000800 */
[----:B------:R-:W4:Y:S01]  /*55a0*/  LDL R10, [R1+0x78] ;  /* 0x00007800010a7983 */ /* 0x000f220000100800 */
[C---:B---3--:R-:W-:Y:S01]  /*55b0*/  FFMA.FTZ R13, R76.reuse, UR5, R13 ;  /* 0x000000054c0d7c23 */ /* 0x048fe2000801000d */
[----:B------:R-:W-:Y:S04]  /*55c0*/  FFMA.FTZ R15, R76, UR5, R15 ;  /* 0x000000054c0f7c23 */ /* 0x000fe8000801000f */
[----:B------:R-:W-:Y:S02]  /*55d0*/  @!P0 FSEL R13, R13, -INF , !P1 ;  /* 0xff8000000d0d8808 */ /* 0x000fe40004800000 */
[-C--:B------:R-:W-:Y:S02]  /*55e0*/  @!P0 ISETP.GE.AND P1, PT, R6, R73.reuse, PT ;  /* 0x000000490600820c */ /* 0x080fe40003f26270 */
[----:B------:R-:W-:Y:S01]  /*55f0*/  @!P0 IADD3 R6, R98, 0x18, RZ ;  /* 0x0000001862068810 */ /* 0x000fe20007ffe0ff */
[----:B------:R-:W-:Y:S01]  /*5600*/  FFMA.FTZ R13, R13, UR15, -R72 ;  /* 0x0000000f0d0d7c23 */ /* 0x000fe20008010848 */
[----:B------:R-:W-:Y:S02]  /*5610*/  @!P0 FSEL R14, R14, -INF , !P1 ;  /* 0xff8000000e0e8808 */ /* 0x000fe40004800000 */
[-C--:B------:R-:W-:Y:S01]  /*5620*/  @!P0 ISETP.GE.AND P1, PT, R5, R73.reuse, PT ;  /* 0x000000490500820c */ /* 0x080fe20003f26270 */
[----:B------:R-:W1:Y:S01]  /*5630*/  MUFU.EX2 R86, R13 ;  /* 0x0000000d00567308 */ /* 0x000e620000000800 */
[----:B------:R-:W-:Y:S01]  /*5640*/  @!P0 IADD3 R5, R98, 0x19, RZ ;  /* 0x0000001962058810 */ /* 0x000fe20007ffe0ff */
[--C-:B------:R-:W-:Y:S01]  /*5650*/  FFMA.FTZ R14, R14, UR15, -R4.reuse ;  /* 0x0000000f0e0e7c23 */ /* 0x100fe20008010804 */
[----:B------:R-:W3:Y:S01]  /*5660*/  LDL R98, [R1+0x5c] ;  /* 0x00005c0001627983 */ /* 0x000ee20000100800 */
[----:B------:R-:W-:Y:S02]  /*5670*/  @!P0 FSEL R15, R15, -INF , !P1 ;  /* 0xff8000000f0f8808 */ /* 0x000fe40004800000 */
[CC--:B------:R-:W-:Y:S02]  /*5680*/  @!P0 ISETP.GE.AND P1, PT, R6.reuse, R74.reuse, PT ;  /* 0x0000004a0600820c */ /* 0x0c0fe40003f26270 */
[----:B------:R-:W-:Y:S01]  /*5690*/  @!P0 ISETP.GE.AND P2, PT, R6, R73, PT ;  /* 0x000000490600820c */ /* 0x000fe20003f46270 */
[----:B------:R-:W-:Y:S01]  /*56a0*/  FFMA.FTZ R15, R15, UR15, -R4 ;  /* 0x0000000f0f0f7c23 */ /* 0x000fe20008010804 */
[----:B------:R-:W-:Y:S01]  /*56b0*/  F2FP.BF16.F32.PACK_AB R6, R94, R95 ;  /* 0x0000005f5e06723e */ /* 0x000fe200000010ff */
[----:B------:R-:W-:Y:S04]  /*56c0*/  MUFU.EX2 R89, R14 ;  /* 0x0000000e00597308 */ /* 0x000fe80000000800 */
[----:B------:R4:W-:Y:S06]  /*56d0*/  STS [R245+0x14000], R6 ;  /* 0x01400006f5007388 */ /* 0x0009ec0000000800 */
[----:B------:R-:W4:Y:S01]  /*56e0*/  MUFU.EX2 R88, R15 ;  /* 0x0000000f00587308 */ /* 0x000f220000000800 */
[C---:B--2---:R-:W-:Y:S01]  /*56f0*/  FFMA.FTZ R17, R7.reuse, UR5, R17 ;  /* 0x0000000507117c23 */ /* 0x044fe20008010011 */
[----:B------:R-:W-:Y:S01]  /*5700*/  FFMA.FTZ R19, R7, UR5, R19 ;  /* 0x0000000507137c23 */ /* 0x000fe20008010013 */
[----:B-1----:R-:W-:Y:S02]  /*5710*/  F2FP.BF16.F32.PACK_AB R7, R86, R87 ;  /* 0x000000575607723e */ /* 0x002fe400000010ff */
[----:B----4-:R-:W-:Y:S01]  /*5720*/  F2FP.BF16.F32.PACK_AB R6, R88, R89 ;  /* 0x000000595806723e */ /* 0x010fe200000010ff */
[C---:B------:R-:W-:Y:S01]  /*5730*/  FFMA.FTZ R16, R8.reuse, UR5, R16 ;  /* 0x0000000508107c23 */ /* 0x040fe20008010010 */
[----:B------:R-:W-:Y:S01]  /*5740*/  FFMA.FTZ R18, R8, UR5, R18 ;  /* 0x0000000508127c23 */ /* 0x000fe20008010012 */
[----:B------:R-:W-:Y:S03]  /*5750*/  F2FP.BF16.F32.PACK_AB R8, R91, R93 ;  /* 0x0000005d5b08723e */ /* 0x000fe600000010ff */
[----:B------:R-:W-:Y:S02]  /*5760*/  @!P0 FSEL R16, R16, -INF , !P1 ;  /* 0xff80000010108808 */ /* 0x000fe40004800000 */
[----:B------:R-:W-:Y:S02]  /*5770*/  @!P0 ISETP.GE.AND P1, PT, R5, R74, PT ;  /* 0x0000004a0500820c */ /* 0x000fe40003f26270 */
[----:B------:R-:W-:Y:S01]  /*5780*/  @!P0 FSEL R18, R18, -INF , !P2 ;  /* 0xff80000012128808 */ /* 0x000fe20005000000 */
[----:B------:R-:W-:Y:S01]  /*5790*/  FFMA.FTZ R16, R16, UR15, -R72 ;  /* 0x0000000f10107c23 */ /* 0x000fe20008010848 */
[----:B------:R-:W-:Y:S02]  /*57a0*/  @!P0 FSEL R17, R17, -INF , !P1 ;  /* 0xff80000011118808 */ /* 0x000fe40004800000 */
[----:B------:R-:W-:Y:S01]  /*57b0*/  @!P0 ISETP.GE.AND P1, PT, R5, R73, PT ;  /* 0x000000490500820c */ /* 0x000fe20003f26270 */
[----:B------:R-:W-:Y:S01]  /*57c0*/  FFMA.FTZ R18, R18, UR15, -R4 ;  /* 0x0000000f12127c23 */ /* 0x000fe20008010804 */
[----:B------:R-:W-:Y:S01]  /*57d0*/  F2FP.BF16.F32.PACK_AB R5, R96, R97 ;  /* 0x000000616005723e */ /* 0x000fe200000010ff */
[----:B------:R-:W-:Y:S01]  /*57e0*/  FFMA.FTZ R72, R17, UR15, -R72 ;  /* 0x0000000f11487c23 */ /* 0x000fe20008010848 */
[----:B------:R-:W-:Y:S01]  /*57f0*/  @!P0 FSEL R19, R19, -INF , !P1 ;  /* 0xff80000013138808 */ /* 0x000fe20004800000 */
[----:B------:R-:W-:Y:S02]  /*5800*/  MUFU.EX2 R83, R16 ;  /* 0x0000001000537308 */ /* 0x000fe40000000800 */
[----:B------:R1:W-:Y:S02]  /*5810*/  STS [R245+0x14400], R5 ;  /* 0x01440005f5007388 */ /* 0x0003e40000000800 */
[----:B------:R-:W-:Y:S06]  /*5820*/  FFMA.FTZ R4, R19, UR15, -R4 ;  /* 0x0000000f13047c23 */ /* 0x000fec0008010804 */
[----:B------:R2:W-:Y:S01]  /*5830*/  MUFU.EX2 R84, R4 ;  /* 0x0000000400547308 */ /* 0x0005e20000000800 */
[----:B------:R-:W-:Y:S04]  /*5840*/  IADD3 R12, P0, R10, UR13, RZ ;  /* 0x0000000d0a0c7c10 */ /* 0x000fe8000ff1e0ff */
[----:B------:R-:W-:Y:S05]  /*5850*/  IADD3.X R13, R9, UR12, RZ, P0, !PT ;  /* 0x0000000c090d7c10 */ /* 0x000fea00087fe4ff */
[----:B------:R-:W1:Y:S01]  /*5860*/  MUFU.EX2 R82, R72 ;  /* 0x0000004800527308 */ /* 0x000e620000000800 */
[----:B------:R-:W-:Y:S01]  /*5870*/  PLOP3.LUT P0, PT, PT, PT, UP0, 0x80, 0x0 ;  /* 0x000000000000781c */ /* 0x000fe20003f0f008 */
[----:B------:R-:W4:Y:S08]  /*5880*/  LDG.E R81, desc[UR6][R12.64] ;  /* 0x000000060c517981 */ /* 0x000f30000c1e1900 */
[----:B------:R-:W1:Y:S01]  /*5890*/  MUFU.EX2 R85, R18 ;  /* 0x0000001200557308 */ /* 0x000e620000000800 */
[----:B--2---:R-:W-:Y:S01]  /*58a0*/  F2FP.BF16.F32.PACK_AB R4, R90, R92 ;  /* 0x0000005c5a04723e */ /* 0x004fe200000010ff */
[----:B------:R2:W4:Y:S04]  /*58b0*/  LDG.E R80, desc[UR6][R12.64+0x20] ;  /* 0x000020060c507981 */ /* 0x000528000c1e1900 */
[----:B------:R2:W-:Y:S01]  /*58c0*/  STS [R244+0x14000], R4 ;  /* 0x01400004f4007388 */ /* 0x0005e20000000800 */
[----:B-1----:R-:W-:Y:S03]  /*58d0*/  F2FP.BF16.F32.PACK_AB R5, R82, R83 ;  /* 0x000000535205723e */ /* 0x002fe600000010ff */
[----:B------:R-:W-:Y:S04]  /*58e0*/  STS [R244+0x14400], R8 ;  /* 0x01440008f4007388 */ /* 0x000fe80000000800 */
[----:B------:R-:W-:Y:S04]  /*58f0*/  STS [R99+0x14000], R7 ;  /* 0x0140000763007388 */ /* 0x000fe80000000800 */
[----:B------:R-:W-:Y:S01]  /*5900*/  STS [R99+0x14400], R6 ;  /* 0x0144000663007388 */ /* 0x000fe20000000800 */
[----:B--2---:R-:W-:Y:S03]  /*5910*/  F2FP.BF16.F32.PACK_AB R4, R84, R85 ;  /* 0x000000555404723e */ /* 0x004fe600000010ff */
[----:B---3--:R-:W-:Y:S04]  /*5920*/  STS [R98+0x14000], R5 ;  /* 0x0140000562007388 */ /* 0x008fe80000000800 */
        /* <DEDUP_REMOVED lines=86> */
[----:B------:R-:W-:Y:S01]  /*5e90*/  FADD.FTZ R5, -R80, R15 ;  /* 0x0000000f50057221 */ /* 0x000fe20000010100 */
        /* <DEDUP_REMOVED lines=149> */
.L_x_108:
        /* <DEDUP_REMOVED lines=430> */
.L_x_109:
        /* <DEDUP_REMOVED lines=176> */
.L_x_111:
        /* <DEDUP_REMOVED lines=19> */
.L_x_112:
        /* <DEDUP_REMOVED lines=53> */
.L_x_114:
[----:B------:R-:W-:Y:S05]  /*9250*/  BSYNC B0 ;  /* 0x0000000000007941 */ /* 0x000fea0003800000 */
.L_x_113:
        /* <DEDUP_REMOVED lines=20> */
.L_x_116:
[----:B------:R-:W-:Y:S05]  /*93a0*/  BSYNC B0 ;  /* 0x0000000000007941 */ /* 0x000fea0003800000 */
.L_x_115:
        /* <DEDUP_REMOVED lines=35> */
.L_x_118:
[----:B------:R-:W-:Y:S05]  /*95e0*/  BSYNC B0 ;  /* 0x0000000000007941 */ /* 0x000fea0003800000 */
.L_x_117:
        /* <DEDUP_REMOVED lines=19> */
.L_x_91:
[----:B------:R-:W-:Y:S05]  /*9720*/  BSYNC B1 ;  /* 0x0000000000017941 */ /* 0x000fea0003800000 */
.L_x_77:
        /* <DEDUP_REMOVED lines=8> */
.L_x_119:
[----:B------:R-:W-:Y:S05]  /*97b0*/  EXIT ;  /* 0x000000000000794d */ /* 0x000fea0003800000 */
.L_x_121:
        /* <DEDUP_REMOVED lines=12> */
.L_x_804:


//--------------------- .text._ZN5flash44flash_bwd_dq_dk_dv_loop_seqk_parallel_kernelI23Flash_bwd_kernel_traitsILi192ELi64ELi64ELi8ELi4ELi2ELi2ELb0ELb0EN7cutlass10bfloat16_tE19Flash_kernel_traitsILi192ELi64ELi64ELi8ES3_EELb0ELb1ELb0ELb0ELb0ELb0ELb0EEEvNS_16Flash_bwd_paramsE --------------------------
	.section	.text._ZN5flash44flash_bwd_dq_dk_dv_loop_seqk_parallel_kernelI23Flash_bwd_kernel_traitsILi192ELi64ELi64ELi8ELi4ELi2ELi2ELb0ELb0EN7cutlass10bfloat16_tE19Flash_kernel_traitsILi192ELi64ELi64ELi8ES3_EELb0ELb1ELb0ELb0ELb0ELb0ELb0EEEvNS_16Flash_bwd_paramsE,"ax",@progbits
	.align	128
        .global         _ZN5flash44flash_bwd_dq_dk_dv_loop_seqk_parallel_kernelI23Flash_bwd_kernel_traitsILi192ELi64ELi64ELi8ELi4ELi2ELi2ELb0ELb0EN7cutlass10bfloat16_tE19Flash_kernel_traitsILi192ELi64ELi64ELi8ES3_EELb0ELb1ELb0ELb0ELb0ELb0ELb0EEEvNS_16Flash_bwd_paramsE
        .type           _ZN5flash44flash_bwd_dq_dk_dv_loop_seqk_parallel_kernelI23Flash_bwd_kernel_traitsILi192ELi64ELi64ELi8ELi4ELi2ELi2ELb0ELb0EN7cutlass10bfloat16_tE19Flash_kernel_traitsILi192ELi64ELi64ELi8ES3_EELb0ELb1ELb0ELb0ELb0ELb0ELb0EEEvNS_16Flash_bwd_paramsE,@function
        .size           _ZN5flash44flash_bwd_dq_dk_dv_loop_seqk_parallel_kernelI23Flash_bwd_kernel_traitsILi192ELi64ELi64ELi8ELi4ELi2ELi2ELb0ELb0EN7cutlass10bfloat16_tE19Flash_kernel_traitsILi192ELi64ELi64ELi8ES3_EELb0ELb1ELb0ELb0ELb0ELb0ELb0EEEvNS_16Flash_bwd_paramsE,(.L_x_805 - _ZN5flash44flash_bwd_dq_dk_dv_loop_seqk_parallel_kernelI23Flash_bwd_kernel_traitsILi192ELi64ELi64ELi8ELi4ELi2ELi2ELb0ELb0EN7cutlass10bfloat16_tE19Flash_kernel_traitsILi192ELi64ELi64ELi8ES3_EELb0ELb1ELb0ELb0ELb0ELb0ELb0EEEvNS_16Flash_bwd_paramsE)
        .other          _ZN5flash44flash_bwd_dq_dk_dv_loop_seqk_parallel_kernelI23Flash_bwd_kernel_traitsILi192ELi64ELi64ELi8ELi4ELi2ELi2ELb0ELb0EN7cutlass10bfloat16_tE19Flash_kernel_traitsILi192ELi64ELi64ELi8ES3_EELb0ELb1ELb0ELb0ELb0ELb0ELb0EEEvNS_16Flash_bwd_paramsE,@"STO_CUDA_ENTRY STV_DEFAULT"
_ZN5flash44flash_bwd_dq_dk_dv_loop_seqk_parallel_kernelI23Flash_bwd_kernel_traitsILi192ELi64ELi64ELi8ELi4ELi2ELi2ELb0ELb0EN7cutlass10bfloat16_tE19Flash_kernel_traitsILi192ELi64ELi64ELi8ES3_EELb0ELb1ELb0ELb0ELb0ELb0ELb0EEEvNS_16Flash_bwd_paramsE:
.text._ZN5flash44flash_bwd_dq_dk_dv_loop_seqk_parallel_kernelI23Flash_bwd_kernel_traitsILi192ELi64ELi64ELi8ELi4ELi2ELi2ELb0ELb0EN7cutlass10bfloat16_tE19Flash_kernel_traitsILi192ELi64ELi64ELi8ES3_EELb0ELb1ELb0ELb0ELb0ELb0ELb0EEEvNS_16Flash_bwd_paramsE:
[----:B------:R-:W-:Y:S01]  /*0000*/  LDC R1, c[0x0][0x28] ;  /* 0x00000a00ff017b82 */ /* 0x000fe20000000800 */
[----:B------:R-:W1:Y:S01]  /*0010*/  S2R R215, SR_CTAID.X ;  /* 0x0000000000d77919 */ /* 0x000e620000002500 */
[----:B------:R-:W-:Y:S02]  /*0020*/  ULDC UR5, c[0x0][0x2c8] ;  /* 0x0000b20000057ab9 */ /* 0x000fe40000000800 */
[----:B------:R-:W-:-:S04]  /*0030*/  UIADD3 UR5, UR5, 0x3f, URZ ;  /* 0x0000003f05057890 */ /* 0x000fc8000fffe03f */
[----:B------:R-:W-:-:S04]  /*0040*/  USHF.R.S32.HI UR4, URZ, 0x1f, UR5 ;  /* 0x0000001f3f047899 */ /* 0x000fc80008011405 */
[----:B------:R-:W-:-:S04]  /*0050*/  ULEA.HI UR4, UR4, UR5, URZ, 0x6 ;  /* 0x0000000504047291 */ /* 0x000fc8000f8f303f */
[----:B------:R-:W-:-:S06]  /*0060*/  USHF.R.S32.HI UR12, URZ, 0x6, UR4 ;  /* 0x000000063f0c7899 */ /* 0x000fcc0008011404 */
[----:B-1----:R-:W-:-:S13]  /*0070*/  ISETP.GE.AND P0, PT, R215, UR12, PT ;  /* 0x0000000cd7007c0c */ /* 0x002fda000bf06270 */
[----:B------:R-:W-:Y:S05]  /*0080*/  @P0 EXIT ;  /* 0x000000000000094d */ /* 0x000fea0003800000 */
[----:B------:R-:W1:Y:S01]  /*0090*/  S2R R6, SR_TID.X ;  /* 0x0000000000067919 */ /* 0x000e620000002100 */
[----:B------:R-:W2:Y:S01]  /*00a0*/  S2UR UR5, SR_CgaCtaId ;  /* 0x00000000000579c3 */ /* 0x000ea20000008800 */
[----:B------:R-:W-:Y:S01]  /*00b0*/  UMOV UR4, 0x400 ;  /* 0x0000040000047882 */ /* 0x000fe20000000000 */
[----:B------:R-:W-:Y:S01]  /*00c0*/  IMAD.MOV.U32 R197, RZ, RZ, 0x20 ;  /* 0x00000020ffc57424 */ /* 0x000fe200078e00ff */
[----:B------:R-:W3:Y:S01]  /*00d0*/  S2R R212, SR_CTAID.Y ;  /* 0x0000000000d47919 */ /* 0x000ee20000002600 */
[----:B------:R-:W-:Y:S01]  /*00e0*/  IMAD.MOV.U32 R195, RZ, RZ, 0x40 ;  /* 0x00000040ffc37424 */ /* 0x000fe200078e00ff */
[----:B------:R-:W-:Y:S01]  /*00f0*/  ULDC.64 UR14, c[0x0][0x208] ;  /* 0x00008200000e7ab9 */ /* 0x000fe20000000a00 */
[----:B------:R-:W-:Y:S01]  /*0100*/  IMAD.MOV.U32 R228, RZ, RZ, -0x10 ;  /* 0xfffffff0ffe47424 */ /* 0x000fe200078e00ff */
[----:B------:R-:W4:Y:S01]  /*0110*/  S2R R209, SR_CTAID.Z ;  /* 0x0000000000d17919 */ /* 0x000f220000002700 */
[----:B------:R-:W-:Y:S01]  /*0120*/  ULDC.64 UR10, c[0x0][0x300] ;  /* 0x0000c000000a7ab9 */ /* 0x000fe20000000a00 */
[----:B--2---:R-:W-:-:S04]  /*0130*/  ULEA UR5, UR5, UR4, 0x18 ;  /* 0x0000000405057291 */ /* 0x004fc8000f8ec03f */
[----:B------:R-:W-:Y:S02]  /*0140*/  UIADD3 UR6, UR5, 0x12000, URZ ;  /* 0x0001200005067890 */ /* 0x000fe4000fffe03f */
[----:B------:R-:W-:Y:S01]  /*0150*/  UIADD3 UR4, UR5, 0x1e000, URZ ;  /* 0x0001e00005047890 */ /* 0x000fe2000fffe03f */
[----:B-1----:R-:W-:-:S04]  /*0160*/  SHF.R.S32.HI R11, RZ, 0x1f, R6 ;  /* 0x0000001fff0b7819 */ /* 0x002fc80000011406 */
[CC--:B------:R-:W-:Y:S02]  /*0170*/  LEA.HI R17, R11.reuse, R6.reuse, RZ, 0x4 ;  /* 0x000000060b117211 */ /* 0x0c0fe400078f20ff */
[CC--:B------:R-:W-:Y:S02]  /*0180*/  LEA.HI R19, R11.reuse, R6.reuse, RZ, 0x3 ;  /* 0x000000060b137211 */ /* 0x0c0fe400078f18ff */
[----:B------:R-:W-:Y:S02]  /*0190*/  LEA.HI R7, R11, R6, RZ, 0x2 ;  /* 0x000000060b077211 */ /* 0x000fe400078f10ff */
[----:B------:R-:W-:Y:S02]  /*01a0*/  SHF.R.S32.HI R2, RZ, 0x4, R17 ;  /* 0x00000004ff027819 */ /* 0x000fe40000011411 */
[----:B------:R-:W-:Y:S02]  /*01b0*/  LOP3.LUT R3, R19, 0xfffffff8, RZ, 0xc0, !PT ;  /* 0xfffffff813037812 */ /* 0x000fe400078ec0ff */
[----:B------:R-:W-:-:S02]  /*01c0*/  SHF.R.S32.HI R208, RZ, 0x3, R19 ;  /* 0x00000003ffd07819 */ /* 0x000fc40000011413 */
[----:B------:R-:W-:Y:S01]  /*01d0*/  SHF.R.S32.HI R5, RZ, 0x2, R7 ;  /* 0x00000002ff057819 */ /* 0x000fe20000011407 */
[----:B------:R-:W-:Y:S01]  /*01e0*/  IMAD.IADD R3, R6, 0x1, -R3 ;  /* 0x0000000106037824 */ /* 0x000fe200078e0a03 */
[----:B------:R-:W-:Y:S01]  /*01f0*/  LEA.HI R0, R17, R2, RZ, 0x1 ;  /* 0x0000000211007211 */ /* 0x000fe200078f08ff */
[----:B------:R-:W-:Y:S01]  /*0200*/  IMAD.SHL.U32 R207, R208, 0x40, RZ ;  /* 0x00000040d0cf7824 */ /* 0x000fe200078e00ff */
[----:B------:R-:W-:Y:S01]  /*0210*/  SHF.R.S32.HI R4, RZ, 0x1f, R7 ;  /* 0x0000001fff047819 */ /* 0x000fe20000011407 */
[----:B------:R-:W-:Y:S01]  /*0220*/  IMAD.SHL.U32 R210, R3, 0x8, RZ ;  /* 0x0000000803d27824 */ /* 0x000fe200078e00ff */
[----:B------:R-:W-:Y:S02]  /*0230*/  LEA.HI R9, R11, R6, RZ, 0x5 ;  /* 0x000000060b097211 */ /* 0x000fe400078f28ff */
[----:B------:R-:W-:Y:S01]  /*0240*/  LOP3.LUT R0, R0, 0xfffffffe, RZ, 0xc0, !PT ;  /* 0xfffffffe00007812 */ /* 0x000fe200078ec0ff */
[----:B------:R-:W-:Y:S01]  /*0250*/  VIADD R214, R210, 0x40 ;  /* 0x00000040d2d67836 */ /* 0x000fe20000000000 */
[----:B------:R-:W-:Y:S01]  /*0260*/  LEA.HI R4, R4, R5, RZ, 0x3 ;  /* 0x0000000504047211 */ /* 0x000fe200078f18ff */
[----:B------:R-:W-:Y:S01]  /*0270*/  VIADD R213, R210, 0x80 ;  /* 0x00000080d2d57836 */ /* 0x000fe20000000000 */
[----:B------:R-:W-:Y:S01]  /*0280*/  SHF.R.S32.HI R206, RZ, 0x5, R9 ;  /* 0x00000005ffce7819 */ /* 0x000fe20000011409 */
[----:B------:R-:W-:Y:S01]  /*0290*/  IMAD.IADD R0, R2, 0x1, -R0 ;  /* 0x0000000102007824 */ /* 0x000fe200078e0a00 */
[----:B------:R-:W-:-:S02]  /*02a0*/  LOP3.LUT R207, R207, 0x1c0, RZ, 0xc0, !PT ;  /* 0x000001c0cfcf7812 */ /* 0x000fc400078ec0ff */
[----:B------:R-:W-:Y:S02]  /*02b0*/  LOP3.LUT R4, R4, 0xfffffff8, RZ, 0xc0, !PT ;  /* 0xfffffff804047812 */ /* 0x000fe400078ec0ff */
[----:B------:R-:W-:Y:S02]  /*02c0*/  LEA.HI R2, R9, R206, RZ, 0x1 ;  /* 0x000000ce09027211 */ /* 0x000fe400078f08ff */
[----:B------:R-:W-:Y:S01]  /*02d0*/  LOP3.LUT R8, R207, 0x38, R210, 0xf8, !PT ;  /* 0x00000038cf087812 */ /* 0x000fe200078ef8d2 */
[----:B------:R-:W-:Y:S01]  /*02e0*/  IMAD.IADD R4, R5, 0x1, -R4 ;  /* 0x0000000105047824 */ /* 0x000fe200078e0a04 */
[----:B------:R-:W-:Y:S02]  /*02f0*/  SHF.R.U32.HI R207, RZ, 0x3, R207 ;  /* 0x00000003ffcf7819 */ /* 0x000fe400000116cf */
[----:B------:R-:W-:Y:S02]  /*0300*/  LOP3.LUT R5, R2, 0xfffffffe, RZ, 0xc0, !PT ;  /* 0xfffffffe02057812 */ /* 0x000fe400078ec0ff */
[----:B------:R-:W-:Y:S01]  /*0310*/  LOP3.LUT R207, R8, R207, RZ, 0x3c, !PT ;  /* 0x000000cf08cf7212 */ /* 0x000fe200078e3cff */
[C---:B------:R-:W-:Y:S01]  /*0320*/  IMAD.SHL.U32 R8, R3.reuse, 0x40, RZ ;  /* 0x0000004003087824 */ /* 0x040fe200078e00ff */
[----:B------:R-:W-:-:S02]  /*0330*/  LOP3.LUT P4, RZ, R3, 0x4, RZ, 0xc0, !PT ;  /* 0x0000000403ff7812 */ /* 0x000fc4000788c0ff */
[----:B------:R-:W-:Y:S01]  /*0340*/  LOP3.LUT P3, RZ, R3, 0x2, RZ, 0xc0, !PT ;  /* 0x0000000203ff7812 */ /* 0x000fe2000786c0ff */
[----:B------:R-:W-:Y:S01]  /*0350*/  IMAD.IADD R3, R206, 0x1, -R5 ;  /* 0x00000001ce037824 */ /* 0x000fe200078e0a05 */
[----:B------:R-:W-:Y:S02]  /*0360*/  LOP3.LUT R17, R17, 0xfffffff0, RZ, 0xc0, !PT ;  /* 0xfffffff011117812 */ /* 0x000fe400078ec0ff */
[----:B------:R-:W-:Y:S01]  /*0370*/  LOP3.LUT R8, R8, 0x1c0, RZ, 0xc0, !PT ;  /* 0x000001c008087812 */ /* 0x000fe200078ec0ff */
[----:B------:R-:W-:Y:S01]  /*0380*/  IMAD.SHL.U32 R13, R3, 0x10, RZ ;  /* 0x00000010030d7824 */ /* 0x000fe200078e00ff */
[CC--:B------:R-:W-:Y:S01]  /*0390*/  LEA.HI R5, R11.reuse, R6.reuse, RZ, 0x7 ;  /* 0x000000060b057211 */ /* 0x0c0fe200078f38ff */
[----:B------:R-:W-:Y:S01]  /*03a0*/  IMAD.IADD R17, R6, 0x1, -R17 ;  /* 0x0000000106117824 */ /* 0x000fe200078e0a11 */
[----:B------:R-:W-:Y:S02]  /*03b0*/  LEA.HI R218, R11, R6, RZ, 0x6 ;  /* 0x000000060bda7211 */ /* 0x000fe400078f30ff */
[----:B------:R-:W-:-:S02]  /*03c0*/  LOP3.LUT R194, R8, 0x10, R13, 0xf8, !PT ;  /* 0x0000001008c27812 */ /* 0x000fc400078ef80d */
[----:B------:R-:W-:Y:S02]  /*03d0*/  LOP3.LUT R10, R4, 0x1, RZ, 0xc0, !PT ;  /* 0x00000001040a7812 */ /* 0x000fe400078ec0ff */
[----:B------:R-:W-:Y:S02]  /*03e0*/  LOP3.LUT R205, R9, 0xffffffe0, RZ, 0xc0, !PT ;  /* 0xffffffe009cd7812 */ /* 0x000fe400078ec0ff */
[----:B------:R-:W-:Y:S02]  /*03f0*/  LOP3.LUT R11, R7, 0x7ffffffc, RZ, 0xc0, !PT ;  /* 0x7ffffffc070b7812 */ /* 0x000fe400078ec0ff */
[----:B------:R-:W-:Y:S01]  /*0400*/  LOP3.LUT R198, R8, 0x8, R19, 0xf8, !PT ;  /* 0x0000000808c67812 */ /* 0x000fe200078ef813 */
[----:B------:R-:W-:Y:S01]  /*0410*/  IMAD.IADD R205, R6, 0x1, -R205 ;  /* 0x0000000106cd7824 */ /* 0x000fe200078e0acd */
[----:B------:R-:W-:Y:S01]  /*0420*/  SHF.R.U32.HI R13, RZ, 0x3, R8 ;  /* 0x00000003ff0d7819 */ /* 0x000fe20000011608 */
[----:B------:R-:W-:Y:S01]  /*0430*/  IMAD.SHL.U32 R8, R0, 0x200, RZ ;  /* 0x0000020000087824 */ /* 0x000fe200078e00ff */
[----:B------:R-:W-:-:S02]  /*0440*/  SHF.R.S32.HI R5, RZ, 0x7, R5 ;  /* 0x00000007ff057819 */ /* 0x000fc40000011405 */
[----:B------:R-:W-:Y:S01]  /*0450*/  SHF.R.S32.HI R7, RZ, 0x1f, R9 ;  /* 0x0000001fff077819 */ /* 0x000fe20000011409 */
[----:B------:R-:W-:Y:S01]  /*0460*/  IMAD.SHL.U32 R9, R6, 0x2, RZ ;  /* 0x0000000206097824 */ /* 0x000fe200078e00ff */
[----:B------:R-:W-:Y:S01]  /*0470*/  SHF.R.S32.HI R2, RZ, 0x1f, R17 ;  /* 0x0000001fff027819 */ /* 0x000fe20000011411 */
[----:B------:R-:W-:Y:S01]  /*0480*/  IMAD R15, R5, 0x800, R8 ;  /* 0x00000800050f7824 */ /* 0x000fe200078e0208 */
[----:B------:R-:W-:Y:S02]  /*0490*/  LOP3.LUT R194, R194, 0x8, R19, 0xf8, !PT ;  /* 0x00000008c2c27812 */ /* 0x000fe400078ef813 */
[----:B------:R-:W-:Y:S01]  /*04a0*/  ISETP.NE.U32.AND P0, PT, R10, 0x1, PT ;  /* 0x000000010a00780c */ /* 0x000fe20003f05070 */
[----:B------:R-:W-:Y:S01]  /*04b0*/  IMAD.IADD R10, R6, 0x1, -R11 ;  /* 0x00000001060a7824 */ /* 0x000fe200078e0a0b */
[----:B------:R-:W-:Y:S02]  /*04c0*/  SHF.R.S32.HI R218, RZ, 0x6, R218 ;  /* 0x00000006ffda7819 */ /* 0x000fe400000114da */
[----:B------:R-:W-:Y:S01]  /*04d0*/  LEA.HI R6, R7, R206, RZ, 0x2 ;  /* 0x000000ce07067211 */ /* 0x000fe200078f10ff */
[----:B------:R-:W-:Y:S01]  /*04e0*/  IMAD.SHL.U32 R7, R4, 0x40, RZ ;  /* 0x0000004004077824 */ /* 0x000fe200078e00ff */
[----:B------:R-:W-:Y:S01]  /*04f0*/  LEA.HI R2, R2, R17, RZ, 0x3 ;  /* 0x0000001102027211 */ /* 0x000fe200078f18ff */
[----:B------:R-:W-:Y:S01]  /*0500*/  IMAD R207, R218, 0x200, R207 ;  /* 0x00000200dacf7824 */ /* 0x000fe200078e02cf */
[----:B------:R-:W-:Y:S01]  /*0510*/  LOP3.LUT R194, R8, R194, R13, 0xf6, !PT ;  /* 0x000000c208c27212 */ /* 0x000fe200078ef60d */
[----:B------:R-:W-:Y:S01]  /*0520*/  IMAD.SHL.U32 R8, R5, 0x20, RZ ;  /* 0x0000002005087824 */ /* 0x000fe200078e00ff */
[----:B------:R-:W-:Y:S01]  /*0530*/  LOP3.LUT R204, R2, 0xfffffff8, RZ, 0xc0, !PT ;  /* 0xfffffff802cc7812 */ /* 0x000fe200078ec0ff */
[----:B------:R-:W-:Y:S01]  /*0540*/  IMAD.SHL.U32 R218, R218, 0x8, RZ ;  /* 0x00000008dada7824 */ /* 0x000fe200078e00ff */
[----:B------:R-:W-:-:S02]  /*0550*/  LOP3.LUT R7, R7, 0x1c0, RZ, 0xc0, !PT ;  /* 0x000001c007077812 */ /* 0x000fc400078ec0ff */
[----:B------:R-:W-:Y:S01]  /*0560*/  LOP3.LUT R5, R6, 0xfffffffc, RZ, 0xc0, !PT ;  /* 0xfffffffc06057812 */ /* 0x000fe200078ec0ff */
[----:B------:R-:W-:Y:S01]  /*0570*/  IMAD.IADD R204, R17, 0x1, -R204 ;  /* 0x0000000111cc7824 */ /* 0x000fe200078e0acc */
[----:B------:R-:W-:Y:S01]  /*0580*/  LOP3.LUT R202, R8, 0x6, R9, 0xf8, !PT ;  /* 0x0000000608ca7812 */ /* 0x000fe200078ef809 */
[----:B------:R-:W-:Y:S01]  /*0590*/  IMAD.SHL.U32 R9, R0, 0x20, RZ ;  /* 0x0000002000097824 */ /* 0x000fe200078e00ff */
[----:B------:R-:W-:Y:S01]  /*05a0*/  LOP3.LUT R218, R218, 0x18, RZ, 0xc0, !PT ;  /* 0x00000018dada7812 */ /* 0x000fe200078ec0ff */
[----:B------:R-:W-:Y:S01]  /*05b0*/  IMAD.IADD R5, R206, 0x1, -R5 ;  /* 0x00000001ce057824 */ /* 0x000fe200078e0a05 */
[----:B------:R-:W-:Y:S01]  /*05c0*/  SHF.R.U32.HI R219, RZ, 0x3, R7 ;  /* 0x00000003ffdb7819 */ /* 0x000fe20000011607 */
[----:B------:R-:W-:Y:S01]  /*05d0*/  IMAD.SHL.U32 R199, R204, 0x40, RZ ;  /* 0x00000040ccc77824 */ /* 0x000fe200078e00ff */
[----:B------:R-:W-:Y:S01]  /*05e0*/  R2P PR, R4, 0x6 ;  /* 0x0000000604007804 */ /* 0x000fe20000000000 */
[----:B------:R-:W-:Y:S01]  /*05f0*/  IMAD.SHL.U32 R4, R10, 0x2, RZ ;  /* 0x000000020a047824 */ /* 0x000fe200078e00ff */
[----:B------:R-:W-:-:S02]  /*0600*/  LOP3.LUT R8, R7, 0x20, R8, 0xf8, !PT ;  /* 0x0000002007087812 */ /* 0x000fc400078ef808 */
[----:B------:R-:W-:Y:S02]  /*0610*/  LOP3.LUT R6, R218, 0x20, R9, 0xf8, !PT ;  /* 0x00000020da067812 */ /* 0x000fe400078ef809 */
[----:B------:R-:W-:Y:S01]  /*0620*/  LOP3.LUT R218, R219, R7, R218, 0x1e, !PT ;  /* 0x00000007dbda7212 */ /* 0x000fe200078e1eda */
[----:B------:R-:W-:Y:S01]  /*0630*/  IMAD.SHL.U32 R7, R2, 0x40, RZ ;  /* 0x0000004002077824 */ /* 0x000fe200078e00ff */
[----:B------:R-:W-:Y:S01]  /*0640*/  LOP3.LUT R219, R8, R219, RZ, 0x3c, !PT ;  /* 0x000000db08db7212 */ /* 0x000fe200078e3cff */
[----:B------:R-:W-:Y:S01]  /*0650*/  IMAD R8, R5, 0x400, R4 ;  /* 0x0000040005087824 */ /* 0x000fe200078e0204 */
[----:B------:R-:W-:Y:S02]  /*0660*/  LOP3.LUT R199, R199, 0x1c0, RZ, 0xc0, !PT ;  /* 0x000001c0c7c77812 */ /* 0x000fe400078ec0ff */
[----:B------:R-:W-:Y:S01]  /*0670*/  SHF.R.S32.HI R10, RZ, 0x1f, R205 ;  /* 0x0000001fff0a7819 */ /* 0x000fe200000114cd */
[----:B------:R-:W-:Y:S01]  /*0680*/  IMAD.IADD R219, R8, 0x1, R219 ;  /* 0x0000000108db7824 */ /* 0x000fe200078e02db */
[----:B------:R-:W-:Y:S01]  /*0690*/  SHF.R.U32.HI R193, RZ, 0x3, R199 ;  /* 0x00000003ffc17819 */ /* 0x000fe200000116c7 */
[----:B------:R-:W-:Y:S01]  /*06a0*/  IMAD.SHL.U32 R8, R0, 0x8, RZ ;  /* 0x0000000800087824 */ /* 0x000fe200078e00ff */
[----:B------:R-:W-:-:S02]  /*06b0*/  LOP3.LUT R198, R198, R13, RZ, 0x3c, !PT ;  /* 0x0000000dc6c67212 */ /* 0x000fc400078e3cff */
[----:B------:R-:W-:Y:S02]  /*06c0*/  LEA.HI R0, R10, R205, RZ, 0x2 ;  /* 0x000000cd0a007211 */ /* 0x000fe400078f10ff */
[----:B------:R-:W-:Y:S01]  /*06d0*/  LOP3.LUT R2, R199, 0x8, R8, 0xf8, !PT ;  /* 0x00000008c7027812 */ /* 0x000fe200078ef808 */
[----:B------:R-:W-:Y:S01]  /*06e0*/  IMAD.IADD R198, R15, 0x1, R198 ;  /* 0x000000010fc67824 */ /* 0x000fe200078e02c6 */
[----:B------:R-:W-:Y:S02]  /*06f0*/  LOP3.LUT R199, R193, R6, R199, 0x1e, !PT ;  /* 0x00000006c1c77212 */ /* 0x000fe400078e1ec7 */
[----:B------:R-:W-:Y:S01]  /*0700*/  SHF.R.S32.HI R6, RZ, 0x2, R0 ;  /* 0x00000002ff067819 */ /* 0x000fe20000011400 */
[----:B------:R-:W-:Y:S01]  /*0710*/  IMAD.SHL.U32 R198, R198, 0x2, RZ ;  /* 0x00000002c6c67824 */ /* 0x000fe200078e00ff */
[----:B------:R-:W-:Y:S01]  /*0720*/  LOP3.LUT R0, R7, 0xfffffe00, RZ, 0xc0, !PT ;  /* 0xfffffe0007007812 */ /* 0x000fe200078ec0ff */
[----:B------:R-:W-:Y:S01]  /*0730*/  IMAD R7, R3, 0x400, R4 ;  /* 0x0000040003077824 */ /* 0x000fe200078e0204 */
[----:B------:R-:W-:Y:S01]  /*0740*/  LOP3.LUT R193, R2, R193, RZ, 0x3c, !PT ;  /* 0x000000c102c17212 */ /* 0x000fe200078e3cff */
[----:B------:R-:W-:Y:S01]  /*0750*/  IMAD R203, R5, 0x10, R6 ;  /* 0x0000001005cb7824 */ /* 0x000fe200078e0206 */
[----:B------:R-:W-:Y:S01]  /*0760*/  LEA R219, R219, UR5, 0x1 ;  /* 0x00000005dbdb7c11 */ /* 0x000fe2000f8e08ff */
[----:B------:R-:W-:Y:S01]  /*0770*/  IMAD.IADD R218, R7, 0x1, R218 ;  /* 0x0000000107da7824 */ /* 0x000fe200078e02da */
[----:B------:R-:W-:Y:S01]  /*0780*/  SEL R197, R197, 0xffffffe0, !P3 ;  /* 0xffffffe0c5c57807 */ /* 0x000fe20005800000 */
[--C-:B------:R-:W-:Y:S01]  /*0790*/  IMAD R200, R5, 0x400, R0.reuse ;  /* 0x0000040005c87824 */ /* 0x100fe200078e0200 */
[----:B------:R-:W-:Y:S01]  /*07a0*/  SEL R195, R195, 0xffffffc0, !P4 ;  /* 0xffffffc0c3c37807 */ /* 0x000fe20006000000 */
[----:B------:R-:W-:Y:S01]  /*07b0*/  IMAD R2, R3, 0x400, R0 ;  /* 0x0000040003027824 */ /* 0x000fe200078e0200 */
[----:B------:R-:W-:Y:S01]  /*07c0*/  SEL R228, R228, 0x10, !P0 ;  /* 0x00000010e4e47807 */ /* 0x000fe20004000000 */
[----:B------:R-:W-:Y:S01]  /*07d0*/  VIADD R196, R198, UR6 ;  /* 0x00000006c6c47c36 */ /* 0x000fe20008000000 */
[----:B------:R-:W-:Y:S01]  /*07e0*/  LEA R194, R194, UR5, 0x1 ;  /* 0x00000005c2c27c11 */ /* 0x000fe2000f8e08ff */
[----:B------:R-:W-:Y:S01]  /*07f0*/  IMAD.IADD R200, R200, 0x1, R193 ;  /* 0x00000001c8c87824 */ /* 0x000fe200078e02c1 */
[----:B------:R-:W-:Y:S01]  /*0800*/  LEA R218, R218, UR6, 0x1 ;  /* 0x00000006dada7c11 */ /* 0x000fe2000f8e08ff */
[----:B------:R-:W-:Y:S01]  /*0810*/  IMAD.IADD R193, R193, 0x1, R2 ;  /* 0x00000001c1c17824 */ /* 0x000fe200078e0202 */
[----:B------:R-:W-:Y:S01]  /*0820*/  SHF.R.S32.HI R216, RZ, 0x1f, R203 ;  /* 0x0000001fffd87819 */ /* 0x000fe200000114cb */
[----:B------:R-:W-:Y:S01]  /*0830*/  VIADD R221, R219, 0x20 ;  /* 0x00000020dbdd7836 */ /* 0x000fe20000000000 */
[----:B------:R-:W-:Y:S01]  /*0840*/  LOP3.LUT R199, R199, R0, RZ, 0xfc, !PT ;  /* 0x00000000c7c77212 */ /* 0x000fe200078efcff */
[C---:B------:R-:W-:Y:S01]  /*0850*/  IMAD.IADD R197, R196.reuse, 0x1, R197 ;  /* 0x00000001c4c57824 */ /* 0x040fe200078e02c5 */
[----:B------:R-:W-:Y:S01]  /*0860*/  LEA R217, R207, UR5, 0x1 ;  /* 0x00000005cfd97c11 */ /* 0x000fe2000f8e08ff */
[----:B------:R-:W-:Y:S01]  /*0870*/  @P1 VIADD R221, R219, 0xffffffe0 ;  /* 0xffffffe0dbdd1836 */ /* 0x000fe20000000000 */
[----:B------:R-:W-:Y:S01]  /*0880*/  SHF.L.U64.HI R216, R203, 0x2, R216 ;  /* 0x00000002cbd87819 */ /* 0x000fe200000102d8 */
[----:B------:R-:W-:Y:S01]  /*0890*/  IMAD.IADD R196, R196, 0x1, R195 ;  /* 0x00000001c4c47824 */ /* 0x000fe200078e02c3 */
[----:B------:R-:W-:Y:S01]  /*08a0*/  LEA R193, R193, UR4, 0x1 ;  /* 0x00000004c1c17c11 */ /* 0x000fe2000f8e08ff */
[----:B------:R-:W-:-:S02]  /*08b0*/  IMAD.IADD R0, R195, 0x1, R194 ;  /* 0x00000001c3007824 */ /* 0x000fc400078e02c2 */
[C---:B------:R-:W-:Y:S02]  /*08c0*/  VIADD R220, R218.reuse, 0x40 ;  /* 0x00000040dadc7836 */ /* 0x040fe40000000000 */
[----:B------:R-:W-:Y:S02]  /*08d0*/  IMAD.IADD R222, R219, 0x1, R228 ;  /* 0x00000001dbde7824 */ /* 0x000fe400078e02e4 */
[----:B------:R-:W-:Y:S02]  /*08e0*/  IMAD.IADD R195, R197, 0x1, R195 ;  /* 0x00000001c5c37824 */ /* 0x000fe400078e02c3 */
[----:B------:R-:W-:Y:S02]  /*08f0*/  @P2 VIADD R220, R218, 0xffffffc0 ;  /* 0xffffffc0dadc2836 */ /* 0x000fe40000000000 */
[----:B---34-:R-:W-:-:S07]  /*0900*/  IMAD.IADD R228, R228, 0x1, R221 ;  /* 0x00000001e4e47824 */ /* 0x018fce00078e02dd */
.L_x_168:
[----:B------:R-:W1:Y:S01]  /*0910*/  LDC.64 R4, c[0x0][0x2f0] ;  /* 0x0000bc00ff047b82 */ /* 0x000e620000000a00 */
[C---:B--2---:R-:W-:Y:S01]  /*0920*/  IMAD.SHL.U32 R11, R212.reuse, 0x4, RZ ;  /* 0x00000004d40b7824 */ /* 0x044fe200078e00ff */
[----:B------:R-:W-:Y:S01]  /*0930*/  SHF.R.S32.HI R15, RZ, 0x1f, R212 ;  /* 0x0000001fff0f7819 */ /* 0x000fe200000114d4 */
[----:B------:R-:W-:Y:S01]  /*0940*/  IMAD.MOV.U32 R19, RZ, RZ, -0x1 ;  /* 0xffffffffff137424 */ /* 0x000fe200078e00ff */
[----:B------:R-:W-:Y:S02]  /*0950*/  ISETP.NE.U32.AND P3, PT, RZ, UR10, PT ;  /* 0x0000000aff007c0c */ /* 0x000fe4000bf65070 */
[----:B------:R-:W-:Y:S02]  /*0960*/  SHF.L.U64.HI R8, R212, 0x2, R15 ;  /* 0x00000002d4087819 */ /* 0x000fe4000001020f */
[----:B------:R-:W2:Y:S01]  /*0970*/  LDC.64 R2, c[0x0][0x308] ;  /* 0x0000c200ff027b82 */ /* 0x000ea20000000a00 */
[----:B------:R-:W-:Y:S02]  /*0980*/  ISETP.NE.AND.EX P3, PT, RZ, UR11, PT, P3 ;  /* 0x0000000bff007c0c */ /* 0x000fe4000bf65330 */
[----:B-1----:R-:W-:-:S02]  /*0990*/  ISETP.NE.U32.AND P4, PT, R4, RZ, PT ;  /* 0x000000ff0400720c */ /* 0x002fc40003f85070 */
[----:B------:R-:W-:Y:S02]  /*09a0*/  IADD3 R20, P0, R11, R4, RZ ;  /* 0x000000040b147210 */ /* 0x000fe40007f1e0ff */
[----:B------:R-:W-:-:S03]  /*09b0*/  ISETP.NE.AND.EX P4, PT, R5, RZ, PT, P4 ;  /* 0x000000ff0500720c */ /* 0x000fc60003f85340 */
[----:B------:R-:W-:Y:S01]  /*09c0*/  IMAD.X R21, R8, 0x1, R5, P0 ;  /* 0x0000000108157824 */ /* 0x000fe200000e0605 */
[----:B--2---:R-:W-:Y:S01]  /*09d0*/  ISETP.NE.U32.AND P2, PT, R2, RZ, PT ;  /* 0x000000ff0200720c */ /* 0x004fe20003f45070 */
[----:B------:R-:W-:Y:S02]  /*09e0*/  IMAD.MOV.U32 R241, RZ, RZ, RZ ;  /* 0x000000fffff17224 */ /* 0x000fe400078e00ff */
[----:B------:R-:W-:Y:S01]  /*09f0*/  @P3 IADD3 R12, P1, R11, UR10, RZ ;  /* 0x0000000a0b0c3c10 */ /* 0x000fe2000ff3e0ff */
[----:B------:R-:W1:Y:S01]  /*0a00*/  LDC.U8 R7, c[0x0][0x3c2] ;  /* 0x0000f080ff077b82 */ /* 0x000e620000000000 */
[----:B------:R-:W-:-:S04]  /*0a10*/  ISETP.NE.AND.EX P2, PT, R3, RZ, PT, P2 ;  /* 0x000000ff0300720c */ /* 0x000fc80003f45320 */
[----:B------:R-:W2:Y:S03]  /*0a20*/  @P4 LDG.E R19, desc[UR14][R20.64] ;  /* 0x0000000e14134981 */ /* 0x000ea6000c1e1900 */
[----:B------:R-:W3:Y:S01]  /*0a30*/  LDC.64 R4, c[0x0][0x2f8] ;  /* 0x0000be00ff047b82 */ /* 0x000ee20000000a00 */
[----:B------:R-:W2:Y:S01]  /*0a40*/  @P4 LDG.E R6, desc[UR14][R20.64+0x4] ;  /* 0x0000040e14064981 */ /* 0x000ea2000c1e1900 */
[----:B------:R-:W-:-:S04]  /*0a50*/  @P3 IADD3.X R13, R8, UR11, RZ, P1, !PT ;  /* 0x0000000b080d3c10 */ /* 0x000fc80008ffe4ff */
[----:B------:R-:W-:Y:S01]  /*0a60*/  @P2 IADD3 R16, P0, R11, R2, RZ ;  /* 0x000000020b102210 */ /* 0x000fe20007f1e0ff */
[----:B------:R-:W4:Y:S04]  /*0a70*/  @P3 LDG.E R241, desc[UR14][R12.64] ;  /* 0x0000000e0cf13981 */ /* 0x000f28000c1e1900 */
[----:B------:R-:W-:Y:S02]  /*0a80*/  @P2 IMAD.X R17, R8, 0x1, R3, P0 ;  /* 0x0000000108112824 */ /* 0x000fe400000e0603 */
[----:B------:R-:W3:Y:S03]  /*0a90*/  @!P2 LDC.64 R2, c[0x0][0x318] ;  /* 0x0000c600ff02ab82 */ /* 0x000ee60000000a00 */
[----:B------:R-:W4:Y:S01]  /*0aa0*/  @P2 LDG.E R240, desc[UR14][R16.64] ;  /* 0x0000000e10f02981 */ /* 0x000f22000c1e1900 */
[----:B-1----:R-:W-:Y:S01]  /*0ab0*/  ISETP.NE.AND P3, PT, R7, RZ, PT ;  /* 0x000000ff0700720c */ /* 0x002fe20003f65270 */
[----:B------:R-:W-:-:S03]  /*0ac0*/  IMAD.MOV.U32 R242, RZ, RZ, -0x1 ;  /* 0xfffffffffff27424 */ /* 0x000fc600078e00ff */
[----:B------:R-:W1:Y:S01]  /*0ad0*/  @!P2 LDC R7, c[0x0][0x2cc] ;  /* 0x0000b300ff07ab82 */ /* 0x000e620000000800 */
[----:B---3--:R-:W-:Y:S02]  /*0ae0*/  ISETP.EQ.U32.AND P1, PT, R4, RZ, PT ;  /* 0x000000ff0400720c */ /* 0x008fe40003f22070 */
[----:B------:R-:W-:Y:S02]  /*0af0*/  IADD3 R10, P0, R11, R4, RZ ;  /* 0x000000040b0a7210 */ /* 0x000fe40007f1e0ff */
[----:B------:R-:W-:-:S03]  /*0b00*/  ISETP.EQ.OR.EX P1, PT, R5, RZ, !P3, P1 ;  /* 0x000000ff0500720c */ /* 0x000fc60005f22710 */
[----:B------:R-:W-:Y:S01]  /*0b10*/  IMAD.X R11, R8, 0x1, R5, P0 ;  /* 0x00000001080b7824 */ /* 0x000fe200000e0605 */
[----:B------:R-:W-:-:S04]  /*0b20*/  @!P2 ISETP.NE.U32.AND P0, PT, R2, RZ, PT ;  /* 0x000000ff0200a20c */ /* 0x000fc80003f05070 */
[----:B------:R-:W-:-:S05]  /*0b30*/  @!P2 ISETP.NE.AND.EX P0, PT, R3, RZ, PT, P0 ;  /* 0x000000ff0300a20c */ /* 0x000fca0003f05300 */
[----:B-----5:R3:W5:Y:S01]  /*0b40*/  @!P1 LDG.E R242, desc[UR14][R10.64] ;  /* 0x0000000e0af29981 */ /* 0x020762000c1e1900 */
[----:B------:R-:W2:Y:S01]  /*0b50*/  LDC R3, c[0x0][0x2c8] ;  /* 0x0000b200ff037b82 */ /* 0x000ea20000000800 */
[----:B------:R-:W-:-:S04]  /*0b60*/  ISETP.NE.U32.AND P1, PT, R4, RZ, PT ;  /* 0x000000ff0400720c */ /* 0x000fc80003f25070 */
[----:B------:R-:W-:Y:S02]  /*0b70*/  ISETP.NE.AND.EX P1, PT, R5, RZ, PT, P1 ;  /* 0x000000ff0500720c */ /* 0x000fe40003f25310 */
[----:B-1----:R-:W-:Y:S01]  /*0b80*/  @!P2 SEL R2, R7, RZ, P0 ;  /* 0x000000ff0702a207 */ /* 0x002fe20000000000 */
[----:B--2---:R-:W-:-:S06]  /*0b90*/  @P4 IMAD.IADD R225, R6, 0x1, -R19 ;  /* 0x0000000106e14824 */ /* 0x004fcc00078e0a13 */
[----:B------:R-:W1:Y:S01]  /*0ba0*/  @!P4 LDC R225, c[0x0][0x2c4] ;  /* 0x0000b100ffe1cb82 */ /* 0x000e620000000800 */
[----:B----4-:R-:W-:-:S03]  /*0bb0*/  @P2 IMAD.IADD R240, R240, 0x1, -R241 ;  /* 0x00000001f0f02824 */ /* 0x010fc600078e0af1 */
[----:B---3--:R-:W-:Y:S05]  /*0bc0*/  @!P1 BRA `(.L_x_122) ;  /* 0x00000000000c9947 */ /* 0x008fea0003800000 */
[----:B------:R-:W2:Y:S02]  /*0bd0*/  @P3 LDG.E R3, desc[UR14][R10.64+0x4] ;  /* 0x0000040e0a033981 */ /* 0x000ea4000c1e1900 */
[----:B--2--5:R-:W-:-:S06]  /*0be0*/  @P3 IADD3 R3, R3, -R242, RZ ;  /* 0x800000f203033210 */ /* 0x024fcc0007ffe0ff */
[----:B------:R2:W5:Y:S02]  /*0bf0*/  @!P3 LDG.E R3, desc[UR14][R10.64] ;  /* 0x0000000e0a03b981 */ /* 0x000564000c1e1900 */
.L_x_122:
[----:B------:R-:W-:Y:S01]  /*0c00*/  IMAD.SHL.U32 R239, R215, 0x40, RZ ;  /* 0x00000040d7ef7824 */ /* 0x000fe200078e00ff */
[----:B-----5:R-:W-:-:S04]  /*0c10*/  @!P2 IADD3 R240, R2, R3, -R241 ;  /* 0x0000000302f0a210 */ /* 0x020fc80007ffe8f1 */
[----:B------:R-:W-:-:S13]  /*0c20*/  ISETP.GT.AND P0, PT, R240, R239, PT ;  /* 0x000000eff000720c */ /* 0x000fda0003f04270 */
[----:B------:R-:W-:Y:S05]  /*0c30*/  @!P0 BRA `(.L_x_123) ;  /* 0x0000007800948947 */ /* 0x000fea0003800000 */
[----:B------:R-:W3:Y:S01]  /*0c40*/  LDC R8, c[0x0][0x278] ;  /* 0x00009e00ff087b82 */ /* 0x000ee20000000800 */
[----:B------:R-:W-:Y:S01]  /*0c50*/  IABS R6, R209 ;  /* 0x000000d100067213 */ /* 0x000fe20000000000 */
[----:B------:R-:W-:Y:S01]  /*0c60*/  IMAD.SHL.U32 R28, R212, 0x80, RZ ;  /* 0x00000080d41c7824 */ /* 0x000fe200078e00ff */
[----:B------:R-:W-:Y:S02]  /*0c70*/  ISETP.NE.AND P1, PT, R242, -0x1, PT ;  /* 0xfffffffff200780c */ /* 0x000fe40003f25270 */
[----:B------:R-:W-:Y:S02]  /*0c80*/  ISETP.NE.AND P2, PT, R19, -0x1, PT ;  /* 0xffffffff1300780c */ /* 0x000fe40003f45270 */
[----:B------:R-:W-:Y:S01]  /*0c90*/  SEL R28, R28, RZ, P4 ;  /* 0x000000ff1c1c7207 */ /* 0x000fe20002000000 */
[----:B------:R-:W4:Y:S08]  /*0ca0*/  LDC.64 R4, c[0x0][0x228] ;  /* 0x00008a00ff047b82 */ /* 0x000f300000000a00 */
[----:B------:R-:W5:Y:S01]  /*0cb0*/  LDC R29, c[0x0][0x2d4] ;  /* 0x0000b500ff1d7b82 */ /* 0x000f620000000800 */
[----:B------:R-:W-:Y:S01]  /*0cc0*/  @P1 IMAD.IADD R42, R241, 0x1, R242 ;  /* 0x00000001f12a1824 */ /* 0x000fe200078e02f2 */
[----:B---3--:R-:W-:-:S06]  /*0cd0*/  IABS R9, R8 ;  /* 0x0000000800097213 */ /* 0x008fcc0000000000 */
[----:B------:R-:W3:Y:S01]  /*0ce0*/  LDC R23, c[0x0][0x2dc] ;  /* 0x0000b700ff177b82 */ /* 0x000ee20000000800 */
[----:B--2---:R-:W2:Y:S01]  /*0cf0*/  I2F.RP R11, R9 ;  /* 0x00000009000b7306 */ /* 0x004ea20000209400 */
[----:B----4-:R-:W-:-:S06]  /*0d00*/  IMAD R21, R15, R4, RZ ;  /* 0x000000040f157224 */ /* 0x010fcc00078e02ff */
[----:B------:R-:W3:Y:S01]  /*0d10*/  LDC R22, c[0x0][0x270] ;  /* 0x00009c00ff167b82 */ /* 0x000ee20000000800 */
[----:B------:R-:W-:-:S04]  /*0d20*/  IMAD.WIDE.U32 R16, R212, R4, RZ ;  /* 0x00000004d4107225 */ /* 0x000fc800078e00ff */
[C---:B------:R-:W-:Y:S02]  /*0d30*/  IMAD R21, R212.reuse, R5, R21 ;  /* 0x00000005d4157224 */ /* 0x040fe400078e0215 */
[----:B-----5:R-:W-:Y:S01]  /*0d40*/  IMAD.WIDE.U32 R30, R212, R29, RZ ;  /* 0x0000001dd41e7225 */ /* 0x020fe200078e00ff */
[----:B------:R-:W4:Y:S01]  /*0d50*/  LDC.U8 R4, c[0x0][0x3d8] ;  /* 0x0000f600ff047b82 */ /* 0x000f220000000000 */
[----:B--2---:R-:W2:Y:S02]  /*0d60*/  MUFU.RCP R10, R11 ;  /* 0x0000000b000a7308 */ /* 0x004ea40000001000 */
[----:B------:R-:W-:Y:S02]  /*0d70*/  IMAD.IADD R21, R17, 0x1, R21 ;  /* 0x0000000111157824 */ /* 0x000fe400078e0215 */
[----:B------:R-:W5:Y:S03]  /*0d80*/  S2R R17, SR_CTAID.X ;  /* 0x0000000000117919 */ /* 0x000f660000002500 */
[----:B------:R-:W5:Y:S01]  /*0d90*/  LDC R33, c[0x0][0x2c4] ;  /* 0x0000b100ff217b82 */ /* 0x000f620000000800 */
[----:B---3--:R-:W-:-:S07]  /*0da0*/  IMAD.WIDE R36, R23, R22, RZ ;  /* 0x0000001617247225 */ /* 0x008fce00078e02ff */
[----:B------:R-:W3:Y:S01]  /*0db0*/  LDC.U8 R20, c[0x0][0x480] ;  /* 0x00012000ff147b82 */ /* 0x000ee20000000000 */
[----:B--2---:R-:W-:Y:S02]  /*0dc0*/  IADD3 R10, R10, 0xffffffe, RZ ;  /* 0x0ffffffe0a0a7810 */ /* 0x004fe40007ffe0ff */
[----:B-1----:R-:W-:Y:S02]  /*0dd0*/  IADD3 R11, R225, 0x3f, RZ ;  /* 0x0000003fe10b7810 */ /* 0x002fe40007ffe0ff */
[----:B------:R-:W1:Y:S02]  /*0de0*/  F2I.FTZ.U32.TRUNC.NTZ R3, R10 ;  /* 0x0000000a00037305 */ /* 0x000e64000021f000 */
[----:B------:R-:W-:-:S04]  /*0df0*/  SHF.R.S32.HI R238, RZ, 0x1f, R11 ;  /* 0x0000001fffee7819 */ /* 0x000fc8000001140b */
[----:B------:R-:W-:Y:S02]  /*0e00*/  LEA.HI R238, R238, R11, RZ, 0x6 ;  /* 0x0000000beeee7211 */ /* 0x000fe400078f30ff */
[----:B------:R-:W-:Y:S01]  /*0e10*/  SHF.R.S32.HI R11, RZ, 0x1f, R29 ;  /* 0x0000001fff0b7819 */ /* 0x000fe2000001141d */
[----:B-1----:R-:W-:-:S04]  /*0e20*/  IMAD.MOV R2, RZ, RZ, -R3 ;  /* 0x000000ffff027224 */ /* 0x002fc800078e0a03 */
[----:B------:R-:W-:Y:S01]  /*0e30*/  IMAD R7, R2, R9, RZ ;  /* 0x0000000902077224 */ /* 0x000fe200078e02ff */
[----:B------:R-:W-:-:S05]  /*0e40*/  MOV R2, RZ ;  /* 0x000000ff00027202 */ /* 0x000fca0000000f00 */
[----:B------:R-:W-:Y:S02]  /*0e50*/  IMAD.HI.U32 R7, R3, R7, R2 ;  /* 0x0000000703077227 */ /* 0x000fe400078e0002 */
[----:B------:R-:W1:Y:S04]  /*0e60*/  LDC.64 R2, c[0x0][0x240] ;  /* 0x00009000ff027b82 */ /* 0x000e680000000a00 */
[----:B------:R-:W-:-:S04]  /*0e70*/  IMAD.HI.U32 R14, R7, R6, RZ ;  /* 0x00000006070e7227 */ /* 0x000fc800078e00ff */
[----:B------:R-:W-:-:S04]  /*0e80*/  IMAD.MOV R10, RZ, RZ, -R14 ;  /* 0x000000ffff0a7224 */ /* 0x000fc800078e0a0e */
[C---:B------:R-:W-:Y:S02]  /*0e90*/  IMAD R10, R9.reuse, R10, R6 ;  /* 0x0000000a090a7224 */ /* 0x040fe400078e0206 */
[----:B------:R-:W2:Y:S03]  /*0ea0*/  @P1 LDC.64 R6, c[0x0][0x250] ;  /* 0x00009400ff061b82 */ /* 0x000ea60000000a00 */
[----:B------:R-:W-:Y:S01]  /*0eb0*/  ISETP.GT.U32.AND P5, PT, R9, R10, PT ;  /* 0x0000000a0900720c */ /* 0x000fe20003fa4070 */
[----:B-1----:R-:W-:-:S04]  /*0ec0*/  IMAD.WIDE.U32 R12, R19, R2, RZ ;  /* 0x00000002130c7225 */ /* 0x002fc800078e00ff */
[----:B------:R-:W-:Y:S01]  /*0ed0*/  IMAD R5, R19, R3, RZ ;  /* 0x0000000313057224 */ /* 0x000fe200078e02ff */
[----:B------:R-:W-:Y:S01]  /*0ee0*/  SEL R25, R16, R12, !P2 ;  /* 0x0000000c10197207 */ /* 0x000fe20005000000 */
[----:B------:R-:W-:-:S06]  /*0ef0*/  IMAD R16, R11, R212, RZ ;  /* 0x000000d40b107224 */ /* 0x000fcc00078e02ff */
[----:B------:R-:W-:Y:S02]  /*0f00*/  @!P5 IADD3 R10, R10, -R9, RZ ;  /* 0x800000090a0ad210 */ /* 0x000fe40007ffe0ff */
[----:B------:R-:W-:Y:S01]  /*0f10*/  @P2 IADD3 R21, R13, R5, RZ ;  /* 0x000000050d152210 */ /* 0x000fe20007ffe0ff */
[----:B------:R-:W-:Y:S01]  /*0f20*/  @P1 IMAD.IADD R5, R241, 0x1, R242 ;  /* 0x00000001f1051824 */ /* 0x000fe200078e02f2 */
[----:B------:R-:W1:Y:S01]  /*0f30*/  @!P2 LDC.64 R12, c[0x0][0x418] ;  /* 0x00010600ff0cab82 */ /* 0x000e620000000a00 */
[----:B------:R-:W-:Y:S01]  /*0f40*/  ISETP.GE.U32.AND P3, PT, R10, R9, PT ;  /* 0x000000090a00720c */ /* 0x000fe20003f66070 */
[----:B------:R-:W-:Y:S01]  /*0f50*/  IMAD R9, R15, R29, R16 ;  /* 0x0000001d0f097224 */ /* 0x000fe200078e0210 */
[----:B------:R-:W-:Y:S01]  /*0f60*/  LOP3.LUT R10, R209, R8, RZ, 0x3c, !PT ;  /* 0x00000008d10a7212 */ /* 0x000fe200078e3cff */
[C---:B--2---:R-:W-:Y:S01]  /*0f70*/  @P1 IMAD R16, R5.reuse, R7, RZ ;  /* 0x0000000705101224 */ /* 0x044fe200078e02ff */
[----:B------:R-:W-:Y:S01]  /*0f80*/  @!P5 IADD3 R14, R14, 0x1, RZ ;  /* 0x000000010e0ed810 */ /* 0x000fe20007ffe0ff */
[----:B------:R-:W-:Y:S01]  /*0f90*/  @P1 IMAD.WIDE.U32 R26, R5, R6, RZ ;  /* 0x00000006051a1225 */ /* 0x000fe200078e00ff */
[----:B------:R-:W-:-:S02]  /*0fa0*/  ISETP.GE.AND P0, PT, R10, RZ, PT ;  /* 0x000000ff0a00720c */ /* 0x000fc40003f06270 */
[----:B------:R-:W-:Y:S01]  /*0fb0*/  ISETP.NE.AND P5, PT, R8, RZ, PT ;  /* 0x000000ff0800720c */ /* 0x000fe20003fa5270 */
[-C--:B------:R-:W-:Y:S01]  /*0fc0*/  IMAD R5, R37, R30.reuse, RZ ;  /* 0x0000001e25057224 */ /* 0x080fe200078e02ff */
[----:B------:R-:W-:Y:S01]  /*0fd0*/  IADD3 R24, R31, R9, RZ ;  /* 0x000000091f187210 */ /* 0x000fe20007ffe0ff */
[----:B------:R-:W2:Y:S01]  /*0fe0*/  @P2 LDC.64 R10, c[0x0][0x420] ;  /* 0x00010800ff0a2b82 */ /* 0x000ea20000000a00 */
[----:B------:R-:W-:Y:S01]  /*0ff0*/  @P1 IMAD.IADD R16, R27, 0x1, R16 ;  /* 0x000000011b101824 */ /* 0x000fe200078e0210 */
[----:B------:R-:W-:Y:S01]  /*1000*/  @P3 IADD3 R14, R14, 0x1, RZ ;  /* 0x000000010e0e3810 */ /* 0x000fe20007ffe0ff */
[----:B------:R-:W-:Y:S01]  /*1010*/  IMAD.WIDE.U32 R30, R36, R30, RZ ;  /* 0x0000001e241e7225 */ /* 0x000fe200078e00ff */
[----:B----4-:R-:W-:Y:S02]  /*1020*/  ISETP.NE.AND P3, PT, R4, RZ, PT ;  /* 0x000000ff0400720c */ /* 0x010fe40003f65270 */
[----:B------:R-:W-:Y:S01]  /*1030*/  @P1 MOV R18, R26 ;  /* 0x0000001a00121202 */ /* 0x000fe20000000f00 */
[----:B------:R-:W-:-:S02]  /*1040*/  IMAD R24, R36, R24, R5 ;  /* 0x0000001824187224 */ /* 0x000fc400078e0205 */
[----:B------:R-:W-:-:S03]  /*1050*/  IMAD.WIDE.U32 R26, R36, R19, RZ ;  /* 0x00000013241a7225 */ /* 0x000fc600078e00ff */
[----:B------:R-:W-:Y:S01]  /*1060*/  IADD3 R24, R31, R24, RZ ;  /* 0x000000181f187210 */ /* 0x000fe20007ffe0ff */
[----:B------:R-:W-:Y:S01]  /*1070*/  IMAD R4, R37, R19, RZ ;  /* 0x0000001325047224 */ /* 0x000fe200078e02ff */
[----:B------:R-:W-:Y:S01]  /*1080*/  SEL R26, R30, R26, !P2 ;  /* 0x0000001a1e1a7207 */ /* 0x000fe20005000000 */
[----:B------:R-:W-:Y:S01]  /*1090*/  @!P0 IMAD.MOV R14, RZ, RZ, -R14 ;  /* 0x000000ffff0e8224 */ /* 0x000fe200078e0a0e */
[----:B------:R-:W-:Y:S01]  /*10a0*/  @!P5 LOP3.LUT R14, RZ, R8, RZ, 0x33, !PT ;  /* 0x00000008ff0ed212 */ /* 0x000fe200078e33ff */
[----:B-1----:R-:W-:Y:S01]  /*10b0*/  @!P2 IMAD R8, R15, R12, RZ ;  /* 0x0000000c0f08a224 */ /* 0x002fe200078e02ff */
[----:B------:R-:W-:Y:S01]  /*10c0*/  @P2 IADD3 R24, R27, R4, RZ ;  /* 0x000000041b182210 */ /* 0x000fe20007ffe0ff */
[----:B------:R-:W1:Y:S01]  /*10d0*/  @P3 LDC R30, c[0x0][0x2e4] ;  /* 0x0000b900ff1e3b82 */ /* 0x000e620000000800 */
[----:B------:R-:W-:Y:S01]  /*10e0*/  LOP3.LUT R27, R238, 0xffffffc0, RZ, 0xc0, !PT ;  /* 0xffffffc0ee1b7812 */ /* 0x000fe200078ec0ff */
[C---:B------:R-:W-:Y:S01]  /*10f0*/  @!P2 IMAD R13, R212.reuse, R13, R8 ;  /* 0x0000000dd40da224 */ /* 0x040fe200078e0208 */
[C---:B------:R-:W-:Y:S01]  /*1100*/  SHF.L.U64.HI R31, R212.reuse, 0x7, R15 ;  /* 0x00000007d41f7819 */ /* 0x040fe2000001020f */
[----:B------:R-:W-:Y:S01]  /*1110*/  @!P2 IMAD.WIDE.U32 R38, R212, R12, RZ ;  /* 0x0000000cd426a225 */ /* 0x000fe200078e00ff */
[----:B------:R-:W-:-:S02]  /*1120*/  IADD3 R27, R27, -0x40, RZ ;  /* 0xffffffc01b1b7810 */ /* 0x000fc40007ffe0ff */
[----:B------:R-:W-:Y:S01]  /*1130*/  SEL R31, R31, RZ, P4 ;  /* 0x000000ff1f1f7207 */ /* 0x000fe20002000000 */
[----:B------:R-:W4:Y:S01]  /*1140*/  LDC.64 R4, c[0x0][0x488] ;  /* 0x00012200ff047b82 */ /* 0x000f220000000a00 */
[----:B------:R-:W-:Y:S01]  /*1150*/  IADD3 R35, P0, R27, R28, RZ ;  /* 0x0000001c1b237210 */ /* 0x000fe20007f1e0ff */
[C---:B--2---:R-:W-:Y:S01]  /*1160*/  @P2 IMAD.WIDE.U32 R40, R19.reuse, R10, RZ ;  /* 0x0000000a13282225 */ /* 0x044fe200078e00ff */
[----:B------:R-:W-:Y:S02]  /*1170*/  SHF.R.S32.HI R28, RZ, 0x1f, R27 ;  /* 0x0000001fff1c7819 */ /* 0x000fe4000001141b */
[----:B------:R-:W-:Y:S01]  /*1180*/  SHF.R.S32.HI R238, RZ, 0x6, R238 ;  /* 0x00000006ffee7819 */ /* 0x000fe200000114ee */
[----:B------:R-:W-:Y:S01]  /*1190*/  @P2 IMAD R11, R19, R11, R41 ;  /* 0x0000000b130b2224 */ /* 0x000fe200078e0229 */
[----:B------:R-:W-:Y:S01]  /*11a0*/  IADD3.X R12, R28, R31, RZ, P0, !PT ;  /* 0x0000001f1c0c7210 */ /* 0x000fe200007fe4ff */
[----:B------:R-:W2:Y:S01]  /*11b0*/  @P1 LDC.64 R8, c[0x0][0x248] ;  /* 0x00009200ff081b82 */ /* 0x000ea20000000a00 */
[----:B-----5:R-:W-:Y:S01]  /*11c0*/  @P3 IMAD R10, R212, R33, RZ ;  /* 0x00000021d40a3224 */ /* 0x020fe200078e02ff */
[----:B------:R-:W-:Y:S01]  /*11d0*/  @!P2 IADD3 R11, R39, R13, RZ ;  /* 0x0000000d270ba210 */ /* 0x000fe20007ffe0ff */
[----:B------:R-:W-:Y:S01]  /*11e0*/  IMAD R41, R37, R35, RZ ;  /* 0x0000002325297224 */ /* 0x000fe200078e02ff */
[----:B---3--:R-:W-:Y:S01]  /*11f0*/  ISETP.NE.AND P0, PT, R20, RZ, PT ;  /* 0x000000ff1400720c */ /* 0x008fe20003f05270 */
[----:B------:R-:W-:Y:S01]  /*1200*/  IMAD R39, R209, R23, RZ ;  /* 0x00000017d1277224 */ /* 0x000fe200078e02ff */
[----:B------:R-:W-:Y:S01]  /*1210*/  @P3 SEL R10, R10, R19, !P2 ;  /* 0x000000130a0a3207 */ /* 0x000fe20005000000 */
[----:B------:R-:W-:-:S02]  /*1220*/  IMAD R41, R36, R12, R41 ;  /* 0x0000000c24297224 */ /* 0x000fc400078e0229 */
[----:B------:R-:W-:Y:S01]  /*1230*/  @P2 IMAD.MOV.U32 R31, RZ, RZ, R40 ;  /* 0x000000ffff1f2224 */ /* 0x000fe200078e0028 */
[----:B------:R-:W-:Y:S01]  /*1240*/  @!P2 MOV R31, R38 ;  /* 0x00000026001fa202 */ /* 0x000fe20000000f00 */
[----:B-1----:R-:W-:Y:S01]  /*1250*/  @P3 IMAD R30, R209, R30, R10 ;  /* 0x0000001ed11e3224 */ /* 0x002fe200078e020a */
[----:B------:R-:W-:Y:S01]  /*1260*/  SHF.R.S32.HI R32, RZ, 0x1f, R39 ;  /* 0x0000001fff207819 */ /* 0x000fe20000011427 */
[----:B------:R-:W-:Y:S02]  /*1270*/  @!P3 IMAD R10, R212, R22, R209 ;  /* 0x00000016d40ab224 */ /* 0x000fe400078e02d1 */
[----:B------:R-:W-:-:S04]  /*1280*/  IMAD.WIDE.U32 R34, R36, R35, RZ ;  /* 0x0000002324227225 */ /* 0x000fc800078e00ff */
[----:B----4-:R-:W-:-:S04]  /*1290*/  IMAD.WIDE.U32 R12, R17, R4, RZ ;  /* 0x00000004110c7225 */ /* 0x010fc800078e00ff */
[----:B------:R-:W-:Y:S01]  /*12a0*/  IMAD R5, R17, R5, R13 ;  /* 0x0000000511057224 */ /* 0x000fe200078e020d */
[----:B------:R-:W-:Y:S01]  /*12b0*/  SEL R37, R12, RZ, P0 ;  /* 0x000000ff0c257207 */ /* 0x000fe20000000000 */
[C---:B--2---:R-:W-:Y:S01]  /*12c0*/  @P1 IMAD R17, R42.reuse, R9, RZ ;  /* 0x000000092a111224 */ /* 0x044fe200078e02ff */
[----:B------:R-:W-:Y:S01]  /*12d0*/  SHF.R.S32.HI R13, RZ, 0x1f, R239 ;  /* 0x0000001fff0d7819 */ /* 0x000fe200000114ef */
[----:B------:R-:W-:-:S04]  /*12e0*/  @P1 IMAD.WIDE.U32 R42, R42, R8, RZ ;  /* 0x000000082a2a1225 */ /* 0x000fc800078e00ff */
[----:B------:R-:W-:Y:S01]  /*12f0*/  @!P3 IMAD R30, R10, R33, RZ ;  /* 0x000000210a1eb224 */ /* 0x000fe200078e02ff */
[----:B------:R-:W-:Y:S02]  /*1300*/  SHF.R.S32.HI R10, RZ, 0x1f, R209 ;  /* 0x0000001fff0a7819 */ /* 0x000fe400000114d1 */
[----:B------:R-:W-:Y:S02]  /*1310*/  @P1 IADD3 R17, R43, R17, RZ ;  /* 0x000000112b111210 */ /* 0x000fe40007ffe0ff */
[----:B------:R-:W-:Y:S02]  /*1320*/  SEL R33, R5, RZ, P0 ;  /* 0x000000ff05217207 */ /* 0x000fe40000000000 */
[----:B------:R-:W-:Y:S01]  /*1330*/  @P1 MOV R20, R42 ;  /* 0x0000002a00141202 */ /* 0x000fe20000000f00 */
[----:B------:R-:W-:Y:S06]  /*1340*/  @P1 BRA `(.L_x_124) ;  /* 0x0000000000301947 */ /* 0x000fec0003800000 */
[----:B------:R-:W1:Y:S01]  /*1350*/  LDC.64 R8, c[0x0][0x248] ;  /* 0x00009200ff087b82 */ /* 0x000e620000000a00 */
[----:B------:R-:W-:-:S07]  /*1360*/  SHF.R.S32.HI R17, RZ, 0x1f, R241 ;  /* 0x0000001fff117819 */ /* 0x000fce00000114f1 */
[----:B------:R-:W2:Y:S01]  /*1370*/  LDC.64 R4, c[0x0][0x230] ;  /* 0x00008c00ff047b82 */ /* 0x000ea20000000a00 */
[-C--:B-1----:R-:W-:Y:S02]  /*1380*/  IMAD R12, R17, R8.reuse, RZ ;  /* 0x00000008110c7224 */ /* 0x082fe400078e02ff */
[----:B------:R-:W-:-:S04]  /*1390*/  IMAD.WIDE.U32 R42, R241, R8, RZ ;  /* 0x00000008f12a7225 */ /* 0x000fc800078e00ff */
[----:B------:R-:W-:Y:S02]  /*13a0*/  IMAD R17, R241, R9, R12 ;  /* 0x00000009f1117224 */ /* 0x000fe400078e020c */
[----:B--2---:R-:W-:-:S03]  /*13b0*/  IMAD R12, R15, R4, RZ ;  /* 0x000000040f0c7224 */ /* 0x004fc600078e02ff */
[----:B------:R-:W-:Y:S01]  /*13c0*/  IADD3 R43, R43, R17, RZ ;  /* 0x000000112b2b7210 */ /* 0x000fe20007ffe0ff */
[C---:B------:R-:W-:Y:S02]  /*13d0*/  IMAD R5, R212.reuse, R5, R12 ;  /* 0x00000005d4057224 */ /* 0x040fe400078e020c */
[----:B------:R-:W-:-:S05]  /*13e0*/  IMAD.WIDE.U32 R42, R212, R4, R42 ;  /* 0x00000004d42a7225 */ /* 0x000fca00078e002a */
[----:B------:R-:W-:Y:S02]  /*13f0*/  IADD3 R17, R43, R5, RZ ;  /* 0x000000052b117210 */ /* 0x000fe40007ffe0ff */
[----:B------:R-:W-:Y:S02]  /*1400*/  MOV R20, R42 ;  /* 0x0000002a00147202 */ /* 0x000fe40000000f00 */
.L_x_124:
[----:B------:R-:W-:Y:S05]  /*1410*/  @P1 BRA `(.L_x_125) ;  /* 0x0000000000301947 */ /* 0x000fea0003800000 */
        /* <DEDUP_REMOVED lines=11> */
[----:B------:R-:W-:-:S07]  /*14d0*/  MOV R18, R42 ;  /* 0x0000002a00127202 */ /* 0x000fce0000000f00 */
.L_x_125:
[----:B------:R-:W-:Y:S02]  /*14e0*/  IADD3 R41, R35, R41, RZ ;  /* 0x0000002923297210 */ /* 0x000fe40007ffe0ff */
[----:B------:R-:W-:Y:S01]  /*14f0*/  SHF.R.S32.HI R12, RZ, 0x1f, R14 ;  /* 0x0000001fff0c7819 */ /* 0x000fe2000001140e */
[----:B------:R-:W-:Y:S05]  /*1500*/  @!P3 BRA `(.L_x_126) ;  /* 0x00000000001cb947 */ /* 0x000fea0003800000 */
[----:B------:R-:W1:Y:S01]  /*1510*/  LDC R5, c[0x0][0x2c0] ;  /* 0x0000b000ff057b82 */ /* 0x000e620000000800 */
[----:B------:R-:W-:-:S05]  /*1520*/  @!P2 IMAD R19, R212, R29, RZ ;  /* 0x0000001dd413a224 */ /* 0x000fca00078e02ff */
[----:B------:R-:W-:Y:S02]  /*1530*/  LEA R19, R212, R19, 0x7 ;  /* 0x00000013d4137211 */ /* 0x000fe400078e38ff */
[----:B------:R-:W1:Y:S02]  /*1540*/  LDC R4, c[0x0][0x2e4] ;  /* 0x0000b900ff047b82 */ /* 0x000e640000000800 */
[----:B-1----:R-:W-:-:S05]  /*1550*/  LEA R4, R5, R4, 0x7 ;  /* 0x0000000405047211 */ /* 0x002fca00078e38ff */
[----:B------:R-:W-:Y:S01]  /*1560*/  IMAD R36, R4, R209, R19 ;  /* 0x000000d104247224 */ /* 0x000fe200078e0213 */
[----:B------:R-:W-:Y:S06]  /*1570*/  BRA `(.L_x_127) ;  /* 0x0000000000087947 */ /* 0x000fec0003800000 */
.L_x_126:
[----:B------:R-:W-:-:S04]  /*1580*/  IMAD R36, R212, R22, R209 ;  /* 0x00000016d4247224 */ /* 0x000fc800078e02d1 */
[----:B------:R-:W-:-:S07]  /*1590*/  IMAD R36, R36, R29, RZ ;  /* 0x0000001d24247224 */ /* 0x000fce00078e02ff */
.L_x_127:
[----:B------:R-:W1:Y:S01]  /*15a0*/  LDC.64 R4, c[0x0][0x420] ;  /* 0x00010800ff047b82 */ /* 0x000e620000000a00 */
[----:B------:R-:W-:Y:S01]  /*15b0*/  IMAD R22, R23, R22, RZ ;  /* 0x0000001617167224 */ /* 0x000fe200078e02ff */
[----:B------:R-:W-:Y:S01]  /*15c0*/  IADD3 R38, P4, R210, R31, RZ ;  /* 0x0000001fd2267210 */ /* 0x000fe20007f9e0ff */
[----:B------:R-:W-:Y:S01]  /*15d0*/  ULDC UR4, c[0x0][0x398] ;  /* 0x0000e60000047ab9 */ /* 0x000fe20000000800 */
[----:B------:R-:W-:Y:S01]  /*15e0*/  SHF.R.S32.HI R211, RZ, 0x1f, R210 ;  /* 0x0000001fffd37819 */ /* 0x000fe200000114d2 */
[----:B------:R-:W-:Y:S01]  /*15f0*/  IMAD.SHL.U32 R19, R22, 0x40, RZ ;  /* 0x0000004016137824 */ /* 0x000fe200078e00ff */
[----:B------:R-:W-:Y:S01]  /*1600*/  IADD3 R23, -R240, R225, R239 ;  /* 0x000000e1f0177210 */ /* 0x000fe20007ffe1ef */
[----:B------:R-:W-:Y:S01]  /*1610*/  ULDC.64 UR6, c[0x0][0x428] ;  /* 0x00010a0000067ab9 */ /* 0x000fe20000000a00 */
[----:B------:R-:W-:Y:S01]  /*1620*/  IADD3 R36, R27, R36, RZ ;  /* 0x000000241b247210 */ /* 0x000fe20007ffe0ff */
[----:B------:R-:W-:Y:S01]  /*1630*/  ULDC.64 UR8, c[0x0][0x210] ;  /* 0x0000840000087ab9 */ /* 0x000fe20000000a00 */
[----:B------:R-:W-:Y:S01]  /*1640*/  IADD3 R34, P3, P2, R34, R19, R39 ;  /* 0x0000001322227210 */ /* 0x000fe20007a7e027 */
[----:B------:R-:W-:Y:S01]  /*1650*/  IMAD.X R39, R211, 0x1, R11, P4 ;  /* 0x00000001d3277824 */ /* 0x000fe200020e060b */
[----:B------:R-:W-:Y:S01]  /*1660*/  SHF.R.S32.HI R19, RZ, 0x1f, R19 ;  /* 0x0000001fff137819 */ /* 0x000fe20000011413 */
[----:B------:R-:W-:Y:S01]  /*1670*/  VIADD R23, R23, -UR4 ;  /* 0x8000000417177c36 */ /* 0x000fe20008000000 */
[----:B------:R-:W-:Y:S01]  /*1680*/  SHF.R.S32.HI R11, RZ, 0x1f, R208 ;  /* 0x0000001fff0b7819 */ /* 0x000fe200000114d0 */
[----:B------:R-:W-:Y:S01]  /*1690*/  BSSY B1, `(.L_x_123) ;  /* 0x00006ff000017945 */ /* 0x000fe20003800000 */
[----:B------:R-:W-:-:S02]  /*16a0*/  IADD3.X R32, R41, R19, R32, P3, P2 ;  /* 0x0000001329207210 */ /* 0x000fc40001fe4420 */
[----:B------:R-:W-:Y:S02]  /*16b0*/  IADD3 R26, P3, P2, R37, R34, R26 ;  /* 0x00000022251a7210 */ /* 0x000fe40007a7e01a */
[----:B------:R-:W-:Y:S02]  /*16c0*/  IADD3 R29, P4, R208, R27, RZ ;  /* 0x0000001bd01d7210 */ /* 0x000fe40007f9e0ff */
[----:B------:R-:W-:Y:S01]  /*16d0*/  IADD3 R30, R27, R30, RZ ;  /* 0x0000001e1b1e7210 */ /* 0x000fe20007ffe0ff */
[----:B-1----:R-:W-:Y:S01]  /*16e0*/  IMAD R34, R28, R4, RZ ;  /* 0x000000041c227224 */ /* 0x002fe200078e02ff */
[----:B------:R-:W-:Y:S01]  /*16f0*/  IADD3.X R24, R33, R32, R24, P3, P2 ;  /* 0x0000002021187210 */ /* 0x000fe20001fe4418 */
[C---:B------:R-:W-:Y:S01]  /*1700*/  IMAD.WIDE.U32 R40, R27.reuse, R4, R38 ;  /* 0x000000041b287225 */ /* 0x040fe200078e0026 */
[----:B------:R-:W-:Y:S01]  /*1710*/  SHF.R.S32.HI R38, RZ, 0x1f, R23 ;  /* 0x0000001fff267819 */ /* 0x000fe20000011417 */
[----:B------:R-:W1:Y:S02]  /*1720*/  LDC.64 R32, c[0x0][0x2b0] ;  /* 0x0000ac00ff207b82 */ /* 0x000e640000000a00 */
[----:B------:R-:W-:Y:S01]  /*1730*/  IMAD R19, R27, R5, R34 ;  /* 0x000000051b137224 */ /* 0x000fe200078e0222 */
[----:B------:R-:W-:Y:S01]  /*1740*/  LEA.HI R23, R38, R23, RZ, 0x6 ;  /* 0x0000001726177211 */ /* 0x000fe200078f30ff */
[----:B------:R-:W-:-:S02]  /*1750*/  IMAD R27, R206, R22, R205 ;  /* 0x00000016ce1b7224 */ /* 0x000fc400078e02cd */
[----:B------:R-:W-:Y:S01]  /*1760*/  IMAD.IADD R41, R41, 0x1, R19 ;  /* 0x0000000129297824 */ /* 0x000fe200078e0213 */
[----:B------:R-:W-:Y:S01]  /*1770*/  SHF.R.S32.HI R23, RZ, 0x6, R23 ;  /* 0x00000006ff177819 */ /* 0x000fe20000011417 */
[----:B------:R-:W-:Y:S01]  /*1780*/  IMAD.X R19, R11, 0x1, R28, P4 ;  /* 0x000000010b137824 */ /* 0x000fe200020e061c */
[----:B------:R-:W2:Y:S01]  /*1790*/  LDC.64 R34, c[0x0][0x478] ;  /* 0x00011e00ff227b82 */ /* 0x000ea20000000a00 */
[----:B------:R-:W-:Y:S01]  /*17a0*/  IMAD R28, R10, UR6, RZ ;  /* 0x000000060a1c7c24 */ /* 0x000fe2000f8e02ff */
[----:B------:R-:W-:Y:S01]  /*17b0*/  IADD3 R26, P2, R27, R26, RZ ;  /* 0x0000001a1b1a7210 */ /* 0x000fe20007f5e0ff */
[----:B------:R-:W-:Y:S01]  /*17c0*/  IMAD R38, R19, R2, RZ ;  /* 0x0000000213267224 */ /* 0x000fe200078e02ff */
[----:B------:R-:W-:Y:S01]  /*17d0*/  VIMNMX R227, RZ, R23, !PT ;  /* 0x00000017ffe37248 */ /* 0x000fe20007fe0100 */
[----:B------:R-:W-:Y:S01]  /*17e0*/  IMAD R19, R209, UR7, R28 ;  /* 0x00000007d1137c24 */ /* 0x000fe2000f8e021c */
[----:B------:R-:W-:Y:S01]  /*17f0*/  LEA.HI.X.SX32 R27, R27, R24, 0x1, P2 ;  /* 0x000000181b1b7211 */ /* 0x000fe200010f0eff */
[C---:B------:R-:W-:Y:S01]  /*1800*/  IMAD R22, R29.reuse, R3, R38 ;  /* 0x000000031d167224 */ /* 0x040fe200078e0226 */
[C---:B------:R-:W-:Y:S01]  /*1810*/  ISETP.GT.AND P4, PT, R238.reuse, R227, PT ;  /* 0x000000e3ee00720c */ /* 0x040fe20003f84270 */
[----:B------:R-:W-:Y:S01]  /*1820*/  IMAD.WIDE.U32 R38, R29, R2, R210 ;  /* 0x000000021d267225 */ /* 0x000fe200078e00d2 */
[----:B------:R-:W-:-:S03]  /*1830*/  IADD3 R238, R238, -0x1, RZ ;  /* 0xffffffffeeee7810 */ /* 0x000fc60007ffe0ff */
[----:B------:R-:W-:Y:S01]  /*1840*/  IMAD.WIDE.U32 R40, R209, UR6, R40 ;  /* 0x00000006d1287c25 */ /* 0x000fe2000f8e0028 */
[----:B------:R-:W-:Y:S01]  /*1850*/  ULDC.64 UR6, c[0x0][0x400] ;  /* 0x0001000000067ab9 */ /* 0x000fe20000000a00 */
[----:B------:R-:W-:Y:S02]  /*1860*/  IADD3 R28, P3, R25, R38, RZ ;  /* 0x00000026191c7210 */ /* 0x000fe40007f7e0ff */
[C---:B------:R-:W-:Y:S01]  /*1870*/  LEA R244, P2, R26.reuse, UR6, 0x2 ;  /* 0x000000061af47c11 */ /* 0x040fe2000f8410ff */
[----:B------:R-:W-:Y:S01]  /*1880*/  IMAD.IADD R41, R41, 0x1, R19 ;  /* 0x0000000129297824 */ /* 0x000fe200078e0213 */
[----:B------:R-:W-:Y:S01]  /*1890*/  IADD3.X R29, R21, R39, R22, P3, !PT ;  /* 0x00000027151d7210 */ /* 0x000fe20001ffe416 */
[-C--:B------:R-:W-:Y:S01]  /*18a0*/  IMAD R21, R11, R4.reuse, RZ ;  /* 0x000000040b157224 */ /* 0x080fe200078e02ff */
[----:B------:R-:W-:Y:S01]  /*18b0*/  LEA.HI.X R245, R26, UR7, R27, 0x2, P2 ;  /* 0x000000071af57c11 */ /* 0x000fe200090f141b */
[----:B------:R-:W-:Y:S01]  /*18c0*/  ULDC.64 UR6, c[0x0][0x258] ;  /* 0x0000960000067ab9 */ /* 0x000fe20000000a00 */
[----:B------:R-:W-:-:S04]  /*18d0*/  IMAD.WIDE.U32 R26, R208, R4, R40 ;  /* 0x00000004d01a7225 */ /* 0x000fc800078e0028 */
[----:B------:R-:W-:Y:S02]  /*18e0*/  IMAD R22, R10, UR6, RZ ;  /* 0x000000060a167c24 */ /* 0x000fe4000f8e02ff */
[----:B------:R-:W-:-:S04]  /*18f0*/  IMAD.WIDE.U32 R24, R209, UR6, R28 ;  /* 0x00000006d1187c25 */ /* 0x000fc8000f8e001c */
[----:B------:R-:W-:Y:S01]  /*1900*/  IMAD R19, R209, UR7, R22 ;  /* 0x00000007d1137c24 */ /* 0x000fe2000f8e0216 */
[----:B------:R-:W-:Y:S01]  /*1910*/  ULDC.64 UR6, c[0x0][0x3e0] ;  /* 0x0000f80000067ab9 */ /* 0x000fe20000000a00 */
[----:B------:R-:W-:Y:S01]  /*1920*/  IMAD R21, R208, R5, R21 ;  /* 0x00000005d0157224 */ /* 0x000fe200078e0215 */
[----:B------:R-:W-:Y:S01]  /*1930*/  LEA R248, P3, R24, UR8, 0x1 ;  /* 0x0000000818f87c11 */ /* 0x000fe2000f8608ff */
[----:B--2---:R-:W-:Y:S01]  /*1940*/  IMAD.WIDE R230, R36, 0x4, R34 ;  /* 0x0000000424e67825 */ /* 0x004fe200078e0222 */
[----:B------:R-:W-:Y:S02]  /*1950*/  LEA R246, P2, R26, UR6, 0x1 ;  /* 0x000000061af67c11 */ /* 0x000fe4000f8408ff */
[----:B------:R-:W-:Y:S01]  /*1960*/  IADD3 R21, R27, R21, RZ ;  /* 0x000000151b157210 */ /* 0x000fe20007ffe0ff */
[----:B------:R-:W-:Y:S01]  /*1970*/  IMAD.IADD R19, R25, 0x1, R19 ;  /* 0x0000000119137824 */ /* 0x000fe200078e0213 */
[----:B------:R-:W-:Y:S01]  /*1980*/  MOV R229, R231 ;  /* 0x000000e700e57202 */ /* 0x000fe20000000f00 */
[----:B-1----:R-:W-:Y:S01]  /*1990*/  IMAD.WIDE R232, R30, 0x4, R32 ;  /* 0x000000041ee87825 */ /* 0x002fe200078e0220 */
[----:B------:R-:W-:-:S02]  /*19a0*/  LEA.HI.X R247, R26, UR7, R21, 0x1, P2 ;  /* 0x000000071af77c11 */ /* 0x000fc400090f0c15 */
[----:B------:R-:W-:Y:S01]  /*19b0*/  LEA.HI.X R249, R24, UR9, R19, 0x1, P3 ;  /* 0x0000000918f97c11 */ /* 0x000fe200098f0c13 */
[----:B------:R-:W-:Y:S01]  /*19c0*/  IMAD.MOV.U32 R231, RZ, RZ, R233 ;  /* 0x000000ffffe77224 */ /* 0x000fe200078e00e9 */
[----:B------:R-:W-:Y:S06]  /*19d0*/  @P4 BRA `(.L_x_128) ;  /* 0x0000000800284947 */ /* 0x000fec0003800000 */
[----:B------:R-:W1:Y:S01]  /*19e0*/  @P1 LDC.64 R2, c[0x0][0x458] ;  /* 0x00011600ff021b82 */ /* 0x000e620000000a00 */
[CC--:B------:R-:W-:Y:S02]  /*19f0*/  @P1 IADD3 R6, R241.reuse, R242.reuse, RZ ;  /* 0x000000f2f1061210 */ /* 0x0c0fe40007ffe0ff */
[----:B------:R-:W-:-:S05]  /*1a00*/  @P1 IADD3 R16, R241, R242, RZ ;  /* 0x000000f2f1101210 */ /* 0x000fca0007ffe0ff */
[----:B------:R-:W2:Y:S01]  /*1a10*/  @P1 LDC.64 R4, c[0x0][0x450] ;  /* 0x00011400ff041b82 */ /* 0x000ea20000000a00 */
[C---:B-1----:R-:W-:Y:S02]  /*1a20*/  @P1 IMAD R12, R6.reuse, R3, RZ ;  /* 0x00000003060c1224 */ /* 0x042fe400078e02ff */
[----:B------:R-:W-:-:S05]  /*1a30*/  @P1 IMAD.WIDE.U32 R6, R6, R2, RZ ;  /* 0x0000000206061225 */ /* 0x000fca00078e00ff */
[----:B------:R-:W-:Y:S01]  /*1a40*/  @P1 IADD3 R12, R7, R12, RZ ;  /* 0x0000000c070c1210 */ /* 0x000fe20007ffe0ff */
[C---:B--2---:R-:W-:Y:S01]  /*1a50*/  @P1 IMAD R8, R16.reuse, R5, RZ ;  /* 0x0000000510081224 */ /* 0x044fe200078e02ff */
[----:B------:R-:W-:Y:S01]  /*1a60*/  @P1 MOV R14, R6 ;  /* 0x00000006000e1202 */ /* 0x000fe20000000f00 */
[----:B------:R-:W-:-:S05]  /*1a70*/  @P1 IMAD.WIDE.U32 R16, R16, R4, RZ ;  /* 0x0000000410101225 */ /* 0x000fca00078e00ff */
[----:B------:R-:W-:Y:S01]  /*1a80*/  @P1 IADD3 R8, R17, R8, RZ ;  /* 0x0000000811081210 */ /* 0x000fe20007ffe0ff */
        /* <DEDUP_REMOVED lines=12> */
.L_x_129:
        /* <DEDUP_REMOVED lines=11> */
[----:B------:R-:W-:-:S07]  /*1c00*/  IADD3 R12, R15, R7, RZ ;  /* 0x000000070f0c7210 */ /* 0x000fce0007ffe0ff */
.L_x_130:
[-C--:B------:R-:W-:Y:S01]  /*1c10*/  IMAD R6, R13, R4.reuse, RZ ;  /* 0x000000040d067224 */ /* 0x080fe200078e02ff */
[----:B------:R-:W-:Y:S01]  /*1c20*/  ULDC.64 UR6, c[0x0][0x468] ;  /* 0x00011a0000067ab9 */ /* 0x000fe20000000a00 */
[----:B------:R-:W-:Y:S01]  /*1c30*/  IMAD.WIDE.U32 R18, R239, R4, R210 ;  /* 0x00000004ef127225 */ /* 0x000fe200078e00d2 */
[----:B------:R-:W-:Y:S03]  /*1c40*/  BSSY B0, `(.L_x_131) ;  /* 0x000001d000007945 */ /* 0x000fe60003800000 */
[----:B------:R-:W-:Y:S01]  /*1c50*/  IMAD R9, R215, -0x40, R240 ;  /* 0xffffffc0d7097824 */ /* 0x000fe200078e02f0 */
[----:B------:R-:W-:Y:S01]  /*1c60*/  IADD3 R16, P0, R16, R18, RZ ;  /* 0x0000001210107210 */ /* 0x000fe20007f1e0ff */
[----:B------:R-:W-:Y:S01]  /*1c70*/  IMAD R7, R239, R5, R6 ;  /* 0x00000005ef077224 */ /* 0x000fe200078e0206 */
[C---:B------:R-:W-:Y:S02]  /*1c80*/  IADD3 R6, R208.reuse, 0x20, RZ ;  /* 0x00000020d0067810 */ /* 0x040fe40007ffe0ff */
[----:B------:R-:W-:-:S02]  /*1c90*/  ISETP.GE.AND P4, PT, R208, R9, PT ;  /* 0x00000009d000720c */ /* 0x000fc40003f86270 */
[----:B------:R-:W-:Y:S01]  /*1ca0*/  IADD3.X R17, R8, R19, R7, P0, !PT ;  /* 0x0000001308117210 */ /* 0x000fe200007fe407 */
[----:B------:R-:W-:Y:S01]  /*1cb0*/  IMAD R8, R10, UR6, RZ ;  /* 0x000000060a087c24 */ /* 0x000fe2000f8e02ff */
[----:B------:R-:W-:-:S03]  /*1cc0*/  ISETP.GE.AND P3, PT, R6, R9, PT ;  /* 0x000000090600720c */ /* 0x000fc60003f66270 */
[C---:B------:R-:W-:Y:S02]  /*1cd0*/  IMAD R7, R209.reuse, UR7, R8 ;  /* 0x00000007d1077c24 */ /* 0x040fe4000f8e0208 */
[----:B------:R-:W-:-:S05]  /*1ce0*/  IMAD.WIDE.U32 R8, R209, UR6, R16 ;  /* 0x00000006d1087c25 */ /* 0x000fca000f8e0010 */
[----:B------:R-:W-:Y:S01]  /*1cf0*/  IADD3 R7, R9, R7, RZ ;  /* 0x0000000709077210 */ /* 0x000fe20007ffe0ff */
[----:B------:R-:W-:Y:S06]  /*1d00*/  @P4 BRA `(.L_x_132) ;  /* 0x0000000000404947 */ /* 0x000fec0003800000 */
[----:B------:R-:W-:Y:S01]  /*1d10*/  MOV R17, R7 ;  /* 0x0000000700117202 */ /* 0x000fe20000000f00 */
[-C--:B------:R-:W-:Y:S01]  /*1d20*/  IMAD R6, R11, R4.reuse, RZ ;  /* 0x000000040b067224 */ /* 0x080fe200078e02ff */
[----:B------:R-:W-:Y:S01]  /*1d30*/  ULDC UR4, c[0x0][0x2d0] ;  /* 0x0000b40000047ab9 */ /* 0x000fe20000000800 */
[----:B------:R-:W-:Y:S01]  /*1d40*/  IMAD.MOV.U32 R16, RZ, RZ, R8 ;  /* 0x000000ffff107224 */ /* 0x000fe200078e0008 */
[----:B------:R-:W-:Y:S01]  /*1d50*/  ISETP.GE.AND P5, PT, R210, UR4, PT ;  /* 0x00000004d2007c0c */ /* 0x000fe2000bfa6270 */
[----:B------:R-:W-:Y:S01]  /*1d60*/  IMAD R6, R208, R5, R6 ;  /* 0x00000005d0067224 */ /* 0x000fe200078e0206 */
[----:B------:R-:W-:Y:S01]  /*1d70*/  ISETP.GE.AND P2, PT, R214, UR4, PT ;  /* 0x00000004d6007c0c */ /* 0x000fe2000bf46270 */
[----:B------:R-:W-:Y:S01]  /*1d80*/  IMAD.WIDE.U32 R16, R208, R4, R16 ;  /* 0x00000004d0107225 */ /* 0x000fe200078e0010 */
        /* <DEDUP_REMOVED lines=8> */
.L_x_132:
[----:B------:R-:W-:Y:S05]  /*1e10*/  BSYNC B0 ;  /* 0x0000000000007941 */ /* 0x000fea0003800000 */
.L_x_131:
[----:B------:R-:W-:Y:S04]  /*1e20*/  BSSY B0, `(.L_x_133) ;  /* 0x0000014000007945 */ /* 0x000fe80003800000 */
[----:B------:R-:W-:Y:S05]  /*1e30*/  @P3 BRA `(.L_x_134) ;  /* 0x0000000000483947 */ /* 0x000fea0003800000 */
[----:B------:R-:W-:Y:S01]  /*1e40*/  IADD3 R9, P0, R208, 0x20, RZ ;  /* 0x00000020d0097810 */ /* 0x000fe20007f1e0ff */
[----:B------:R-:W-:Y:S01]  /*1e50*/  IMAD.MOV.U32 R16, RZ, RZ, R8 ;  /* 0x000000ffff107224 */ /* 0x000fe200078e0008 */
[----:B------:R-:W-:Y:S01]  /*1e60*/  MOV R17, R7 ;  /* 0x0000000700117202 */ /* 0x000fe20000000f00 */
[----:B------:R-:W-:Y:S01]  /*1e70*/  ULDC UR4, c[0x0][0x2d0] ;  /* 0x0000b40000047ab9 */ /* 0x000fe20000000800 */
[----:B------:R-:W-:Y:S01]  /*1e80*/  ULDC.64 UR6, c[0x0][0x3f0] ;  /* 0x0000fc0000067ab9 */ /* 0x000fe20000000a00 */
[----:B------:R-:W-:Y:S01]  /*1e90*/  IMAD.X R15, RZ, RZ, R11, P0 ;  /* 0x000000ffff0f7224 */ /* 0x000fe200000e060b */
[----:B------:R-:W-:Y:S01]  /*1ea0*/  ISETP.GE.AND P2, PT, R210, UR4, PT ;  /* 0x00000004d2007c0c */ /* 0x000fe2000bf46270 */
[-C--:B------:R-:W-:Y:S01]  /*1eb0*/  IMAD.WIDE.U32 R16, R9, R4.reuse, R16 ;  /* 0x0000000409107225 */ /* 0x080fe200078e0010 */
[----:B------:R-:W-:Y:S02]  /*1ec0*/  ISETP.GE.AND P1, PT, R214, UR4, PT ;  /* 0x00000004d6007c0c */ /* 0x000fe4000bf26270 */
[----:B------:R-:W-:Y:S01]  /*1ed0*/  ISETP.GE.AND P0, PT, R213, UR4, PT ;  /* 0x00000004d5007c0c */ /* 0x000fe2000bf06270 */
[----:B------:R-:W-:Y:S01]  /*1ee0*/  IMAD R6, R15, R4, RZ ;  /* 0x000000040f067224 */ /* 0x000fe200078e02ff */
[----:B------:R-:W-:-:S03]  /*1ef0*/  LEA R4, P5, R16, UR6, 0x1 ;  /* 0x0000000610047c11 */ /* 0x000fc6000f8a08ff */
[----:B------:R-:W-:-:S04]  /*1f00*/  IMAD R5, R9, R5, R6 ;  /* 0x0000000509057224 */ /* 0x000fc800078e0206 */
[----:B------:R-:W-:-:S05]  /*1f10*/  IMAD.IADD R5, R17, 0x1, R5 ;  /* 0x0000000111057824 */ /* 0x000fca00078e0205 */
[----:B------:R-:W-:-:S05]  /*1f20*/  LEA.HI.X R5, R16, UR7, R5, 0x1, P5 ;  /* 0x0000000710057c11 */ /* 0x000fca000a8f0c05 */
[----:B------:R2:W-:Y:S04]  /*1f30*/  @!P2 STG.E.128 desc[UR14][R4.64], RZ ;  /* 0x000000ff0400a986 */ /* 0x0005e8000c101d0e */
[----:B------:R2:W-:Y:S04]  /*1f40*/  @!P1 STG.E.128 desc[UR14][R4.64+0x80], RZ ;  /* 0x000080ff04009986 */ /* 0x0005e8000c101d0e */
[----:B------:R2:W-:Y:S02]  /*1f50*/  @!P0 STG.E.128 desc[UR14][R4.64+0x100], RZ ;  /* 0x000100ff04008986 */ /* 0x0005e4000c101d0e */
.L_x_134:
[----:B------:R-:W-:Y:S05]  /*1f60*/  BSYNC B0 ;  /* 0x0000000000007941 */ /* 0x000fea0003800000 */
.L_x_133:
[-C--:B------:R-:W-:Y:S01]  /*1f70*/  IMAD.WIDE.U32 R6, R239, R2.reuse, R210 ;  /* 0x00000002ef067225 */ /* 0x080fe200078e00d2 */
[----:B------:R-:W-:Y:S01]  /*1f80*/  ULDC.64 UR6, c[0x0][0x470] ;  /* 0x00011c0000067ab9 */ /* 0x000fe20000000a00 */
[----:B------:R-:W-:Y:S02]  /*1f90*/  BSSY B0, `(.L_x_135) ;  /* 0x000001a000007945 */ /* 0x000fe40003800000 */
[----:B--2---:R-:W-:Y:S01]  /*1fa0*/  IMAD R4, R13, R2, RZ ;  /* 0x000000020d047224 */ /* 0x004fe200078e02ff */
[----:B------:R-:W-:Y:S01]  /*1fb0*/  IADD3 R6, P0, R14, R6, RZ ;  /* 0x000000060e067210 */ /* 0x000fe20007f1e0ff */
[----:B------:R-:W-:Y:S02]  /*1fc0*/  IMAD R10, R10, UR6, RZ ;  /* 0x000000060a0a7c24 */ /* 0x000fe4000f8e02ff */
[----:B------:R-:W-:Y:S02]  /*1fd0*/  IMAD R239, R239, R3, R4 ;  /* 0x00000003efef7224 */ /* 0x000fe400078e0204 */
[----:B------:R-:W-:-:S03]  /*1fe0*/  IMAD R5, R209, UR7, R10 ;  /* 0x00000007d1057c24 */ /* 0x000fc6000f8e020a */
[----:B------:R-:W-:-:S03]  /*1ff0*/  IADD3.X R7, R12, R7, R239, P0, !PT ;  /* 0x000000070c077210 */ /* 0x000fc600007fe4ef */
        /* <DEDUP_REMOVED lines=19> */
.L_x_136:
[----:B------:R-:W-:Y:S05]  /*2130*/  BSYNC B0 ;  /* 0x0000000000007941 */ /* 0x000fea0003800000 */
.L_x_135:
[----:B------:R-:W-:Y:S05]  /*2140*/  @P3 BRA `(.L_x_137) ;  /* 0x00000064004c3947 */ /* 0x000fea0003800000 */
[----:B------:R-:W-:Y:S01]  /*2150*/  IADD3 R4, P0, R208, 0x20, RZ ;  /* 0x00000020d0047810 */ /* 0x000fe20007f1e0ff */
[----:B------:R-:W-:Y:S01]  /*2160*/  IMAD.MOV.U32 R7, RZ, RZ, R5 ;  /* 0x000000ffff077224 */ /* 0x000fe200078e0005 */
[----:B------:R-:W-:Y:S01]  /*2170*/  ULDC UR4, c[0x0][0x2d0] ;  /* 0x0000b40000047ab9 */ /* 0x000fe20000000800 */
[----:B------:R-:W-:Y:S01]  /*2180*/  ULDC.64 UR6, c[0x0][0x3f8] ;  /* 0x0000fe0000067ab9 */ /* 0x000fe20000000a00 */
[----:B------:R-:W-:Y:S01]  /*2190*/  ISETP.GE.AND P1, PT, R210, UR4, PT ;  /* 0x00000004d2007c0c */ /* 0x000fe2000bf26270 */
[----:B------:R-:W-:Y:S01]  /*21a0*/  IMAD.X R11, RZ, RZ, R11, P0 ;  /* 0x000000ffff0b7224 */ /* 0x000fe200000e060b */
[----:B------:R-:W-:Y:S01]  /*21b0*/  ISETP.GE.AND P0, PT, R214, UR4, PT ;  /* 0x00000004d6007c0c */ /* 0x000fe2000bf06270 */
[----:B------:R-:W-:-:S04]  /*21c0*/  IMAD.WIDE.U32 R6, R4, R2, R6 ;  /* 0x0000000204067225 */ /* 0x000fc800078e0006 */
[----:B------:R-:W-:Y:S01]  /*21d0*/  IMAD R11, R11, R2, RZ ;  /* 0x000000020b0b7224 */ /* 0x000fe200078e02ff */
[----:B------:R-:W-:-:S03]  /*21e0*/  LEA R2, P2, R6, UR6, 0x1 ;  /* 0x0000000606027c11 */ /* 0x000fc6000f8408ff */
[----:B------:R-:W-:-:S04]  /*21f0*/  IMAD R11, R4, R3, R11 ;  /* 0x00000003040b7224 */ /* 0x000fc800078e020b */
[----:B------:R-:W-:-:S05]  /*2200*/  IMAD.IADD R11, R7, 0x1, R11 ;  /* 0x00000001070b7824 */ /* 0x000fca00078e020b */
[----:B------:R-:W-:-:S05]  /*2210*/  LEA.HI.X R3, R6, UR7, R11, 0x1, P2 ;  /* 0x0000000706037c11 */ /* 0x000fca00090f0c0b */
[----:B------:R3:W-:Y:S04]  /*2220*/  @!P1 STG.E.128 desc[UR14][R2.64], RZ ;  /* 0x000000ff02009986 */ /* 0x0007e8000c101d0e */
[----:B------:R3:W-:Y:S01]  /*2230*/  @!P0 STG.E.128 desc[UR14][R2.64+0x80], RZ ;  /* 0x000080ff02008986 */ /* 0x0007e2000c101d0e */
[----:B------:R-:W-:-:S13]  /*2240*/  ISETP.GE.AND P0, PT, R213, UR4, PT ;  /* 0x00000004d5007c0c */ /* 0x000fda000bf06270 */
[----:B------:R-:W-:Y:S05]  /*2250*/  @P0 BRA `(.L_x_137) ;  /* 0x0000006400080947 */ /* 0x000fea0003800000 */
[----:B------:R4:W-:Y:S01]  /*2260*/  STG.E.128 desc[UR14][R2.64+0x100], RZ ;  /* 0x000100ff02007986 */ /* 0x0009e2000c101d0e */
[----:B------:R-:W-:Y:S05]  /*2270*/  BRA `(.L_x_137) ;  /* 0x0000006400007947 */ /* 0x000fea0003800000 */
.L_x_128:
[----:B------:R-:W-:Y:S01]  /*2280*/  @P0 BAR.SYNC.DEFER_BLOCKING 0x0 ;  /* 0x0000000000000b1d */ /* 0x000fe20000010000 */
[C---:B------:R-:W-:Y:S01]  /*2290*/  IMAD R10, R238.reuse, -0x40, R225 ;  /* 0xffffffc0ee0a7824 */ /* 0x040fe200078e02e1 */
[----:B------:R-:W-:Y:S01]  /*22a0*/  LEA.HI R23, R238, R238, RZ, 0x1 ;  /* 0x000000eeee177211 */ /* 0x000fe200078f08ff */
[----:B------:R-:W-:-:S03]  /*22b0*/  VIADD R15, R208, 0x20 ;  /* 0x00000020d00f7836 */ /* 0x000fc60000000000 */
[-C--:B------:R-:W-:Y:S01]  /*22c0*/  ISETP.GE.AND P5, PT, R208, R10.reuse, PT ;  /* 0x0000000ad000720c */ /* 0x080fe20003fa6270 */
[----:B------:R-:W-:Y:S01]  /*22d0*/  BSSY B0, `(.L_x_138) ;  /* 0x000001c000007945 */ /* 0x000fe20003800000 */
[----:B------:R-:W-:Y:S02]  /*22e0*/  LOP3.LUT R23, R23, 0xfffffffe, RZ, 0xc0, !PT ;  /* 0xfffffffe17177812 */ /* 0x000fe400078ec0ff */
[----:B------:R-:W-:-:S03]  /*22f0*/  ISETP.GE.AND P4, PT, R15, R10, PT ;  /* 0x0000000a0f00720c */ /* 0x000fc60003f86270 */
[----:B------:R-:W-:-:S06]  /*2300*/  IMAD.IADD R22, R238, 0x1, -R23 ;  /* 0x00000001ee167824 */ /* 0x000fcc00078e0a17 */
[----:B------:R1:W-:Y:S04]  /*2310*/  @P5 STS.128 [R217+0xc000], RZ ;  /* 0x00c000ffd9005388 */ /* 0x0003e80000000c00 */
[----:B------:R1:W-:Y:S04]  /*2320*/  @P5 STS.128 [R217+0xe000], RZ ;  /* 0x00e000ffd9005388 */ /* 0x0003e80000000c00 */
[----:B------:R1:W-:Y:S01]  /*2330*/  @P5 STS.128 [R217+0x10000], RZ ;  /* 0x010000ffd9005388 */ /* 0x0003e20000000c00 */
[----:B------:R-:W-:Y:S05]  /*2340*/  @P5 BRA `(.L_x_139) ;  /* 0x0000000000505947 */ /* 0x000fea0003800000 */
[----:B------:R-:W-:Y:S02]  /*2350*/  ULDC UR4, c[0x0][0x2d0] ;  /* 0x0000b40000047ab9 */ /* 0x000fe40000000800 */
[----:B------:R-:W-:Y:S02]  /*2360*/  ISETP.GE.AND P2, PT, R210, UR4, PT ;  /* 0x00000004d2007c0c */ /* 0x000fe4000bf46270 */
[----:B------:R-:W-:Y:S02]  /*2370*/  ISETP.GE.AND P1, PT, R214, UR4, PT ;  /* 0x00000004d6007c0c */ /* 0x000fe4000bf26270 */
[----:B------:R-:W-:-:S09]  /*2380*/  ISETP.GE.AND P0, PT, R213, UR4, PT ;  /* 0x00000004d5007c0c */ /* 0x000fd2000bf06270 */
        /* <DEDUP_REMOVED lines=16> */
.L_x_139:
[----:B------:R-:W-:Y:S05]  /*2490*/  BSYNC B0 ;  /* 0x0000000000007941 */ /* 0x000fea0003800000 */
.L_x_138:
[----:B------:R4:W-:Y:S01]  /*24a0*/  @P4 STS.128 [R217+0xd000], RZ ;  /* 0x00d000ffd9004388 */ /* 0x0009e20000000c00 */
[----:B------:R-:W-:Y:S01]  /*24b0*/  ISETP.NE.AND P0, PT, R22, 0x1, PT ;  /* 0x000000011600780c */ /* 0x000fe20003f05270 */
[----:B------:R-:W-:Y:S01]  /*24c0*/  VIADD R22, R207, 0x3000 ;  /* 0x00003000cf167836 */ /* 0x000fe20000000000 */
[----:B------:R-:W-:Y:S01]  /*24d0*/  BSSY B0, `(.L_x_140) ;  /* 0x0000023000007945 */ /* 0x000fe20003800000 */
[----:B------:R4:W-:Y:S03]  /*24e0*/  @P4 STS.128 [R217+0xf000], RZ ;  /* 0x00f000ffd9004388 */ /* 0x0009e60000000c00 */
[----:B------:R-:W-:Y:S01]  /*24f0*/  SEL R237, R22, R207, !P0 ;  /* 0x000000cf16ed7207 */ /* 0x000fe20004000000 */
[----:B------:R4:W-:Y:S01]  /*2500*/  @P4 STS.128 [R217+0x11000], RZ ;  /* 0x011000ffd9004388 */ /* 0x0009e20000000c00 */
[----:B------:R-:W-:Y:S05]  /*2510*/  @P4 BRA `(.L_x_141) ;  /* 0x0000000000784947 */ /* 0x000fea0003800000 */
[----:B------:R-:W-:Y:S01]  /*2520*/  ULDC UR4, c[0x0][0x2d0] ;  /* 0x0000b40000047ab9 */ /* 0x000fe20000000800 */
[----:B------:R-:W-:Y:S01]  /*2530*/  IMAD.WIDE.U32 R22, R4, 0x20, RZ ;  /* 0x0000002004167825 */ /* 0x000fe200078e00ff */
[----:B------:R-:W-:Y:S02]  /*2540*/  ISETP.GE.AND P3, PT, R210, UR4, PT ;  /* 0x00000004d2007c0c */ /* 0x000fe4000bf66270 */
[----:B------:R-:W-:Y:S02]  /*2550*/  ISETP.GE.AND P2, PT, R214, UR4, PT ;  /* 0x00000004d6007c0c */ /* 0x000fe4000bf46270 */
[----:B------:R-:W-:Y:S01]  /*2560*/  IADD3 R22, P6, R26, R22, RZ ;  /* 0x000000161a167210 */ /* 0x000fe20007fde0ff */
[----:B------:R-:W-:-:S05]  /*2570*/  IMAD.SHL.U32 R26, R5, 0x20, RZ ;  /* 0x00000020051a7824 */ /* 0x000fca00078e00ff */
[----:B------:R-:W-:-:S03]  /*2580*/  IADD3.X R21, R21, R23, R26, P6, !PT ;  /* 0x0000001715157210 */ /* 0x000fc600037fe41a */
[C---:B------:R-:W-:Y:S01]  /*2590*/  @!P3 LEA R28, P1, R4.reuse, R246, 0x6 ;  /* 0x000000f6041cb211 */ /* 0x040fe200078230ff */
[----:B------:R1:W-:Y:S03]  /*25a0*/  @P3 STS.128 [R217+0xd000], RZ ;  /* 0x00d000ffd9003388 */ /* 0x0003e60000000c00 */
[----:B------:R-:W-:Y:S02]  /*25b0*/  @!P3 LEA.HI.X R29, R4, R247, R5, 0x6, P1 ;  /* 0x000000f7041db211 */ /* 0x000fe400008f3405 */
[----:B------:R-:W-:Y:S02]  /*25c0*/  ISETP.GE.AND P1, PT, R213, UR4, PT ;  /* 0x00000004d5007c0c */ /* 0x000fe4000bf26270 */
[C---:B------:R-:W-:Y:S01]  /*25d0*/  @!P2 LEA R4, P6, R22.reuse, UR6, 0x1 ;  /* 0x000000061604ac11 */ /* 0x040fe2000f8c08ff */
[----:B------:R-:W-:Y:S01]  /*25e0*/  @!PT LDS RZ, [RZ] ;  /* 0x00000000fffff984 */ /* 0x000fe20000000800 */
[----:B------:R-:W-:Y:S01]  /*25f0*/  @!PT LDS RZ, [RZ] ;  /* 0x00000000fffff984 */ /* 0x000fe20000000800 */
[----:B------:R-:W-:Y:S01]  /*2600*/  @!PT LDS RZ, [RZ] ;  /* 0x00000000fffff984 */ /* 0x000fe20000000800 */
[----:B------:R1:W-:Y:S03]  /*2610*/  @!P3 LDGSTS.E.BYPASS.LTC128B.128 [R217+0xd000], desc[UR14][R28.64] ;  /* 0x0d0000001cd9bfae */ /* 0x0003e6000b901d4e */
[----:B------:R-:W-:Y:S01]  /*2620*/  @!P2 LEA.HI.X R5, R22, UR7, R21, 0x1, P6 ;  /* 0x000000071605ac11 */ /* 0x000fe2000b0f0c15 */
[----:B------:R1:W-:Y:S04]  /*2630*/  @P2 STS.128 [R217+0xf000], RZ ;  /* 0x00f000ffd9002388 */ /* 0x0003e80000000c00 */
        /* <DEDUP_REMOVED lines=12> */
.L_x_141:
[----:B------:R-:W-:Y:S05]  /*2700*/  BSYNC B0 ;  /* 0x0000000000007941 */ /* 0x000fea0003800000 */
.L_x_140:
[----:B------:R-:W-:Y:S01]  /*2710*/  BSSY B0, `(.L_x_142) ;  /* 0x000002d000007945 */ /* 0x000fe20003800000 */
[----:B------:R-:W-:-:S03]  /*2720*/  LEA R237, R237, UR5, 0x1 ;  /* 0x00000005eded7c11 */ /* 0x000fc6000f8e08ff */
[----:B------:R-:W-:Y:S05]  /*2730*/  @!P5 BRA `(.L_x_143) ;  /* 0x000000000034d947 */ /* 0x000fea0003800000 */
[----:B------:R1:W-:Y:S04]  /*2740*/  STS [R237], RZ ;  /* 0x000000ffed007388 */ /* 0x0003e80000000800 */
[----:B------:R1:W-:Y:S04]  /*2750*/  STS [R237+0x4], RZ ;  /* 0x000004ffed007388 */ /* 0x0003e80000000800 */
        /* <DEDUP_REMOVED lines=9> */
[----:B------:R1:W-:Y:S01]  /*27f0*/  STS [R237+0x400c], RZ ;  /* 0x00400cffed007388 */ /* 0x0003e20000000800 */
[----:B------:R-:W-:Y:S05]  /*2800*/  BRA `(.L_x_144) ;  /* 0x0000000000747947 */ /* 0x000fea0003800000 */
.L_x_143:
[----:B------:R-:W-:Y:S02]  /*2810*/  ULDC UR4, c[0x0][0x2d0] ;  /* 0x0000b40000047ab9 */ /* 0x000fe40000000800 */
[----:B------:R-:W-:Y:S02]  /*2820*/  ISETP.GE.AND P3, PT, R210, UR4, PT ;  /* 0x00000004d2007c0c */ /* 0x000fe4000bf66270 */
[----:B------:R-:W-:Y:S02]  /*2830*/  ISETP.GE.AND P2, PT, R214, UR4, PT ;  /* 0x00000004d6007c0c */ /* 0x000fe4000bf46270 */
[----:B------:R-:W-:-:S09]  /*2840*/  ISETP.GE.AND P1, PT, R213, UR4, PT ;  /* 0x00000004d5007c0c */ /* 0x000fd2000bf26270 */
[----:B------:R1:W-:Y:S04]  /*2850*/  @P3 STS [R237], RZ ;  /* 0x000000ffed003388 */ /* 0x0003e80000000800 */
[----:B------:R1:W-:Y:S04]  /*2860*/  @P3 STS [R237+0x4], RZ ;  /* 0x000004ffed003388 */ /* 0x0003e80000000800 */
[----:B------:R1:W-:Y:S04]  /*2870*/  @P3 STS [R237+0x8], RZ ;  /* 0x000008ffed003388 */ /* 0x0003e80000000800 */
[----:B------:R1:W-:Y:S04]  /*2880*/  @P3 STS [R237+0xc], RZ ;  /* 0x00000cffed003388 */ /* 0x0003e80000000800 */
[----:B------:R-:W-:Y:S01]  /*2890*/  @!PT LDS RZ, [RZ] ;  /* 0x00000000fffff984 */ /* 0x000fe20000000800 */
[----:B------:R-:W-:Y:S01]  /*28a0*/  @!PT LDS RZ, [RZ] ;  /* 0x00000000fffff984 */ /* 0x000fe20000000800 */
[----:B------:R-:W-:Y:S01]  /*28b0*/  @!PT LDS RZ, [RZ] ;  /* 0x00000000fffff984 */ /* 0x000fe20000000800 */
[----:B------:R1:W-:Y:S04]  /*28c0*/  @!P3 LDGSTS.E.BYPASS.LTC128B.128 [R237], desc[UR14][R248.64] ;  /* 0x00000000f8edbfae */ /* 0x0003e8000b901d4e */
[----:B------:R1:W-:Y:S04]  /*28d0*/  @P2 STS [R237+0x2000], RZ ;  /* 0x002000ffed002388 */ /* 0x0003e80000000800 */
[----:B------:R1:W-:Y:S04]  /*28e0*/  @P2 STS [R237+0x2004], RZ ;  /* 0x002004ffed002388 */ /* 0x0003e80000000800 */
[----:B------:R1:W-:Y:S04]  /*28f0*/  @P2 STS [R237+0x2008], RZ ;  /* 0x002008ffed002388 */ /* 0x0003e80000000800 */
[----:B------:R1:W-:Y:S04]  /*2900*/  @P2 STS [R237+0x200c], RZ ;  /* 0x00200cffed002388 */ /* 0x0003e80000000800 */
[----:B------:R-:W-:Y:S01]  /*2910*/  @!PT LDS RZ, [RZ] ;  /* 0x00000000fffff984 */ /* 0x000fe20000000800 */
[----:B------:R-:W-:Y:S01]  /*2920*/  @!PT LDS RZ, [RZ] ;  /* 0x00000000fffff984 */ /* 0x000fe20000000800 */
[----:B------:R-:W-:Y:S01]  /*2930*/  @!PT LDS RZ, [RZ] ;  /* 0x00000000fffff984 */ /* 0x000fe20000000800 */
[----:B------:R1:W-:Y:S04]  /*2940*/  @!P2 LDGSTS.E.BYPASS.LTC128B.128 [R237+0x2000], desc[UR14][R248.64+0x80] ;  /* 0x02000080f8edafae */ /* 0x0003e8000b901d4e */
[----:B------:R1:W-:Y:S04]  /*2950*/  @P1 STS [R237+0x4000], RZ ;  /* 0x004000ffed001388 */ /* 0x0003e80000000800 */
[----:B------:R1:W-:Y:S04]  /*2960*/  @P1 STS [R237+0x4004], RZ ;  /* 0x004004ffed001388 */ /* 0x0003e80000000800 */
[----:B------:R1:W-:Y:S04]  /*2970*/  @P1 STS [R237+0x4008], RZ ;  /* 0x004008ffed001388 */ /* 0x0003e80000000800 */
[----:B------:R1:W-:Y:S01]  /*2980*/  @P1 STS [R237+0x400c], RZ ;  /* 0x00400cffed001388 */ /* 0x0003e20000000800 */
[----:B------:R-:W-:Y:S05]  /*2990*/  @P1 BRA `(.L_x_144) ;  /* 0x0000000000101947 */ /* 0x000fea0003800000 */
[----:B------:R-:W-:Y:S01]  /*29a0*/  @!PT LDS RZ, [RZ] ;  /* 0x00000000fffff984 */ /* 0x000fe20000000800 */
[----:B------:R-:W-:Y:S01]  /*29b0*/  @!PT LDS RZ, [RZ] ;  /* 0x00000000fffff984 */ /* 0x000fe20000000800 */
[----:B------:R-:W-:Y:S01]  /*29c0*/  @!PT LDS RZ, [RZ] ;  /* 0x00000000fffff984 */ /* 0x000fe20000000800 */
[----:B------:R1:W-:Y:S02]  /*29d0*/  LDGSTS.E.BYPASS.LTC128B.128 [R237+0x4000], desc[UR14][R248.64+0x100] ;  /* 0x04000100f8ed7fae */ /* 0x0003e4000b901d4e */
.L_x_144:
[----:B------:R-:W-:Y:S05]  /*29e0*/  BSYNC B0 ;  /* 0x0000000000007941 */ /* 0x000fea0003800000 */
.L_x_142:
[----:B------:R-:W-:Y:S01]  /*29f0*/  BSSY B0, `(.L_x_145) ;  /* 0x0000036000007945 */ /* 0x000fe20003800000 */
[----:B-1----:R-:W-:Y:S01]  /*2a00*/  SHF.L.U32 R4, R3, 0x5, RZ ;  /* 0x0000000503047819 */ /* 0x002fe200000006ff */
[----:B------:R-:W-:Y:S02]  /*2a10*/  IMAD.WIDE.U32 R22, R2, 0x20, RZ ;  /* 0x0000002002167825 */ /* 0x000fe400078e00ff */
[----:B------:R-:W-:Y:S05]  /*2a20*/  @!P4 BRA `(.L_x_146) ;  /* 0x000000000034c947 */ /* 0x000fea0003800000 */
        /* <DEDUP_REMOVED lines=13> */
.L_x_146:
[----:B------:R-:W-:Y:S01]  /*2b00*/  ULDC UR4, c[0x0][0x2d0] ;  /* 0x0000b40000047ab9 */ /* 0x000fe20000000800 */
[----:B------:R-:W-:Y:S02]  /*2b10*/  IADD3 R24, P4, R24, R22, RZ ;  /* 0x0000001618187210 */ /* 0x000fe40007f9e0ff */
[----:B------:R-:W-:Y:S02]  /*2b20*/  ISETP.GE.AND P3, PT, R210, UR4, PT ;  /* 0x00000004d2007c0c */ /* 0x000fe4000bf66270 */
[----:B------:R-:W-:Y:S02]  /*2b30*/  ISETP.GE.AND P2, PT, R214, UR4, PT ;  /* 0x00000004d6007c0c */ /* 0x000fe4000bf46270 */
[----:B------:R-:W-:-:S09]  /*2b40*/  IADD3.X R19, R19, R23, R4, P4, !PT ;  /* 0x0000001713137210 */ /* 0x000fd200027fe404 */
[----:B------:R-:W-:Y:S01]  /*2b50*/  @!P3 LEA R22, P1, R2, R248, 0x6 ;  /* 0x000000f80216b211 */ /* 0x000fe200078230ff */
[----:B------:R1:W-:Y:S01]  /*2b60*/  @P3 STS [R237+0x1000], RZ ;  /* 0x001000ffed003388 */ /* 0x0003e20000000800 */
[----:B------:R-:W-:Y:S02]  /*2b70*/  @!P2 LEA R4, P4, R24, UR8, 0x1 ;  /* 0x000000081804ac11 */ /* 0x000fe4000f8808ff */
[----:B------:R-:W-:Y:S01]  /*2b80*/  @!P3 LEA.HI.X R23, R2, R249, R3, 0x6, P1 ;  /* 0x000000f90217b211 */ /* 0x000fe200008f3403 */
[----:B------:R1:W-:Y:S01]  /*2b90*/  @P3 STS [R237+0x1004], RZ ;  /* 0x001004ffed003388 */ /* 0x0003e20000000800 */
[----:B------:R-:W-:Y:S02]  /*2ba0*/  ISETP.GE.AND P1, PT, R213, UR4, PT ;  /* 0x00000004d5007c0c */ /* 0x000fe4000bf26270 */
[----:B------:R-:W-:Y:S01]  /*2bb0*/  @!P2 LEA.HI.X R5, R24, UR9, R19, 0x1, P4 ;  /* 0x000000091805ac11 */ /* 0x000fe2000a0f0c13 */
        /* <DEDUP_REMOVED lines=19> */
[----:B------:R-:W-:-:S04]  /*2cf0*/  LEA R2, P1, R24, UR8, 0x1 ;  /* 0x0000000818027c11 */ /* 0x000fc8000f8208ff */
[----:B------:R-:W-:-:S05]  /*2d00*/  LEA.HI.X R3, R24, UR9, R19, 0x1, P1 ;  /* 0x0000000918037c11 */ /* 0x000fca00088f0c13 */
[----:B------:R-:W-:Y:S01]  /*2d10*/  @!PT LDS RZ, [RZ] ;  /* 0x00000000fffff984 */ /* 0x000fe20000000800 */
[----:B------:R-:W-:Y:S01]  /*2d20*/  @!PT LDS RZ, [RZ] ;  /* 0x00000000fffff984 */ /* 0x000fe20000000800 */
[----:B------:R-:W-:Y:S01]  /*2d30*/  @!PT LDS RZ, [RZ] ;  /* 0x00000000fffff984 */ /* 0x000fe20000000800 */
[----:B------:R1:W-:Y:S04]  /*2d40*/  LDGSTS.E.BYPASS.LTC128B.128 [R237+0x5000], desc[UR14][R2.64+0x100] ;  /* 0x0500010002ed7fae */ /* 0x0003e8000b901d4e */
.L_x_147:
[----:B------:R-:W-:Y:S05]  /*2d50*/  BSYNC B0 ;  /* 0x0000000000007941 */ /* 0x000fea0003800000 */
.L_x_145:
[----:B-1----:R-:W-:Y:S01]  /*2d60*/  IMAD R2, R215, -0x40, R240 ;  /* 0xffffffc0d7027824 */ /* 0x002fe200078e02f0 */
[----:B------:R-:W-:Y:S01]  /*2d70*/  ULDC.64 UR6, c[0x0][0x260] ;  /* 0x0000980000067ab9 */ /* 0x000fe20000000a00 */
[-C--:B------:R-:W-:Y:S01]  /*2d80*/  IMAD R4, R13, R8.reuse, RZ ;  /* 0x000000080d047224 */ /* 0x080fe200078e02ff */
[----:B------:R-:W-:Y:S01]  /*2d90*/  BSSY B0, `(.L_x_148) ;  /* 0x0000038000007945 */ /* 0x000fe20003800000 */
[----:B------:R-:W-:Y:S01]  /*2da0*/  IMAD.WIDE.U32 R22, R239, R8, R210 ;  /* 0x00000008ef167225 */ /* 0x000fe200078e00d2 */
[-C--:B------:R-:W-:Y:S02]  /*2db0*/  ISETP.GE.AND P1, PT, R208, R2.reuse, PT ;  /* 0x00000002d000720c */ /* 0x080fe40003f26270 */
[----:B------:R-:W-:Y:S01]  /*2dc0*/  ISETP.GE.AND P4, PT, R15, R2, PT ;  /* 0x000000020f00720c */ /* 0x000fe20003f86270 */
[----:B------:R-:W-:Y:S01]  /*2dd0*/  IMAD R4, R239, R9, R4 ;  /* 0x00000009ef047224 */ /* 0x000fe200078e0204 */
[----:B------:R-:W-:Y:S01]  /*2de0*/  IADD3 R22, P2, R20, R22, RZ ;  /* 0x0000001614167210 */ /* 0x000fe20007f5e0ff */
[-C--:B------:R-:W-:Y:S01]  /*2df0*/  IMAD R20, R13, R6.reuse, RZ ;  /* 0x000000060d147224 */ /* 0x080fe200078e02ff */
[----:B------:R-:W-:Y:S01]  /*2e00*/  IADD3 R13, R203, 0x8, RZ ;  /* 0x00000008cb0d7810 */ /* 0x000fe20007ffe0ff */
[----:B------:R-:W-:Y:S01]  /*2e10*/  IMAD.WIDE.U32 R24, R239, R6, R210 ;  /* 0x00000006ef187225 */ /* 0x000fe200078e00d2 */
[----:B------:R-:W-:-:S03]  /*2e20*/  IADD3.X R23, R17, R23, R4, P2, !PT ;  /* 0x0000001711177210 */ /* 0x000fc600017fe404 */
[----:B------:R-:W-:Y:S01]  /*2e30*/  IMAD R5, R12, UR6, RZ ;  /* 0x000000060c057c24 */ /* 0x000fe2000f8e02ff */
[----:B------:R-:W-:Y:S01]  /*2e40*/  IADD3 R18, P2, R18, R24, RZ ;  /* 0x0000001812127210 */ /* 0x000fe20007f5e0ff */
[----:B------:R1:W-:Y:S01]  /*2e50*/  @P1 STS.128 [R217+0x12000], RZ ;  /* 0x012000ffd9001388 */ /* 0x0003e20000000c00 */
[----:B------:R-:W-:Y:S02]  /*2e60*/  IMAD R3, R239, R7, R20 ;  /* 0x00000007ef037224 */ /* 0x000fe400078e0214 */
[C---:B------:R-:W-:Y:S01]  /*2e70*/  IMAD R5, R14.reuse, UR7, R5 ;  /* 0x000000070e057c24 */ /* 0x040fe2000f8e0205 */
[----:B------:R1:W-:Y:S01]  /*2e80*/  @P1 STS.128 [R217+0x14000], RZ ;  /* 0x014000ffd9001388 */ /* 0x0003e20000000c00 */
[----:B------:R-:W-:Y:S01]  /*2e90*/  IMAD.WIDE.U32 R20, R14, UR6, R22 ;  /* 0x000000060e147c25 */ /* 0x000fe2000f8e0016 */
[----:B------:R-:W-:Y:S02]  /*2ea0*/  IADD3.X R19, R16, R25, R3, P2, !PT ;  /* 0x0000001910137210 */ /* 0x000fe400017fe403 */
[----:B------:R1:W-:Y:S02]  /*2eb0*/  @P1 STS.128 [R217+0x16000], RZ ;  /* 0x016000ffd9001388 */ /* 0x0003e40000000c00 */
[----:B------:R-:W-:Y:S01]  /*2ec0*/  IADD3 R15, R21, R5, RZ ;  /* 0x00000005150f7210 */ /* 0x000fe20007ffe0ff */
[----:B------:R-:W-:Y:S06]  /*2ed0*/  @P1 BRA `(.L_x_149) ;  /* 0x00000000008c1947 */ /* 0x000fec0003800000 */
[----:B------:R-:W-:Y:S01]  /*2ee0*/  ULDC UR4, c[0x0][0x2d0] ;  /* 0x0000b40000047ab9 */ /* 0x000fe20000000800 */
[-C--:B------:R-:W-:Y:S01]  /*2ef0*/  IMAD R16, R11, R8.reuse, RZ ;  /* 0x000000080b107224 */ /* 0x080fe200078e02ff */
[----:B------:R-:W-:Y:S01]  /*2f00*/  ISETP.GE.AND P6, PT, R210, UR4, PT ;  /* 0x00000004d2007c0c */ /* 0x000fe2000bfc6270 */
[----:B------:R-:W-:Y:S01]  /*2f10*/  IMAD.MOV.U32 R22, RZ, RZ, R20 ;  /* 0x000000ffff167224 */ /* 0x000fe200078e0014 */
[----:B------:R-:W-:Y:S01]  /*2f20*/  ISETP.GE.AND P5, PT, R214, UR4, PT ;  /* 0x00000004d6007c0c */ /* 0x000fe2000bfa6270 */
[----:B------:R-:W-:Y:S01]  /*2f30*/  IMAD.MOV.U32 R23, RZ, RZ, R15 ;  /* 0x000000ffff177224 */ /* 0x000fe200078e000f */
[----:B------:R-:W-:Y:S01]  /*2f40*/  ISETP.GE.AND P2, PT, R213, UR4, PT ;  /* 0x00000004d5007c0c */ /* 0x000fe2000bf46270 */
[C---:B------:R-:W-:Y:S02]  /*2f50*/  IMAD R16, R208.reuse, R9, R16 ;  /* 0x00000009d0107224 */ /* 0x040fe400078e0210 */
[----:B------:R-:W-:-:S04]  /*2f60*/  IMAD.WIDE.U32 R22, R208, R8, R22 ;  /* 0x00000008d0167225 */ /* 0x000fc800078e0016 */
[----:B------:R-:W-:Y:S02]  /*2f70*/  IMAD.IADD R16, R23, 0x1, R16 ;  /* 0x0000000117107824 */ /* 0x000fe400078e0210 */
[----:B------:R-:W5:Y:S01]  /*2f80*/  @!P6 LDC.64 R4, c[0x0][0x218] ;  /* 0x00008600ff04eb82 */ /* 0x000f620000000a00 */
[----:B------:R1:W-:Y:S07]  /*2f90*/  @P6 STS.128 [R217+0x12000], RZ ;  /* 0x012000ffd9006388 */ /* 0x0003ee0000000c00 */
[----:B------:R-:W2:Y:S01]  /*2fa0*/  @!P5 LDC.64 R2, c[0x0][0x218] ;  /* 0x00008600ff02db82 */ /* 0x000ea20000000a00 */
[----:B-----5:R-:W-:-:S04]  /*2fb0*/  @!P6 LEA R4, P3, R22, R4, 0x1 ;  /* 0x000000041604e211 */ /* 0x020fc800078608ff */
[C---:B------:R-:W-:Y:S02]  /*2fc0*/  @!P6 LEA.HI.X R5, R22.reuse, R5, R16, 0x1, P3 ;  /* 0x000000051605e211 */ /* 0x040fe400018f0c10 */
[----:B--2---:R-:W-:-:S03]  /*2fd0*/  @!P5 LEA R2, P3, R22, R2, 0x1 ;  /* 0x000000021602d211 */ /* 0x004fc600078608ff */
[----:B------:R-:W-:Y:S01]  /*2fe0*/  @!PT LDS RZ, [RZ] ;  /* 0x00000000fffff984 */ /* 0x000fe20000000800 */
[----:B------:R-:W-:Y:S01]  /*2ff0*/  @!PT LDS RZ, [RZ] ;  /* 0x00000000fffff984 */ /* 0x000fe20000000800 */
[----:B------:R-:W-:Y:S01]  /*3000*/  @!PT LDS RZ, [RZ] ;  /* 0x00000000fffff984 */ /* 0x000fe20000000800 */
[----:B------:R1:W-:Y:S01]  /*3010*/  @!P6 LDGSTS.E.BYPASS.LTC128B.128 [R217+0x12000], desc[UR14][R4.64] ;  /* 0x1200000004d9efae */ /* 0x0003e2000b901d4e */
[----:B------:R-:W-:-:S03]  /*3020*/  @!P5 LEA.HI.X R3, R22, R3, R16, 0x1, P3 ;  /* 0x000000031603d211 */ /* 0x000fc600018f0c10 */
[----:B------:R1:W-:Y:S04]  /*3030*/  @P5 STS.128 [R217+0x14000], RZ ;  /* 0x014000ffd9005388 */ /* 0x0003e80000000c00 */
        /* <DEDUP_REMOVED lines=13> */
.L_x_149:
[----:B------:R-:W-:Y:S05]  /*3110*/  BSYNC B0 ;  /* 0x0000000000007941 */ /* 0x000fea0003800000 */
.L_x_148:
[----:B------:R1:W-:Y:S01]  /*3120*/  @P4 STS.128 [R217+0x13000], RZ ;  /* 0x013000ffd9004388 */ /* 0x0003e20000000c00 */
[----:B------:R-:W-:Y:S03]  /*3130*/  BSSY B0, `(.L_x_150) ;  /* 0x0000028000007945 */ /* 0x000fe60003800000 */
[----:B------:R1:W-:Y:S04]  /*3140*/  @P4 STS.128 [R217+0x15000], RZ ;  /* 0x015000ffd9004388 */ /* 0x0003e80000000c00 */
[----:B------:R1:W-:Y:S01]  /*3150*/  @P4 STS.128 [R217+0x17000], RZ ;  /* 0x017000ffd9004388 */ /* 0x0003e20000000c00 */
[----:B------:R-:W-:Y:S05]  /*3160*/  @P4 BRA `(.L_x_151) ;  /* 0x0000000000904947 */ /* 0x000fea0003800000 */
[----:B------:R-:W-:Y:S01]  /*3170*/  ULDC UR4, c[0x0][0x2d0] ;  /* 0x0000b40000047ab9 */ /* 0x000fe20000000800 */
[----:B------:R-:W-:Y:S01]  /*3180*/  IADD3 R16, P2, R208, 0x20, RZ ;  /* 0x00000020d0107810 */ /* 0x000fe20007f5e0ff */
[----:B------:R-:W-:Y:S01]  /*3190*/  IMAD.MOV.U32 R21, RZ, RZ, R15 ;  /* 0x000000ffff157224 */ /* 0x000fe200078e000f */
[----:B------:R-:W-:Y:S02]  /*31a0*/  ISETP.GE.AND P6, PT, R210, UR4, PT ;  /* 0x00000004d2007c0c */ /* 0x000fe4000bfc6270 */
[----:B------:R-:W-:Y:S01]  /*31b0*/  ISETP.GE.AND P5, PT, R214, UR4, PT ;  /* 0x00000004d6007c0c */ /* 0x000fe2000bfa6270 */
[----:B------:R-:W-:Y:S01]  /*31c0*/  IMAD.X R17, RZ, RZ, R11, P2 ;  /* 0x000000ffff117224 */ /* 0x000fe200010e060b */
[----:B------:R-:W-:Y:S01]  /*31d0*/  ISETP.GE.AND P2, PT, R213, UR4, PT ;  /* 0x00000004d5007c0c */ /* 0x000fe2000bf46270 */
[----:B------:R-:W-:-:S04]  /*31e0*/  IMAD.WIDE.U32 R20, R16, R8, R20 ;  /* 0x0000000810147225 */ /* 0x000fc800078e0014 */
[----:B------:R-:W-:-:S04]  /*31f0*/  IMAD R17, R17, R8, RZ ;  /* 0x0000000811117224 */ /* 0x000fc800078e02ff */
[----:B-1----:R-:W1:Y:S01]  /*3200*/  @!P6 LDC.64 R4, c[0x0][0x218] ;  /* 0x00008600ff04eb82 */ /* 0x002e620000000a00 */
[----:B------:R-:W-:Y:S01]  /*3210*/  IMAD R17, R16, R9, R17 ;  /* 0x0000000910117224 */ /* 0x000fe200078e0211 */
[----:B------:R1:W-:Y:S06]  /*3220*/  @P6 STS.128 [R217+0x13000], RZ ;  /* 0x013000ffd9006388 */ /* 0x0003ec0000000c00 */
[----:B------:R-:W5:Y:S01]  /*3230*/  @!P5 LDC.64 R2, c[0x0][0x218] ;  /* 0x00008600ff02db82 */ /* 0x000f620000000a00 */
[----:B-1----:R-:W-:Y:S01]  /*3240*/  @!P6 LEA R8, P3, R20, R4, 0x1 ;  /* 0x000000041408e211 */ /* 0x002fe200078608ff */
[----:B------:R-:W-:-:S05]  /*3250*/  IMAD.IADD R4, R21, 0x1, R17 ;  /* 0x0000000115047824 */ /* 0x000fca00078e0211 */
[C---:B------:R-:W-:Y:S02]  /*3260*/  @!P6 LEA.HI.X R9, R20.reuse, R5, R4, 0x1, P3 ;  /* 0x000000051409e211 */ /* 0x040fe400018f0c04 */
[----:B-----5:R-:W-:-:S03]  /*3270*/  @!P5 LEA R2, P3, R20, R2, 0x1 ;  /* 0x000000021402d211 */ /* 0x020fc600078608ff */
        /* <DEDUP_REMOVED lines=19> */
.L_x_151:
[----:B------:R-:W-:Y:S05]  /*33b0*/  BSYNC B0 ;  /* 0x0000000000007941 */ /* 0x000fea0003800000 */
.L_x_150:
[----:B------:R2:W-:Y:S01]  /*33c0*/  @P1 STS.128 [R217+0x18000], RZ ;  /* 0x018000ffd9001388 */ /* 0x0005e20000000c00 */
[----:B------:R-:W-:Y:S01]  /*33d0*/  ULDC.64 UR6, c[0x0][0x268] ;  /* 0x00009a0000067ab9 */ /* 0x000fe20000000a00 */
[----:B------:R-:W-:Y:S01]  /*33e0*/  SHF.L.U32 R233, R203, 0x2, RZ ;  /* 0x00000002cbe97819 */ /* 0x000fe200000006ff */
[----:B-1----:R-:W-:Y:S01]  /*33f0*/  IMAD R3, R12, UR6, RZ ;  /* 0x000000060c037c24 */ /* 0x002fe2000f8e02ff */
[----:B------:R2:W-:Y:S01]  /*3400*/  @P1 STS.128 [R217+0x1a000], RZ ;  /* 0x01a000ffd9001388 */ /* 0x0005e20000000c00 */
[C---:B------:R-:W-:Y:S01]  /*3410*/  IMAD.WIDE.U32 R18, R14.reuse, UR6, R18 ;  /* 0x000000060e127c25 */ /* 0x040fe2000f8e0012 */
[----:B------:R-:W-:Y:S01]  /*3420*/  IADD3 R12, P2, R233, R232, RZ ;  /* 0x000000e8e90c7210 */ /* 0x000fe20007f5e0ff */
[----:B------:R-:W-:Y:S01]  /*3430*/  BSSY B0, `(.L_x_152) ;  /* 0x000002d000007945 */ /* 0x000fe20003800000 */
[----:B------:R2:W-:Y:S01]  /*3440*/  @P1 STS.128 [R217+0x1c000], RZ ;  /* 0x01c000ffd9001388 */ /* 0x0005e20000000c00 */
[----:B------:R-:W-:Y:S01]  /*3450*/  IMAD R3, R14, UR7, R3 ;  /* 0x000000070e037c24 */ /* 0x000fe2000f8e0203 */
[-C--:B------:R-:W-:Y:S01]  /*3460*/  ISETP.GE.AND P5, PT, R13, R10.reuse, PT ;  /* 0x0000000a0d00720c */ /* 0x080fe20003fa6270 */
[----:B------:R-:W-:Y:S01]  /*3470*/  IMAD.MOV.U32 R236, RZ, RZ, 0x7f800000 ;  /* 0x7f800000ffec7424 */ /* 0x000fe200078e00ff */
[----:B------:R-:W-:Y:S01]  /*3480*/  ISETP.GE.AND P6, PT, R203, R10, PT ;  /* 0x0000000acb00720c */ /* 0x000fe20003fc6270 */
[----:B------:R-:W-:Y:S01]  /*3490*/  IMAD.IADD R9, R19, 0x1, R3 ;  /* 0x0000000113097824 */ /* 0x000fe200078e0203 */
[----:B------:R-:W-:-:S02]  /*34a0*/  MOV R235, 0x7f800000 ;  /* 0x7f80000000eb7802 */ /* 0x000fc40000000f00 */
[----:B------:R-:W-:Y:S01]  /*34b0*/  IADD3.X R13, R216, R231, RZ, P2, !PT ;  /* 0x000000e7d80d7210 */ /* 0x000fe200017fe4ff */
[----:B------:R-:W-:Y:S08]  /*34c0*/  @P1 BRA `(.L_x_153) ;  /* 0x00000000008c1947 */ /* 0x000ff00003800000 */
[----:B------:R-:W-:Y:S01]  /*34d0*/  ULDC UR4, c[0x0][0x2d0] ;  /* 0x0000b40000047ab9 */ /* 0x000fe20000000800 */
[-C--:B------:R-:W-:Y:S01]  /*34e0*/  IMAD R8, R11, R6.reuse, RZ ;  /* 0x000000060b087224 */ /* 0x080fe200078e02ff */
[----:B------:R-:W-:Y:S01]  /*34f0*/  ISETP.GE.AND P3, PT, R210, UR4, PT ;  /* 0x00000004d2007c0c */ /* 0x000fe2000bf66270 */
[----:B------:R-:W-:Y:S01]  /*3500*/  IMAD.MOV.U32 R14, RZ, RZ, R18 ;  /* 0x000000ffff0e7224 */ /* 0x000fe200078e0012 */
[----:B------:R-:W-:Y:S01]  /*3510*/  ISETP.GE.AND P2, PT, R214, UR4, PT ;  /* 0x00000004d6007c0c */ /* 0x000fe2000bf46270 */
[----:B------:R-:W-:Y:S02]  /*3520*/  IMAD.MOV.U32 R15, RZ, RZ, R9 ;  /* 0x000000ffff0f7224 */ /* 0x000fe400078e0009 */
[C---:B------:R-:W-:Y:S02]  /*3530*/  IMAD R8, R208.reuse, R7, R8 ;  /* 0x00000007d0087224 */ /* 0x040fe400078e0208 */
[----:B------:R-:W-:-:S04]  /*3540*/  IMAD.WIDE.U32 R14, R208, R6, R14 ;  /* 0x00000006d00e7225 */ /* 0x000fc800078e000e */
[----:B------:R-:W-:Y:S02]  /*3550*/  IMAD.IADD R8, R15, 0x1, R8 ;  /* 0x000000010f087824 */ /* 0x000fe400078e0208 */
[----:B------:R-:W1:Y:S01]  /*3560*/  @!P3 LDC.64 R4, c[0x0][0x220] ;  /* 0x00008800ff04bb82 */ /* 0x000e620000000a00 */
[----:B------:R1:W-:Y:S07]  /*3570*/  @P3 STS.128 [R217+0x18000], RZ ;  /* 0x018000ffd9003388 */ /* 0x0003ee0000000c00 */
[----:B------:R-:W5:Y:S01]  /*3580*/  @!P2 LDC.64 R2, c[0x0][0x220] ;  /* 0x00008800ff02ab82 */ /* 0x000f620000000a00 */
[----:B-1----:R-:W-:-:S04]  /*3590*/  @!P3 LEA R4, P1, R14, R4, 0x1 ;  /* 0x000000040e04b211 */ /* 0x002fc800078208ff */
[C---:B------:R-:W-:Y:S02]  /*35a0*/  @!P3 LEA.HI.X R5, R14.reuse, R5, R8, 0x1, P1 ;  /* 0x000000050e05b211 */ /* 0x040fe400008f0c08 */
[----:B-----5:R-:W-:-:S03]  /*35b0*/  @!P2 LEA R2, P1, R14, R2, 0x1 ;  /* 0x000000020e02a211 */ /* 0x020fc600078208ff */
[----:B------:R-:W-:Y:S01]  /*35c0*/  @!PT LDS RZ, [RZ] ;  /* 0x00000000fffff984 */ /* 0x000fe20000000800 */
[----:B------:R-:W-:Y:S01]  /*35d0*/  @!PT LDS RZ, [RZ] ;  /* 0x00000000fffff984 */ /* 0x000fe20000000800 */
[----:B------:R-:W-:Y:S01]  /*35e0*/  @!PT LDS RZ, [RZ] ;  /* 0x00000000fffff984 */ /* 0x000fe20000000800 */
[----:B------:R1:W-:Y:S01]  /*35f0*/  @!P3 LDGSTS.E.BYPASS.LTC128B.128 [R217+0x18000], desc[UR14][R4.64] ;  /* 0x1800000004d9bfae */ /* 0x0003e2000b901d4e */
[----:B------:R-:W-:-:S03]  /*3600*/  @!P2 LEA.HI.X R3, R14, R3, R8, 0x1, P1 ;  /* 0x000000030e03a211 */ /* 0x000fc600008f0c08 */
[----:B------:R1:W-:Y:S01]  /*3610*/  @P2 STS.128 [R217+0x1a000], RZ ;  /* 0x01a000ffd9002388 */ /* 0x0003e20000000c00 */
[----:B------:R-:W-:-:S03]  /*3620*/  ISETP.GE.AND P1, PT, R213, UR4, PT ;  /* 0x00000004d5007c0c */ /* 0x000fc6000bf26270 */
[----:B------:R-:W-:Y:S01]  /*3630*/  @!PT LDS RZ, [RZ] ;  /* 0x00000000fffff984 */ /* 0x000fe20000000800 */
[----:B------:R-:W-:Y:S01]  /*3640*/  @!PT LDS RZ, [RZ] ;  /* 0x00000000fffff984 */ /* 0x000fe20000000800 */
[----:B------:R-:W-:Y:S01]  /*3650*/  @!PT LDS RZ, [RZ] ;  /* 0x00000000fffff984 */ /* 0x000fe20000000800 */
[----:B------:R1:W-:Y:S10]  /*3660*/  @!P2 LDGSTS.E.BYPASS.LTC128B.128 [R217+0x1a000], desc[UR14][R2.64+0x80] ;  /* 0x1a00008002d9afae */ /* 0x0003f4000b901d4e */
        /* <DEDUP_REMOVED lines=9> */
.L_x_153:
[----:B------:R-:W-:Y:S05]  /*3700*/  BSYNC B0 ;  /* 0x0000000000007941 */ /* 0x000fea0003800000 */
.L_x_152:
        /* <DEDUP_REMOVED lines=8> */
[----:B------:R-:W-:Y:S01]  /*3790*/  ISETP.GE.AND P4, PT, R210, UR4, PT ;  /* 0x00000004d2007c0c */ /* 0x000fe2000bf86270 */
[----:B------:R-:W-:Y:S01]  /*37a0*/  IMAD.MOV.U32 R15, RZ, RZ, R9 ;  /* 0x000000ffff0f7224 */ /* 0x000fe200078e0009 */
        /* <DEDUP_REMOVED lines=32> */
.L_x_155:
[----:B------:R-:W-:Y:S05]  /*39b0*/  BSYNC B0 ;  /* 0x0000000000007941 */ /* 0x000fea0003800000 */
.L_x_154:
[----:B------:R-:W2:Y:S01]  /*39c0*/  LDC R223, c[0x0][0x270] ;  /* 0x00009c00ffdf7b82 */ /* 0x000ea20000000800 */
[----:B------:R-:W-:Y:S01]  /*39d0*/  IMAD.MOV.U32 R190, RZ, RZ, 0x20 ;  /* 0x00000020ffbe7424 */ /* 0x000fe200078e00ff */
[----:B------:R-:W-:Y:S01]  /*39e0*/  R2P PR, R204, 0x6 ;  /* 0x00000006cc007804 */ /* 0x000fe20000000000 */
[----:B------:R-:W-:Y:S01]  /*39f0*/  VIADD R226, R203, 0x1 ;  /* 0x00000001cbe27836 */ /* 0x000fe20000000000 */
[----:B------:R-:W-:Y:S01]  /*3a00*/  ULDC UR4, c[0x0][0x2d0] ;  /* 0x0000b40000047ab9 */ /* 0x000fe20000000800 */
[----:B------:R-:W-:Y:S01]  /*3a10*/  IMAD.MOV.U32 R189, RZ, RZ, 0x40 ;  /* 0x00000040ffbd7424 */ /* 0x000fe200078e00ff */
[----:B------:R2:W5:Y:S01]  /*3a20*/  @!P6 LDG.E R235, desc[UR14][R12.64] ;  /* 0x0000000e0cebe981 */ /* 0x000562000c1e1900 */
[----:B-1----:R-:W-:Y:S01]  /*3a30*/  VIADD R3, R200, 0x3000 ;  /* 0x00003000c8037836 */ /* 0x002fe20000000000 */
[----:B------:R-:W-:Y:S01]  /*3a40*/  SEL R190, R190, 0xffffffe0, !P1 ;  /* 0xffffffe0bebe7807 */ /* 0x000fe20004800000 */
[----:B------:R-:W-:Y:S01]  /*3a50*/  VIADD R2, R199, 0x3000 ;  /* 0x00003000c7027836 */ /* 0x000fe20000000000 */
[----:B------:R-:W-:Y:S01]  /*3a60*/  IADD3 R226, R240, R226, -R225 ;  /* 0x000000e2f0e27210 */ /* 0x000fe20007ffe8e1 */
[----:B------:R-:W-:Y:S01]  /*3a70*/  IMAD.MOV.U32 R234, RZ, RZ, R237 ;  /* 0x000000ffffea7224 */ /* 0x000fe200078e00ed */
[----:B------:R-:W-:Y:S01]  /*3a80*/  IADD3 R225, R225, 0x40, R239 ;  /* 0x00000040e1e17810 */ /* 0x000fe20007ffe0ef */
[----:B------:R-:W-:Y:S01]  /*3a90*/  IMAD.IADD R188, R193, 0x1, R190 ;  /* 0x00000001c1bc7824 */ /* 0x000fe200078e02be */
[----:B------:R-:W-:Y:S01]  /*3aa0*/  SEL R189, R189, 0xffffffc0, !P2 ;  /* 0xffffffc0bdbd7807 */ /* 0x000fe20005000000 */
[----:B------:R-:W-:Y:S01]  /*3ab0*/  VIADD R224, R239, 0x40 ;  /* 0x00000040efe07836 */ /* 0x000fe20000000000 */
[----:B------:R-:W-:-:S02]  /*3ac0*/  SEL R192, R3, R200, !P0 ;  /* 0x000000c803c07207 */ /* 0x000fc40004000000 */
[----:B------:R-:W-:Y:S02]  /*3ad0*/  CS2R R142, SRZ ;  /* 0x00000000008e7805 */ /* 0x000fe4000001ff00 */
[----:B------:R-:W-:Y:S02]  /*3ae0*/  SEL R191, R2, R199, !P0 ;  /* 0x000000c702bf7207 */ /* 0x000fe40004000000 */
        /* <DEDUP_REMOVED lines=47> */
[----:B------:R-:W-:Y:S01]  /*3de0*/  IMAD.IADD R225, R225, 0x1, -R240 ;  /* 0x00000001e1e17824 */ /* 0x000fe200078e0af0 */
[----:B------:R-:W-:Y:S01]  /*3df0*/  LEA R192, R192, UR5, 0x1 ;  /* 0x00000005c0c07c11 */ /* 0x000fe2000f8e08ff */
[----:B------:R-:W-:Y:S01]  /*3e00*/  IMAD.IADD R2, R193, 0x1, R189 ;  /* 0x00000001c1027824 */ /* 0x000fe200078e02bd */
[----:B------:R-:W-:Y:S01]  /*3e10*/  LEA R191, R191, UR5, 0x1 ;  /* 0x00000005bfbf7c11 */ /* 0x000fe2000f8e08ff */
[----:B------:R-:W-:Y:S01]  /*3e20*/  IMAD.IADD R3, R189, 0x1, R188 ;  /* 0x00000001bd037824 */ /* 0x000fe200078e02bc */
[----:B------:R-:W-:Y:S01]  /*3e30*/  ULDC UR6, c[0x0][0x2dc] ;  /* 0x0000b70000067ab9 */ /* 0x000fe20000000800 */
[----:B------:R-:W-:Y:S01]  /*3e40*/  ULDC UR7, c[0x0][0x2ec] ;  /* 0x0000bb0000077ab9 */ /* 0x000fe20000000800 */
[----:B------:R1:W5:Y:S04]  /*3e50*/  @!P5 LDG.E R236, desc[UR14][R12.64+0x20] ;  /* 0x0000200e0cecd981 */ /* 0x000368000c1e1900 */
[----:B--2---:R-:W0:Y:S02]  /*3e60*/  LDGDEPBAR ;  /* 0x00000000000079af */ /* 0x004e240000000000 */
.L_x_158:
[----:B------:R-:W0:Y:S01]  /*3e70*/  LDGDEPBAR ;  /* 0x00000000000079af */ /* 0x000e220000000000 */
[----:B------:R-:W-:Y:S02]  /*3e80*/  IMAD.IADD R98, R192, 0x1, R190 ;  /* 0x00000001c0627824 */ /* 0x000fe400078e02be */
[----:B-----5:R-:W-:Y:S01]  /*3e90*/  FMUL.FTZ R163, R236, 1.4426950216293334961 ;  /* 0x3fb8aa3beca37820 */ /* 0x020fe20000410000 */
[----:B------:R-:W-:Y:S01]  /*3ea0*/  IMAD.IADD R97, R192, 0x1, R189 ;  /* 0x00000001c0617824 */ /* 0x000fe200078e02bd */
[----:B------:R-:W-:Y:S01]  /*3eb0*/  FSETP.NEU.FTZ.AND P0, PT, R235, -INF , PT ;  /* 0xff800000eb00780b */ /* 0x000fe20003f1d000 */
[----:B------:R-:W-:Y:S01]  /*3ec0*/  IMAD.SHL.U32 R99, R238, 0x40, RZ ;  /* 0x00000040ee637824 */ /* 0x000fe200078e00ff */
[----:B------:R-:W-:Y:S02]  /*3ed0*/  IADD3 R96, R98, R189, RZ ;  /* 0x000000bd62607210 */ /* 0x000fe40007ffe0ff */
[----:B------:R-:W-:Y:S02]  /*3ee0*/  ISETP.GT.AND P6, PT, R238, R227, PT ;  /* 0x000000e3ee00720c */ /* 0x000fe40003fc4270 */
[----:B------:R-:W-:Y:S04]  /*3ef0*/  ISETP.GE.AND P2, PT, R99, R225, PT ;  /* 0x000000e16300720c */ /* 0x000fe80003f46270 */
[----:B------:R-:W-:Y:S01]  /*3f00*/  ISETP.LT.AND P2, PT, R224, R240, P2 ;  /* 0x000000f0e000720c */ /* 0x000fe20001741270 */
[----:B------:R-:W-:Y:S04]  /*3f10*/  DEPBAR.LE SB0, 0x0 ;  /* 0x000080000000791a */ /* 0x000fe80000000000 */
[----:B------:R-:W-:Y:S08]  /*3f20*/  BAR.SYNC.DEFER_BLOCKING 0x0 ;  /* 0x0000000000007b1d */ /* 0x000ff00000010000 */
[----:B------:R-:W-:Y:S01]  /*3f30*/  @!P2 LEA R159, R215, R202, 0x6 ;  /* 0x000000cad79fa211 */ /* 0x000fe200078e30ff */
[----:B------:R-:W-:Y:S02]  /*3f40*/  @!P2 IMAD.IADD R149, R226, 0x1, R99 ;  /* 0x00000001e295a824 */ /* 0x000fe400078e0263 */
[----:B------:R-:W-:Y:S01]  /*3f50*/  FMUL.FTZ R99, R235, 1.4426950216293334961 ;  /* 0x3fb8aa3beb637820 */ /* 0x000fe20000410000 */
[C---:B------:R-:W-:Y:S01]  /*3f60*/  @!P2 IADD3 R165, R159.reuse, 0x19, RZ ;  /* 0x000000199fa5a810 */ /* 0x040fe20007ffe0ff */
[----:B------:R-:W-:Y:S01]  /*3f70*/  @!P2 VIADD R151, R159, 0x1 ;  /* 0x000000019f97a836 */ /* 0x000fe20000000000 */
[----:B------:R-:W-:Y:S01]  /*3f80*/  @!P2 VIMNMX R160, R149, R240, PT ;  /* 0x000000f095a0a248 */ /* 0x000fe20003fe0100 */
[----:B------:R-:W-:Y:S01]  /*3f90*/  @!P2 VIADD R153, R159, 0x8 ;  /* 0x000000089f99a836 */ /* 0x000fe20000000000 */
[----:B------:R-:W-:Y:S01]  /*3fa0*/  FSEL R99, R99, RZ, P0 ;  /* 0x000000ff63637208 */ /* 0x000fe20000000000 */
[----:B------:R-:W-:Y:S01]  /*3fb0*/  @!P2 VIADD R157, R159, 0x10 ;  /* 0x000000109f9da836 */ /* 0x000fe20000000000 */
[-C--:B------:R-:W-:Y:S02]  /*3fc0*/  @!P2 ISETP.GE.AND P0, PT, R151, R160.reuse, PT ;  /* 0x000000a09700a20c */ /* 0x080fe40003f06270 */
[----:B------:R-:W-:Y:S02]  /*3fd0*/  @!P2 VIADDMNMX R162, R149, 0x8, R240, PT ;  /* 0x0000000895a2a846 */ /* 0x000fe400038001f0 */
[C---:B------:R-:W-:Y:S02]  /*3fe0*/  @!P2 IADD3 R155, R159.reuse, 0x9, RZ ;  /* 0x000000099f9ba810 */ /* 0x040fe40007ffe0ff */
[C---:B------:R-:W-:Y:S02]  /*3ff0*/  @!P2 IADD3 R161, R159.reuse, 0x11, RZ ;  /* 0x000000119fa1a810 */ /* 0x040fe40007ffe0ff */
[----:B------:R-:W-:Y:S01]  /*4000*/  @!P2 ISETP.GE.AND P1, PT, R159, R160, PT ;  /* 0x000000a09f00a20c */ /* 0x000fe20003f26270 */
[----:B------:R-:W-:Y:S04]  /*4010*/  LDSM.16.M88.4 R68, [R192] ;  /* 0x00000000c044783b */ /* 0x000fe80000000200 */
[----:B------:R-:W2:Y:S04]  /*4020*/  LDSM.16.M88.4 R72, [R198+UR5+0x12000] ;  /* 0x01200005c648783b */ /* 0x000ea80008000200 */
[----:B------:R-:W1:Y:S04]  /*4030*/  LDSM.16.M88.4 R76, [R198+UR5+0x12800] ;  /* 0x01280005c64c783b */ /* 0x000e680008000200 */
[----:B------:R-:W-:Y:S04]  /*4040*/  LDSM.16.M88.4 R80, [R98] ;  /* 0x000000006250783b */ /* 0x000fe80000000200 */
[----:B------:R-:W3:Y:S04]  /*4050*/  LDSM.16.M88.4 R84, [R197] ;  /* 0x00000000c554783b */ /* 0x000ee80000000200 */
[----:B------:R-:W4:Y:S04]  /*4060*/  LDSM.16.M88.4 R88, [R197+0x800] ;  /* 0x00080000c558783b */ /* 0x000f280000000200 */
[----:B------:R-:W-:Y:S01]  /*4070*/  LDSM.16.M88.4 R92, [R196] ;  /* 0x00000000c45c783b */ /* 0x000fe20000000200 */
[C---:B--2---:R-:W-:Y:S06]  /*4080*/  HMMA.16816.F32.BF16 R4, R68.reuse, R72, RZ ;  /* 0x000000484404723c */ /* 0x044fec00000418ff */
[C---:B------:R-:W-:Y:S01]  /*4090*/  HMMA.16816.F32.BF16 R8, R68.reuse, R74, RZ ;  /* 0x0000004a4408723c */ /* 0x040fe200000418ff */
[----:B------:R-:W2:Y:S05]  /*40a0*/  LDSM.16.M88.4 R72, [R97] ;  /* 0x000000006148783b */ /* 0x000eaa0000000200 */
[C---:B-1----:R-:W-:Y:S06]  /*40b0*/  HMMA.16816.F32.BF16 R12, R68.reuse, R76, RZ ;  /* 0x0000004c440c723c */ /* 0x042fec00000418ff */
[----:B------:R-:W-:Y:S01]  /*40c0*/  HMMA.16816.F32.BF16 R16, R68, R78, RZ ;  /* 0x0000004e4410723c */ /* 0x000fe200000418ff */
[----:B------:R-:W1:Y:S04]  /*40d0*/  LDSM.16.M88.4 R68, [R196+0x800] ;  /* 0x00080000c444783b */ /* 0x000e680000000200 */
[----:B------:R-:W-:Y:S01]  /*40e0*/  LDSM.16.M88.4 R76, [R96] ;  /* 0x00000000604c783b */ /* 0x000fe20000000200 */
[C---:B---3--:R-:W-:Y:S06]  /*40f0*/  HMMA.16816.F32.BF16 R4, R80.reuse, R84, R4 ;  /* 0x000000545004723c */ /* 0x048fec0000041804 */
[C---:B------:R-:W-:Y:S01]  /*4100*/  HMMA.16816.F32.BF16 R8, R80.reuse, R86, R8 ;  /* 0x000000565008723c */ /* 0x040fe20000041808 */
[----:B------:R-:W3:Y:S05]  /*4110*/  LDSM.16.M88.4 R84, [R195] ;  /* 0x00000000c354783b */ /* 0x000eea0000000200 */
[C---:B----4-:R-:W-:Y:S06]  /*4120*/  HMMA.16816.F32.BF16 R12, R80.reuse, R88, R12 ;  /* 0x00000058500c723c */ /* 0x050fec000004180c */
[----:B------:R-:W-:Y:S01]  /*4130*/  HMMA.16816.F32.BF16 R16, R80, R90, R16 ;  /* 0x0000005a5010723c */ /* 0x000fe20000041810 */
[----:B------:R-:W4:Y:S04]  /*4140*/  LDSM.16.M88.4 R80, [R195+0x800] ;  /* 0x00080000c350783b */ /* 0x000f280000000200 */
[----:B------:R-:W-:Y:S01]  /*4150*/  LDSM.16.M88.4 R88, [R192+0x2000] ;  /* 0x00200000c058783b */ /* 0x000fe20000000200 */
[C---:B--2---:R-:W-:Y:S06]  /*4160*/  HMMA.16816.F32.BF16 R4, R72.reuse, R92, R4 ;  /* 0x0000005c4804723c */ /* 0x044fec0000041804 */
[C---:B------:R-:W-:Y:S01]  /*4170*/  HMMA.16816.F32.BF16 R8, R72.reuse, R94, R8 ;  /* 0x0000005e4808723c */ /* 0x040fe20000041808 */
[----:B------:R-:W2:Y:S05]  /*4180*/  LDSM.16.M88.4 R92, [R198+UR5+0x14000] ;  /* 0x01400005c65c783b */ /* 0x000eaa0008000200 */
[C---:B-1----:R-:W-:Y:S06]  /*4190*/  HMMA.16816.F32.BF16 R12, R72.reuse, R68, R12 ;  /* 0x00000044480c723c */ /* 0x042fec000004180c */
[----:B------:R-:W-:Y:S01]  /*41a0*/  HMMA.16816.F32.BF16 R16, R72, R70, R16 ;  /* 0x000000464810723c */ /* 0x000fe20000041810 */
[----:B------:R-:W1:Y:S04]  /*41b0*/  LDSM.16.M88.4 R68, [R198+UR5+0x14800] ;  /* 0x01480005c644783b */ /* 0x000e680008000200 */
[----:B------:R-:W-:Y:S01]  /*41c0*/  LDSM.16.M88.4 R72, [R98+0x2000] ;  /* 0x002000006248783b */ /* 0x000fe20000000200 */
[C---:B---3--:R-:W-:Y:S06]  /*41d0*/  HMMA.16816.F32.BF16 R4, R76.reuse, R84, R4 ;  /* 0x000000544c04723c */ /* 0x048fec0000041804 */
[C---:B------:R-:W-:Y:S01]  /*41e0*/  HMMA.16816.F32.BF16 R8, R76.reuse, R86, R8 ;  /* 0x000000564c08723c */ /* 0x040fe20000041808 */
[----:B------:R-:W3:Y:S05]  /*41f0*/  LDSM.16.M88.4 R84, [R197+0x2000] ;  /* 0x00200000c554783b */ /* 0x000eea0000000200 */
[C---:B----4-:R-:W-:Y:S06]  /*4200*/  HMMA.16816.F32.BF16 R12, R76.reuse, R80, R12 ;  /* 0x000000504c0c723c */ /* 0x050fec000004180c */
[----:B------:R-:W-:Y:S01]  /*4210*/  HMMA.16816.F32.BF16 R16, R76, R82, R16 ;  /* 0x000000524c10723c */ /* 0x000fe20000041810 */
[----:B------:R-:W4:Y:S04]  /*4220*/  LDSM.16.M88.4 R76, [R197+0x2800] ;  /* 0x00280000c54c783b */ /* 0x000f280000000200 */
[----:B------:R-:W-:Y:S01]  /*4230*/  LDSM.16.M88.4 R80, [R97+0x2000] ;  /* 0x002000006150783b */ /* 0x000fe20000000200 */
[C---:B--2---:R-:W-:Y:S06]  /*4240*/  HMMA.16816.F32.BF16 R4, R88.reuse, R92, R4 ;  /* 0x0000005c5804723c */ /* 0x044fec0000041804 */
[C---:B------:R-:W-:Y:S01]  /*4250*/  HMMA.16816.F32.BF16 R8, R88.reuse, R94, R8 ;  /* 0x0000005e5808723c */ /* 0x040fe20000041808 */
[----:B------:R-:W2:Y:S05]  /*4260*/  LDSM.16.M88.4 R92, [R196+0x2000] ;  /* 0x00200000c45c783b */ /* 0x000eaa0000000200 */
[C---:B-1----:R-:W-:Y:S06]  /*4270*/  HMMA.16816.F32.BF16 R12, R88.reuse, R68, R12 ;  /* 0x00000044580c723c */ /* 0x042fec000004180c */
[----:B------:R-:W-:Y:S01]  /*4280*/  HMMA.16816.F32.BF16 R16, R88, R70, R16 ;  /* 0x000000465810723c */ /* 0x000fe20000041810 */
[----:B------:R-:W1:Y:S04]  /*4290*/  LDSM.16.M88.4 R68, [R196+0x2800] ;  /* 0x00280000c444783b */ /* 0x000e680000000200 */
        /* <DEDUP_REMOVED lines=33> */
[----:B------:R-:W-:Y:S06]  /*44b0*/  HMMA.16816.F32.BF16 R16, R80, R74, R16 ;  /* 0x0000004a5010723c */ /* 0x000fec0000041810 */
[C---:B--2---:R-:W-:Y:S06]  /*44c0*/  HMMA.16816.F32.BF16 R4, R84.reuse, R92, R4 ;  /* 0x0000005c5404723c */ /* 0x044fec0000041804 */
[C---:B------:R-:W-:Y:S06]  /*44d0*/  HMMA.16816.F32.BF16 R8, R84.reuse, R94, R8 ;  /* 0x0000005e5408723c */ /* 0x040fec0000041808 */
[C---:B-1----:R-:W-:Y:S06]  /*44e0*/  HMMA.16816.F32.BF16 R12, R84.reuse, R68, R12 ;  /* 0x00000044540c723c */ /* 0x042fec000004180c */
[----:B------:R-:W-:Y:S01]  /*44f0*/  HMMA.16816.F32.BF16 R16, R84, R70, R16 ;  /* 0x000000465410723c */ /* 0x000fe20000041810 */
[----:B------:R-:W1:Y:S05]  /*4500*/  LDSM.16.M88.4 R68, [R195+0x4800] ;  /* 0x00480000c344783b */ /* 0x000e6a0000000200 */
[C---:B---3--:R-:W-:Y:S06]  /*4510*/  HMMA.16816.F32.BF16 R4, R76.reuse, R88, R4 ;  /* 0x000000584c04723c */ /* 0x048fec0000041804 */
[C---:B------:R-:W-:Y:S11]  /*4520*/  HMMA.16816.F32.BF16 R8, R76.reuse, R90, R8 ;  /* 0x0000005a4c08723c */ /* 0x040ff60000041808 */
[----:B------:R-:W-:Y:S07]  /*4530*/  @!UPT UIADD3 URZ, URZ, URZ, URZ ;  /* 0x0000003f3f3ff290 */ /* 0x000fee000fffe03f */
[----:B------:R-:W-:Y:S02]  /*4540*/  @!P2 FSEL R5, R5, -INF , !P0 ;  /* 0xff8000000505a808 */ /* 0x000fe40004000000 */
[----:B------:R-:W-:Y:S02]  /*4550*/  FSETP.NEU.FTZ.AND P0, PT, R236, -INF , PT ;  /* 0xff800000ec00780b */ /* 0x000fe40003f1d000 */
[----:B------:R-:W-:Y:S01]  /*4560*/  @!P2 FSEL R4, R4, -INF , !P1 ;  /* 0xff8000000404a808 */ /* 0x000fe20004800000 */
[--C-:B------:R-:W-:Y:S01]  /*4570*/  FFMA.FTZ R149, R5, UR7, -R99.reuse ;  /* 0x0000000705957c23 */ /* 0x100fe20008010863 */
[----:B------:R-:W-:Y:S02]  /*4580*/  FSEL R163, R163, RZ, P0 ;  /* 0x000000ffa3a37208 */ /* 0x000fe40000000000 */
[-C--:B------:R-:W-:Y:S01]  /*4590*/  @!P2 ISETP.GE.AND P0, PT, R151, R162.reuse, PT ;  /* 0x000000a29700a20c */ /* 0x080fe20003f06270 */
[----:B------:R-:W-:Y:S01]  /*45a0*/  FFMA.FTZ R148, R4, UR7, -R99 ;  /* 0x0000000704947c23 */ /* 0x000fe20008010863 */
[----:B------:R-:W-:Y:S01]  /*45b0*/  @!P2 ISETP.GE.AND P1, PT, R159, R162, PT ;  /* 0x000000a29f00a20c */ /* 0x000fe20003f26270 */
[C---:B-1----:R-:W-:Y:S01]  /*45c0*/  HMMA.16816.F32.BF16 R12, R76.reuse, R68, R12 ;  /* 0x000000444c0c723c */ /* 0x042fe2000004180c */
[----:B------:R-:W-:Y:S02]  /*45d0*/  MUFU.EX2 R149, R149 ;  /* 0x0000009500957308 */ /* 0x000fe40000000800 */
[----:B------:R-:W-:Y:S02]  /*45e0*/  @!P2 FSEL R7, R7, -INF , !P0 ;  /* 0xff8000000707a808 */ /* 0x000fe40004000000 */
[-C--:B------:R-:W-:Y:S01]  /*45f0*/  @!P2 ISETP.GE.AND P0, PT, R153, R160.reuse, PT ;  /* 0x000000a09900a20c */ /* 0x080fe20003f06270 */
[----:B------:R-:W-:Y:S05]  /*4600*/  HMMA.16816.F32.BF16 R16, R76, R70, R16 ;  /* 0x000000464c10723c */ /* 0x000fea0000041810 */
[----:B------:R-:W1:Y:S01]  /*4610*/  MUFU.EX2 R148, R148 ;  /* 0x0000009400947308 */ /* 0x000e620000000800 */
[----:B------:R-:W-:Y:S01]  /*4620*/  @!P2 FSEL R8, R8, -INF , !P0 ;  /* 0xff8000000808a808 */ /* 0x000fe20004000000 */
[----:B------:R-:W-:Y:S01]  /*4630*/  FFMA.FTZ R151, R7, UR7, -R163 ;  /* 0x0000000707977c23 */ /* 0x000fe200080108a3 */
[----:B------:R-:W-:Y:S04]  /*4640*/  @!P2 ISETP.GE.AND P0, PT, R155, R160, PT ;  /* 0x000000a09b00a20c */ /* 0x000fe80003f06270 */
[----:B------:R-:W-:Y:S01]  /*4650*/  @!P2 FSEL R9, R9, -INF , !P0 ;  /* 0xff8000000909a808 */ /* 0x000fe20004000000 */
[--C-:B------:R-:W-:Y:S01]  /*4660*/  FFMA.FTZ R152, R8, UR7, -R99.reuse ;  /* 0x0000000708987c23 */ /* 0x100fe20008010863 */
[-C--:B------:R-:W-:Y:S01]  /*4670*/  @!P2 ISETP.GE.AND P0, PT, R153, R162.reuse, PT ;  /* 0x000000a29900a20c */ /* 0x080fe20003f06270 */
[----:B------:R-:W-:Y:S01]  /*4680*/  MUFU.EX2 R151, R151 ;  /* 0x0000009700977308 */ /* 0x000fe20000000800 */
[----:B------:R-:W-:Y:S01]  /*4690*/  @!P2 FSEL R6, R6, -INF , !P1 ;  /* 0xff8000000606a808 */ /* 0x000fe20004800000 */
[----:B------:R-:W-:Y:S01]  /*46a0*/  FFMA.FTZ R153, R9, UR7, -R99 ;  /* 0x0000000709997c23 */ /* 0x000fe20008010863 */
[----:B------:R-:W-:Y:S02]  /*46b0*/  @!P2 FSEL R10, R10, -INF , !P0 ;  /* 0xff8000000a0aa808 */ /* 0x000fe40004000000 */
[----:B------:R-:W-:Y:S01]  /*46c0*/  @!P2 ISETP.GE.AND P0, PT, R155, R162, PT ;  /* 0x000000a29b00a20c */ /* 0x000fe20003f06270 */
[--C-:B------:R-:W-:Y:S01]  /*46d0*/  FFMA.FTZ R150, R6, UR7, -R163.reuse ;  /* 0x0000000706967c23 */ /* 0x100fe200080108a3 */
[----:B-1----:R-:W-:Y:S01]  /*46e0*/  F2FP.BF16.F32.PACK_AB R170, R149, R148 ;  /* 0x0000009495aa723e */ /* 0x002fe200000010ff */
[--C-:B------:R-:W-:Y:S01]  /*46f0*/  FFMA.FTZ R154, R10, UR7, -R163.reuse ;  /* 0x000000070a9a7c23 */ /* 0x100fe200080108a3 */
[----:B------:R-:W-:Y:S01]  /*4700*/  @!P2 FSEL R11, R11, -INF , !P0 ;  /* 0xff8000000b0ba808 */ /* 0x000fe20004000000 */
[----:B------:R-:W-:Y:S01]  /*4710*/  MUFU.EX2 R152, R152 ;  /* 0x0000009800987308 */ /* 0x000fe20000000800 */
[-C--:B------:R-:W-:Y:S01]  /*4720*/  @!P2 ISETP.GE.AND P0, PT, R157, R160.reuse, PT ;  /* 0x000000a09d00a20c */ /* 0x080fe20003f06270 */
[----:B------:R-:W-:Y:S02]  /*4730*/  STS [R219+0x20000], R170 ;  /* 0x020000aadb007388 */ /* 0x000fe40000000800 */
[----:B------:R-:W-:Y:S01]  /*4740*/  FFMA.FTZ R155, R11, UR7, -R163 ;  /* 0x000000070b9b7c23 */ /* 0x000fe200080108a3 */
[----:B------:R-:W-:Y:S02]  /*4750*/  @!P2 FSEL R12, R12, -INF , !P0 ;  /* 0xff8000000c0ca808 */ /* 0x000fe40004000000 */
[----:B------:R-:W-:Y:S03]  /*4760*/  @!P2 ISETP.GE.AND P0, PT, R161, R160, PT ;  /* 0x000000a0a100a20c */ /* 0x000fe60003f06270 */
[----:B------:R-:W1:Y:S01]  /*4770*/  MUFU.EX2 R150, R150 ;  /* 0x0000009600967308 */ /* 0x000e620000000800 */
[--C-:B------:R-:W-:Y:S01]  /*4780*/  FFMA.FTZ R156, R12, UR7, -R99.reuse ;  /* 0x000000070c9c7c23 */ /* 0x100fe20008010863 */
[----:B------:R-:W-:Y:S02]  /*4790*/  @!P2 FSEL R13, R13, -INF , !P0 ;  /* 0xff8000000d0da808 */ /* 0x000fe40004000000 */
[-C--:B------:R-:W-:Y:S03]  /*47a0*/  @!P2 ISETP.GE.AND P0, PT, R157, R162.reuse, PT ;  /* 0x000000a29d00a20c */ /* 0x080fe60003f06270 */
[----:B------:R-:W-:Y:S01]  /*47b0*/  FFMA.FTZ R157, R13, UR7, -R99 ;  /* 0x000000070d9d7c23 */ /* 0x000fe20008010863 */
[----:B------:R-:W-:Y:S02]  /*47c0*/  @!P2 FSEL R14, R14, -INF , !P0 ;  /* 0xff8000000e0ea808 */ /* 0x000fe40004000000 */
[----:B------:R-:W-:Y:S01]  /*47d0*/  MUFU.EX2 R154, R154 ;  /* 0x0000009a009a7308 */ /* 0x000fe20000000800 */
[----:B------:R-:W-:Y:S01]  /*47e0*/  @!P2 ISETP.GE.AND P0, PT, R161, R162, PT ;  /* 0x000000a2a100a20c */ /* 0x000fe20003f06270 */
[----:B------:R-:W-:Y:S02]  /*47f0*/  @!P2 VIADD R161, R159, 0x18 ;  /* 0x000000189fa1a836 */ /* 0x000fe40000000000 */
[--C-:B------:R-:W-:Y:S01]  /*4800*/  FFMA.FTZ R158, R14, UR7, -R163.reuse ;  /* 0x000000070e9e7c23 */ /* 0x100fe200080108a3 */
[----:B------:R-:W-:Y:S02]  /*4810*/  @!P2 FSEL R15, R15, -INF , !P0 ;  /* 0xff8000000f0fa808 */ /* 0x000fe40004000000 */
[C---:B------:R-:W-:Y:S03]  /*4820*/  @!P2 ISETP.GE.AND P0, PT, R161.reuse, R160, PT ;  /* 0x000000a0a100a20c */ /* 0x040fe60003f06270 */
[----:B------:R-:W2:Y:S01]  /*4830*/  MUFU.EX2 R155, R155 ;  /* 0x0000009b009b7308 */ /* 0x000ea20000000800 */
[----:B------:R-:W-:Y:S01]  /*4840*/  @!P2 ISETP.GE.AND P1, PT, R161, R162, PT ;  /* 0x000000a2a100a20c */ /* 0x000fe20003f26270 */
[----:B------:R-:W-:Y:S01]  /*4850*/  FFMA.FTZ R164, R15, UR7, -R163 ;  /* 0x000000070fa47c23 */ /* 0x000fe200080108a3 */
[----:B------:R-:W-:Y:S02]  /*4860*/  @!P2 FSEL R16, R16, -INF , !P0 ;  /* 0xff8000001010a808 */ /* 0x000fe40004000000 */
[----:B------:R-:W-:Y:S02]  /*4870*/  @!P2 ISETP.GE.AND P0, PT, R165, R160, PT ;  /* 0x000000a0a500a20c */ /* 0x000fe40003f06270 */
[----:B------:R-:W-:Y:S03]  /*4880*/  @!P2 FSEL R18, R18, -INF , !P1 ;  /* 0xff8000001212a808 */ /* 0x000fe60004800000 */
[----:B------:R-:W3:Y:S01]  /*4890*/  MUFU.EX2 R153, R153 ;  /* 0x0000009900997308 */ /* 0x000ee20000000800 */
[----:B------:R-:W-:Y:S01]  /*48a0*/  @!P2 FSEL R17, R17, -INF , !P0 ;  /* 0xff8000001111a808 */ /* 0x000fe20004000000 */
[----:B------:R-:W-:Y:S01]  /*48b0*/  FFMA.FTZ R160, R16, UR7, -R99 ;  /* 0x0000000710a07c23 */ /* 0x000fe20008010863 */
[----:B------:R-:W-:Y:S01]  /*48c0*/  @!P2 ISETP.GE.AND P0, PT, R165, R162, PT ;  /* 0x000000a2a500a20c */ /* 0x000fe20003f06270 */
[----:B------:R-:W-:Y:S01]  /*48d0*/  FFMA.FTZ R162, R18, UR7, -R163 ;  /* 0x0000000712a27c23 */ /* 0x000fe200080108a3 */
[----:B-1----:R-:W-:Y:S01]  /*48e0*/  F2FP.BF16.F32.PACK_AB R166, R151, R150 ;  /* 0x0000009697a6723e */ /* 0x002fe200000010ff */
[----:B------:R-:W-:Y:S01]  /*48f0*/  FFMA.FTZ R99, R17, UR7, -R99 ;  /* 0x0000000711637c23 */ /* 0x000fe20008010863 */
[----:B------:R-:W-:Y:S03]  /*4900*/  @!P2 FSEL R19, R19, -INF , !P0 ;  /* 0xff8000001313a808 */ /* 0x000fe60004000000 */
[----:B------:R-:W-:Y:S01]  /*4910*/  MUFU.EX2 R158, R158 ;  /* 0x0000009e009e7308 */ /* 0x000fe20000000800 */
[----:B--2---:R-:W-:Y:S01]  /*4920*/  F2FP.BF16.F32.PACK_AB R167, R155, R154 ;  /* 0x0000009a9ba7723e */ /* 0x004fe200000010ff */
[----:B------:R1:W-:Y:S01]  /*4930*/  STS [R219+0x20400], R166 ;  /* 0x020400a6db007388 */ /* 0x0003e20000000800 */
[----:B------:R-:W-:Y:S03]  /*4940*/  FFMA.FTZ R163, R19, UR7, -R163 ;  /* 0x0000000713a37c23 */ /* 0x000fe600080108a3 */
[----:B------:R2:W-:Y:S04]  /*4950*/  STS [R222+0x20400], R167 ;  /* 0x020400a7de007388 */ /* 0x0005e80000000800 */
[----:B------:R-:W4:Y:S01]  /*4960*/  MUFU.EX2 R159, R164 ;  /* 0x000000a4009f7308 */ /* 0x000f220000000800 */
[----:B---3--:R-:W-:Y:S05]  /*4970*/  F2FP.BF16.F32.PACK_AB R173, R153, R152 ;  /* 0x0000009899ad723e */ /* 0x008fea00000010ff */
[----:B------:R-:W-:Y:S04]  /*4980*/  STS [R222+0x20000], R173 ;  /* 0x020000adde007388 */ /* 0x000fe80000000800 */
[----:B------:R-:W-:Y:S10]  /*4990*/  MUFU.EX2 R156, R156 ;  /* 0x0000009c009c7308 */ /* 0x000ff40000000800 */
[----:B------:R-:W3:Y:S01]  /*49a0*/  MUFU.EX2 R157, R157 ;  /* 0x0000009d009d7308 */ /* 0x000ee20000000800 */
[----:B----4-:R-:W-:Y:S02]  /*49b0*/  F2FP.BF16.F32.PACK_AB R164, R159, R158 ;  /* 0x0000009e9fa4723e */ /* 0x010fe400000010ff */
[----:B-1----:R-:W-:Y:S03]  /*49c0*/  IADD3 R166, P0, R233, R230, RZ ;  /* 0x000000e6e9a67210 */ /* 0x002fe60007f1e0ff */
[----:B------:R1:W-:Y:S01]  /*49d0*/  STS [R221+0x20400], R164 ;  /* 0x020400a4dd007388 */ /* 0x0003e20000000800 */
[----:B--2---:R-:W-:Y:S03]  /*49e0*/  IADD3.X R167, R216, R229, RZ, P0, !PT ;  /* 0x000000e5d8a77210 */ /* 0x004fe600007fe4ff */
[----:B------:R2:W-:Y:S10]  /*49f0*/  MUFU.EX2 R165, R163 ;  /* 0x000000a300a57308 */ /* 0x0005f40000000800 */
[----:B------:R4:W-:Y:S01]  /*4a00*/  MUFU.EX2 R161, R99 ;  /* 0x0000006300a17308 */ /* 0x0009e20000000800 */
[----:B---3--:R-:W-:Y:S05]  /*4a10*/  F2FP.BF16.F32.PACK_AB R168, R157, R156 ;  /* 0x0000009c9da8723e */ /* 0x008fea00000010ff */
[----:B------:R-:W-:Y:S04]  /*4a20*/  STS [R221+0x20000], R168 ;  /* 0x020000a8dd007388 */ /* 0x000fe80000000800 */
[----:B------:R-:W3:Y:S01]  /*4a30*/  MUFU.EX2 R160, R160 ;  /* 0x000000a000a07308 */ /* 0x000ee20000000800 */
[----:B--2---:R-:W2:Y:S04]  /*4a40*/  LDG.E R163, desc[UR14][R166.64] ;  /* 0x0000000ea6a37981 */ /* 0x004ea8000c1e1900 */
[----:B-1----:R1:W2:Y:S05]  /*4a50*/  LDG.E R164, desc[UR14][R166.64+0x20] ;  /* 0x0000200ea6a47981 */ /* 0x0022aa000c1e1900 */
[----:B------:R-:W1:Y:S01]  /*4a60*/  MUFU.EX2 R162, R162 ;  /* 0x000000a200a27308 */ /* 0x000e620000000800 */
[----:B----4-:R-:W-:Y:S05]  /*4a70*/  LEA R99, R200, UR5, 0x1 ;  /* 0x00000005c8637c11 */ /* 0x010fea000f8e08ff */
[--C-:B------:R-:W-:Y:S02]  /*4a80*/  IMAD.IADD R98, R190, 0x1, R99.reuse ;  /* 0x00000001be627824 */ /* 0x100fe400078e0263 */
[----:B------:R-:W-:Y:S01]  /*4a90*/  IMAD.IADD R97, R189, 0x1, R99 ;  /* 0x00000001bd617824 */ /* 0x000fe200078e0263 */
[----:B---3--:R-:W-:Y:S02]  /*4aa0*/  F2FP.BF16.F32.PACK_AB R171, R161, R160 ;  /* 0x000000a0a1ab723e */ /* 0x008fe400000010ff */
[----:B------:R-:W-:Y:S03]  /*4ab0*/  IADD3 R96, R189, R98, RZ ;  /* 0x00000062bd607210 */ /* 0x000fe60007ffe0ff */
[----:B------:R-:W-:Y:S01]  /*4ac0*/  STS [R228+0x20000], R171 ;  /* 0x020000abe4007388 */ /* 0x000fe20000000800 */
[----:B-1----:R-:W-:Y:S05]  /*4ad0*/  F2FP.BF16.F32.PACK_AB R169, R165, R162 ;  /* 0x000000a2a5a9723e */ /* 0x002fea00000010ff */
[----:B------:R-:W-:Y:S04]  /*4ae0*/  STS [R228+0x20400], R169 ;  /* 0x020400a9e4007388 */ /* 0x000fe80000000800 */
[----:B------:R-:W-:Y:S04]  /*4af0*/  LDSM.16.M88.4 R68, [R99+0xc000] ;  /* 0x00c000006344783b */ /* 0x000fe80000000200 */
[----:B------:R-:W1:Y:S04]  /*4b00*/  LDSM.16.M88.4 R72, [R198+UR5+0x18000] ;  /* 0x01800005c648783b */ /* 0x000e680008000200 */
[----:B------:R-:W3:Y:S04]  /*4b10*/  LDSM.16.M88.4 R76, [R198+UR5+0x18800] ;  /* 0x01880005c64c783b */ /* 0x000ee80008000200 */
[----:B------:R-:W-:Y:S04]  /*4b20*/  LDSM.16.M88.4 R80, [R98+0xc000] ;  /* 0x00c000006250783b */ /* 0x000fe80000000200 */
[----:B------:R-:W4:Y:S04]  /*4b30*/  LDSM.16.M88.4 R84, [R197+0x6000] ;  /* 0x00600000c554783b */ /* 0x000f280000000200 */
[----:B------:R-:W4:Y:S04]  /*4b40*/  LDSM.16.M88.4 R88, [R197+0x6800] ;  /* 0x00680000c558783b */ /* 0x000f280000000200 */
[----:B------:R-:W-:Y:S01]  /*4b50*/  LDSM.16.M88.4 R92, [R196+0x6000] ;  /* 0x00600000c45c783b */ /* 0x000fe20000000200 */
[C---:B-1----:R-:W-:Y:S06]  /*4b60*/  HMMA.16816.F32.BF16 R4, R68.reuse, R72, RZ ;  /* 0x000000484404723c */ /* 0x042fec00000418ff */
[C---:B------:R-:W-:Y:S01]  /*4b70*/  HMMA.16816.F32.BF16 R8, R68.reuse, R74, RZ ;  /* 0x0000004a4408723c */ /* 0x040fe200000418ff */
[----:B------:R-:W1:Y:S05]  /*4b80*/  LDSM.16.M88.4 R72, [R97+0xc000] ;  /* 0x00c000006148783b */ /* 0x000e6a0000000200 */
[C---:B---3--:R-:W-:Y:S06]  /*4b90*/  HMMA.16816.F32.BF16 R12, R68.reuse, R76, RZ ;  /* 0x0000004c440c723c */ /* 0x048fec00000418ff */
[----:B------:R-:W-:Y:S01]  /*4ba0*/  HMMA.16816.F32.BF16 R16, R68, R78, RZ ;  /* 0x0000004e4410723c */ /* 0x000fe200000418ff */
[----:B------:R-:W3:Y:S04]  /*4bb0*/  LDSM.16.M88.4 R68, [R196+0x6800] ;  /* 0x00680000c444783b */ /* 0x000ee80000000200 */
[----:B------:R-:W-:Y:S01]  /*4bc0*/  LDSM.16.M88.4 R76, [R96+0xc000] ;  /* 0x00c00000604c783b */ /* 0x000fe20000000200 */
[C---:B----4-:R-:W-:Y:S06]  /*4bd0*/  HMMA.16816.F32.BF16 R4, R80.reuse, R84, R4 ;  /* 0x000000545004723c */ /* 0x050fec0000041804 */
[C---:B------:R-:W-:Y:S01]  /*4be0*/  HMMA.16816.F32.BF16 R8, R80.reuse, R86, R8 ;  /* 0x000000565008723c */ /* 0x040fe20000041808 */
[----:B------:R-:W4:Y:S05]  /*4bf0*/  LDSM.16.M88.4 R84, [R195+0x6000] ;  /* 0x00600000c354783b */ /* 0x000f2a0000000200 */
[C---:B------:R-:W-:Y:S06]  /*4c00*/  HMMA.16816.F32.BF16 R12, R80.reuse, R88, R12 ;  /* 0x00000058500c723c */ /* 0x040fec000004180c */
[----:B------:R-:W-:Y:S01]  /*4c10*/  HMMA.16816.F32.BF16 R16, R80, R90, R16 ;  /* 0x0000005a5010723c */ /* 0x000fe20000041810 */
[----:B------:R-:W4:Y:S04]  /*4c20*/  LDSM.16.M88.4 R80, [R195+0x6800] ;  /* 0x00680000c350783b */ /* 0x000f280000000200 */
[----:B------:R-:W-:Y:S01]  /*4c30*/  LDSM.16.M88.4 R88, [R99+0xe000] ;  /* 0x00e000006358783b */ /* 0x000fe20000000200 */
[C---:B-1----:R-:W-:Y:S06]  /*4c40*/  HMMA.16816.F32.BF16 R4, R72.reuse, R92, R4 ;  /* 0x0000005c4804723c */ /* 0x042fec0000041804 */
[C---:B------:R-:W-:Y:S01]  /*4c50*/  HMMA.16816.F32.BF16 R8, R72.reuse, R94, R8 ;  /* 0x0000005e4808723c */ /* 0x040fe20000041808 */
[----:B------:R-:W1:Y:S05]  /*4c60*/  LDSM.16.M88.4 R92, [R198+UR5+0x1a000] ;  /* 0x01a00005c65c783b */ /* 0x000e6a0008000200 */
[C---:B---3--:R-:W-:Y:S06]  /*4c70*/  HMMA.16816.F32.BF16 R12, R72.reuse, R68, R12 ;  /* 0x00000044480c723c */ /* 0x048fec000004180c */
[----:B------:R-:W-:Y:S01]  /*4c80*/  HMMA.16816.F32.BF16 R16, R72, R70, R16 ;  /* 0x000000464810723c */ /* 0x000fe20000041810 */
[----:B------:R-:W3:Y:S04]  /*4c90*/  LDSM.16.M88.4 R68, [R198+UR5+0x1a800] ;  /* 0x01a80005c644783b */ /* 0x000ee80008000200 */
        /* <DEDUP_REMOVED lines=10> */
[----:B------:R-:W1:Y:S05]  /*4d40*/  LDSM.16.M88.4 R92, [R196+0x8000] ;  /* 0x00800000c45c783b */ /* 0x000e6a0000000200 */
[C---:B---3--:R-:W-:Y:S06]  /*4d50*/  HMMA.16816.F32.BF16 R12, R88.reuse, R68, R12 ;  /* 0x00000044580c723c */ /* 0x048fec000004180c */
[----:B------:R-:W-:Y:S01]  /*4d60*/  HMMA.16816.F32.BF16 R16, R88, R70, R16 ;  /* 0x000000465810723c */ /* 0x000fe20000041810 */
        /* <DEDUP_REMOVED lines=21> */
[----:B------:R-:W2:Y:S04]  /*4ec0*/  LDSM.16.M88.4 R72, [R197+0xa800] ;  /* 0x00a80000c548783b */ /* 0x000ea80000000200 */
        /* <DEDUP_REMOVED lines=11> */
[C---:B--2---:R-:W-:Y:S06]  /*4f80*/  HMMA.16816.F32.BF16 R12, R80.reuse, R72, R12 ;  /* 0x00000048500c723c */ /* 0x044fec000004180c */
[----:B------:R-:W-:Y:S01]  /*4f90*/  HMMA.16816.F32.BF16 R16, R80, R74, R16 ;  /* 0x0000004a5010723c */ /* 0x000fe20000041810 */
[----:B------:R-:W2:Y:S05]  /*4fa0*/  LDSM.16.M88.4 R72, [R195+0xa800] ;  /* 0x00a80000c348783b */ /* 0x000eaa0000000200 */
[C---:B-1----:R-:W-:Y:S06]  /*4fb0*/  HMMA.16816.F32.BF16 R4, R84.reuse, R92, R4 ;  /* 0x0000005c5404723c */ /* 0x042fec0000041804 */
[C---:B------:R-:W-:Y:S06]  /*4fc0*/  HMMA.16816.F32.BF16 R8, R84.reuse, R94, R8 ;  /* 0x0000005e5408723c */ /* 0x040fec0000041808 */
[C---:B---3--:R-:W-:Y:S06]  /*4fd0*/  HMMA.16816.F32.BF16 R12, R84.reuse, R68, R12 ;  /* 0x00000044540c723c */ /* 0x048fec000004180c */
[----:B------:R-:W-:Y:S06]  /*4fe0*/  HMMA.16816.F32.BF16 R16, R84, R70, R16 ;  /* 0x000000465410723c */ /* 0x000fec0000041810 */
[C---:B----4-:R-:W-:Y:S06]  /*4ff0*/  HMMA.16816.F32.BF16 R4, R76.reuse, R88, R4 ;  /* 0x000000584c04723c */ /* 0x050fec0000041804 */
[C---:B------:R-:W-:Y:S06]  /*5000*/  HMMA.16816.F32.BF16 R8, R76.reuse, R90, R8 ;  /* 0x0000005a4c08723c */ /* 0x040fec0000041808 */
[C---:B--2---:R-:W-:Y:S06]  /*5010*/  HMMA.16816.F32.BF16 R12, R76.reuse, R72, R12 ;  /* 0x000000484c0c723c */ /* 0x044fec000004180c */
[----:B------:R-:W-:Y:S06]  /*5020*/  HMMA.16816.F32.BF16 R16, R76, R74, R16 ;  /* 0x0000004a4c10723c */ /* 0x000fec0000041810 */
[C---:B------:R-:W-:Y:S01]  /*5030*/  FADD.FTZ R99, -R163.reuse, R4 ;  /* 0x00000004a3637221 */ /* 0x040fe20000010100 */
[----:B------:R-:W-:Y:S04]  /*5040*/  FADD.FTZ R166, -R163, R5 ;  /* 0x00000005a3a67221 */ /* 0x000fe80000010100 */
[----:B------:R-:W-:Y:S01]  /*5050*/  FMUL.FTZ R99, R148, R99 ;  /* 0x0000006394637220 */ /* 0x000fe20000410000 */
[----:B------:R-:W-:Y:S01]  /*5060*/  FMUL.FTZ R166, R149, R166 ;  /* 0x000000a695a67220 */ /* 0x000fe20000410000 */
[C---:B------:R-:W-:Y:S01]  /*5070*/  FADD.FTZ R149, -R163.reuse, R8 ;  /* 0x00000008a3957221 */ /* 0x040fe20000010100 */
[----:B------:R-:W-:Y:S03]  /*5080*/  FADD.FTZ R148, -R163, R9 ;  /* 0x00000009a3947221 */ /* 0x000fe60000010100 */
[----:B------:R-:W-:Y:S01]  /*5090*/  F2FP.BF16.F32.PACK_AB R166, R166, R99 ;  /* 0x00000063a6a6723e */ /* 0x000fe200000010ff */
[----:B------:R-:W-:Y:S01]  /*50a0*/  FMUL.FTZ R149, R152, R149 ;  /* 0x0000009598957220 */ /* 0x000fe20000410000 */
[----:B------:R-:W-:Y:S01]  /*50b0*/  FMUL.FTZ R148, R153, R148 ;  /* 0x0000009499947220 */ /* 0x000fe20000410000 */
[C---:B------:R-:W-:Y:S01]  /*50c0*/  FADD.FTZ R152, -R163.reuse, R13 ;  /* 0x0000000da3987221 */ /* 0x040fe20000010100 */
[----:B------:R-:W-:Y:S03]  /*50d0*/  FADD.FTZ R99, -R163, R12 ;  /* 0x0000000ca3637221 */ /* 0x000fe60000010100 */
[----:B------:R-:W-:Y:S01]  /*50e0*/  FMUL.FTZ R152, R157, R152 ;  /* 0x000000989d987220 */ /* 0x000fe20000410000 */
[----:B------:R-:W-:Y:S01]  /*50f0*/  F2FP.BF16.F32.PACK_AB R149, R148, R149 ;  /* 0x000000959495723e */ /* 0x000fe200000010ff */
[C---:B------:R-:W-:Y:S01]  /*5100*/  FADD.FTZ R157, -R164.reuse, R6 ;  /* 0x00000006a49d7221 */ /* 0x040fe20000010100 */
[----:B------:R-:W-:Y:S01]  /*5110*/  FADD.FTZ R148, -R164, R7 ;  /* 0x00000007a4947221 */ /* 0x000fe20000010100 */
[----:B------:R-:W-:Y:S01]  /*5120*/  FMUL.FTZ R99, R156, R99 ;  /* 0x000000639c637220 */ /* 0x000fe20000410000 */
[----:B------:R-:W-:Y:S01]  /*5130*/  FADD.FTZ R153, -R163, R16 ;  /* 0x00000010a3997221 */ /* 0x000fe20000010100 */
[----:B------:R-:W-:Y:S01]  /*5140*/  FMUL.FTZ R157, R150, R157 ;  /* 0x0000009d969d7220 */ /* 0x000fe20000410000 */
[----:B------:R-:W-:Y:S01]  /*5150*/  FMUL.FTZ R148, R151, R148 ;  /* 0x0000009497947220 */ /* 0x000fe20000410000 */
[C---:B------:R-:W-:Y:S01]  /*5160*/  FADD.FTZ R151, -R164.reuse, R10 ;  /* 0x0000000aa4977221 */ /* 0x040fe20000010100 */
[----:B------:R-:W-:Y:S01]  /*5170*/  FADD.FTZ R150, -R164, R11 ;  /* 0x0000000ba4967221 */ /* 0x000fe20000010100 */
[----:B------:R-:W-:Y:S01]  /*5180*/  FADD.FTZ R168, -R163, R17 ;  /* 0x00000011a3a87221 */ /* 0x000fe20000010100 */
[----:B------:R-:W-:Y:S01]  /*5190*/  F2FP.BF16.F32.PACK_AB R152, R152, R99 ;  /* 0x000000639898723e */ /* 0x000fe200000010ff */
[----:B------:R-:W-:Y:S01]  /*51a0*/  FMUL.FTZ R151, R154, R151 ;  /* 0x000000979a977220 */ /* 0x000fe20000410000 */
[----:B------:R-:W-:Y:S01]  /*51b0*/  FMUL.FTZ R150, R155, R150 ;  /* 0x000000969b967220 */ /* 0x000fe20000410000 */
[----:B------:R-:W-:Y:S01]  /*51c0*/  FMUL.FTZ R153, R160, R153 ;  /* 0x00000099a0997220 */ /* 0x000fe20000410000 */
[----:B------:R-:W-:Y:S01]  /*51d0*/  FMUL.FTZ R168, R161, R168 ;  /* 0x000000a8a1a87220 */ /* 0x000fe20000410000 */
[C---:B------:R-:W-:Y:S01]  /*51e0*/  FADD.FTZ R99, -R164.reuse, R14 ;  /* 0x0000000ea4637221 */ /* 0x040fe20000010100 */
[C---:B------:R-:W-:Y:S01]  /*51f0*/  FADD.FTZ R154, -R164.reuse, R15 ;  /* 0x0000000fa49a7221 */ /* 0x040fe20000010100 */
[C---:B------:R-:W-:Y:S01]  /*5200*/  FADD.FTZ R155, -R164.reuse, R18 ;  /* 0x00000012a49b7221 */ /* 0x040fe20000010100 */
[----:B------:R-:W-:Y:S01]  /*5210*/  FADD.FTZ R164, -R164, R19 ;  /* 0x00000013a4a47221 */ /* 0x000fe20000010100 */
[----:B------:R-:W-:Y:S01]  /*5220*/  F2FP.BF16.F32.PACK_AB R153, R168, R153 ;  /* 0x00000099a899723e */ /* 0x000fe200000010ff */
[----:B------:R-:W-:Y:S01]  /*5230*/  FMUL.FTZ R99, R158, R99 ;  /* 0x000000639e637220 */ /* 0x000fe20000410000 */
[----:B------:R-:W-:Y:S01]  /*5240*/  F2FP.BF16.F32.PACK_AB R148, R148, R157 ;  /* 0x0000009d9494723e */ /* 0x000fe200000010ff */
[----:B------:R-:W-:Y:S01]  /*5250*/  FMUL.FTZ R154, R159, R154 ;  /* 0x0000009a9f9a7220 */ /* 0x000fe20000410000 */
[----:B------:R-:W-:Y:S01]  /*5260*/  FMUL.FTZ R155, R162, R155 ;  /* 0x0000009ba29b7220 */ /* 0x000fe20000410000 */
[----:B------:R-:W-:Y:S01]  /*5270*/  FMUL.FTZ R164, R165, R164 ;  /* 0x000000a4a5a47220 */ /* 0x000fe20000410000 */
[----:B------:R-:W-:Y:S06]  /*5280*/  @!P6 BRA `(.L_x_156) ;  /* 0x00000004002ce947 */ /* 0x000fec0003800000 */
[----:B------:R-:W1:Y:S01]  /*5290*/  LDC R5, c[0x0][0x240] ;  /* 0x00009000ff057b82 */ /* 0x000e620000000800 */
[----:B------:R-:W-:Y:S02]  /*52a0*/  ISETP.GE.AND P3, PT, R210, UR4, PT ;  /* 0x00000004d2007c0c */ /* 0x000fe4000bf66270 */
[----:B------:R-:W-:Y:S02]  /*52b0*/  ISETP.GE.AND P2, PT, R214, UR4, PT ;  /* 0x00000004d6007c0c */ /* 0x000fe4000bf46270 */
[----:B------:R-:W-:Y:S02]  /*52c0*/  ISETP.GE.AND P1, PT, R213, UR4, PT ;  /* 0x00000004d5007c0c */ /* 0x000fe4000bf26270 */
[----:B------:R-:W-:Y:S01]  /*52d0*/  LOP3.LUT R6, R238, 0x1, RZ, 0xc0, !PT ;  /* 0x00000001ee067812 */ /* 0x000fe200078ec0ff */
[----:B------:R-:W2:Y:S03]  /*52e0*/  LDC R4, c[0x0][0x244] ;  /* 0x00009100ff047b82 */ /* 0x000ea60000000800 */
[----:B------:R-:W-:Y:S01]  /*52f0*/  ISETP.NE.U32.AND P4, PT, R6, 0x1, PT ;  /* 0x000000010600780c */ /* 0x000fe20003f85070 */
[----:B------:R-:W-:Y:S02]  /*5300*/  IMAD.MOV.U32 R6, RZ, RZ, -0x6000 ;  /* 0xffffa000ff067424 */ /* 0x000fe400078e00ff */
[----:B-1----:R-:W-:Y:S05]  /*5310*/  IMAD.U32 R7, R5, -0x40, RZ ;  /* 0xffffffc005077824 */ /* 0x002fea00078e00ff */
[-C--:B------:R-:W-:Y:S02]  /*5320*/  LEA R10, P0, R7, R248.reuse, 0x1 ;  /* 0x000000f8070a7211 */ /* 0x080fe400078008ff */
[----:B------:R-:W-:Y:S02]  /*5330*/  LEA R9, P5, R5, R7, 0x5 ;  /* 0x0000000705097211 */ /* 0x000fe400078a28ff */
[-C--:B------:R-:W-:Y:S02]  /*5340*/  LEA.HI.X.SX32 R11, R7, R249.reuse, 0x1, P0 ;  /* 0x000000f9070b7211 */ /* 0x080fe400000f0eff */
[CC--:B------:R-:W-:Y:S02]  /*5350*/  @!P1 LEA R14, P0, R9.reuse, R248.reuse, 0x1 ;  /* 0x000000f8090e9211 */ /* 0x0c0fe400078008ff */
[----:B------:R-:W-:Y:S02]  /*5360*/  SHF.R.S32.HI R8, RZ, 0x1f, R7 ;  /* 0x0000001fff087819 */ /* 0x000fe40000011407 */
[----:B------:R-:W-:Y:S02]  /*5370*/  SEL R7, R6, 0x6000, !P4 ;  /* 0x0000600006077807 */ /* 0x000fe40006000000 */
[----:B------:R-:W-:Y:S02]  /*5380*/  @!P2 LEA R12, P4, R9, R248, 0x1 ;  /* 0x000000f8090ca211 */ /* 0x000fe400078808ff */
[----:B--2---:R-:W-:Y:S01]  /*5390*/  LEA.HI.X R248, R5, R8, R4, 0x5, P5 ;  /* 0x0000000805f87211 */ /* 0x004fe200028f2c04 */
[--C-:B------:R-:W-:Y:S01]  /*53a0*/  IMAD.IADD R237, R237, 0x1, R7.reuse ;  /* 0x00000001eded7824 */ /* 0x100fe200078e0207 */
[----:B------:R-:W-:Y:S01]  /*53b0*/  @!P3 LEA R8, P5, R5, R10, 0x6 ;  /* 0x0000000a0508b211 */ /* 0x000fe200078a30ff */
[--C-:B------:R-:W-:Y:S01]  /*53c0*/  IMAD.IADD R234, R234, 0x1, R7.reuse ;  /* 0x00000001eaea7824 */ /* 0x100fe200078e0207 */
[CCC-:B------:R-:W-:Y:S01]  /*53d0*/  @!P2 LEA.HI.X R13, R9.reuse, R249.reuse, R248.reuse, 0x1, P4 ;  /* 0x000000f9090da211 */ /* 0x1c0fe200020f0cf8 */
[----:B------:R-:W-:Y:S01]  /*53e0*/  IMAD.IADD R192, R192, 0x1, R7 ;  /* 0x00000001c0c07824 */ /* 0x000fe200078e0207 */
[----:B------:R1:W-:Y:S01]  /*53f0*/  @P3 STS [R237], RZ ;  /* 0x000000ffed003388 */ /* 0x0003e20000000800 */
[----:B------:R-:W-:Y:S01]  /*5400*/  @!P1 LEA.HI.X R15, R9, R249, R248, 0x1, P0 ;  /* 0x000000f9090f9211 */ /* 0x000fe200000f0cf8 */
[----:B------:R-:W-:Y:S01]  /*5410*/  IMAD.MOV.U32 R248, RZ, RZ, R10 ;  /* 0x000000fffff87224 */ /* 0x000fe200078e000a */
[----:B------:R-:W-:Y:S01]  /*5420*/  @!P3 LEA.HI.X R9, R5, R11, R4, 0x6, P5 ;  /* 0x0000000b0509b211 */ /* 0x000fe200028f3404 */
[----:B------:R1:W-:Y:S01]  /*5430*/  @P3 STS [R237+0x4], RZ ;  /* 0x000004ffed003388 */ /* 0x0003e20000000800 */
[----:B------:R-:W-:Y:S03]  /*5440*/  IMAD.MOV.U32 R249, RZ, RZ, R11 ;  /* 0x000000fffff97224 */ /* 0x000fe600078e000b */
        /* <DEDUP_REMOVED lines=46> */
[----:B------:R-:W0:Y:S02]  /*5730*/  LDGDEPBAR ;  /* 0x00000000000079af */ /* 0x000e240000000000 */
.L_x_156:
[----:B------:R-:W-:Y:S01]  /*5740*/  F2FP.BF16.F32.PACK_AB R151, R150, R151 ;  /* 0x000000979697723e */ /* 0x000fe200000010ff */
[----:B------:R-:W-:Y:S01]  /*5750*/  STS [R219+0x1e000], R166 ;  /* 0x01e000a6db007388 */ /* 0x000fe20000000800 */
[----:B------:R-:W-:Y:S01]  /*5760*/  F2FP.BF16.F32.PACK_AB R154, R154, R99 ;  /* 0x000000639a9a723e */ /* 0x000fe200000010ff */
[----:B------:R-:W-:Y:S01]  /*5770*/  IMAD R243, R223, UR6, RZ ;  /* 0x00000006dff37c24 */ /* 0x000fe2000f8e02ff */
[----:B------:R-:W-:Y:S01]  /*5780*/  F2FP.BF16.F32.PACK_AB R155, R164, R155 ;  /* 0x0000009ba49b723e */ /* 0x000fe200000010ff */
[----:B------:R-:W-:Y:S01]  /*5790*/  STS [R219+0x1e400], R148 ;  /* 0x01e40094db007388 */ /* 0x000fe20000000800 */
[----:B------:R-:W-:Y:S03]  /*57a0*/  LEA R201, R199, UR5, 0x1 ;  /* 0x00000005c7c97c11 */ /* 0x000fe6000f8e08ff */
[----:B------:R-:W-:Y:S04]  /*57b0*/  STS [R222+0x1e000], R149 ;  /* 0x01e00095de007388 */ /* 0x000fe80000000800 */
[----:B------:R-:W-:Y:S04]  /*57c0*/  STS [R222+0x1e400], R151 ;  /* 0x01e40097de007388 */ /* 0x000fe80000000800 */
[----:B------:R-:W-:Y:S04]  /*57d0*/  STS [R221+0x1e000], R152 ;  /* 0x01e00098dd007388 */ /* 0x000fe80000000800 */
[----:B------:R-:W-:Y:S04]  /*57e0*/  STS [R221+0x1e400], R154 ;  /* 0x01e4009add007388 */ /* 0x000fe80000000800 */
[----:B------:R-:W-:Y:S04]  /*57f0*/  STS [R228+0x1e000], R153 ;  /* 0x01e00099e4007388 */ /* 0x000fe80000000800 */
[----:B------:R-:W-:Y:S01]  /*5800*/  STS [R228+0x1e400], R155 ;  /* 0x01e4009be4007388 */ /* 0x000fe20000000800 */
[----:B------:R-:W-:Y:S06]  /*5810*/  BAR.SYNC.DEFER_BLOCKING 0x0 ;  /* 0x0000000000007b1d */ /* 0x000fec0000010000 */
[----:B------:R-:W-:Y:S04]  /*5820*/  LDSM.16.MT88.4 R4, [R194+0x20000] ;  /* 0x02000000c204783b */ /* 0x000fe80000004200 */
[----:B-1----:R-:W1:Y:S04]  /*5830*/  LDSM.16.MT88.4 R8, [R201+0xc000] ;  /* 0x00c00000c908783b */ /* 0x002e680000004200 */
[----:B------:R-:W2:Y:S04]  /*5840*/  LDSM.16.MT88.4 R12, [R0+0x20000] ;  /* 0x02000000000c783b */ /* 0x000ea80000004200 */
[----:B------:R-:W3:Y:S04]  /*5850*/  LDSM.16.MT88.4 R16, [R201+0xe000] ;  /* 0x00e00000c910783b */ /* 0x000ee80000004200 */
[----:B------:R-:W4:Y:S04]  /*5860*/  LDSM.16.MT88.4 R68, [R201+0x10000] ;  /* 0x01000000c944783b */ /* 0x000f280000004200 */
[----:B------:R-:W-:Y:S04]  /*5870*/  LDSM.16.MT88.4 R72, [R194+0x20800] ;  /* 0x02080000c248783b */ /* 0x000fe80000004200 */
[----:B------:R-:W5:Y:S04]  /*5880*/  LDSM.16.MT88.4 R76, [R201+0xc800] ;  /* 0x00c80000c94c783b */ /* 0x000f680000004200 */
[----:B------:R-:W5:Y:S04]  /*5890*/  LDSM.16.MT88.4 R80, [R0+0x20800] ;  /* 0x020800000050783b */ /* 0x000f680000004200 */
[----:B------:R-:W5:Y:S04]  /*58a0*/  LDSM.16.MT88.4 R84, [R201+0xe800] ;  /* 0x00e80000c954783b */ /* 0x000f680000004200 */
[----:B------:R-:W5:Y:S01]  /*58b0*/  LDSM.16.MT88.4 R88, [R201+0x10800] ;  /* 0x01080000c958783b */ /* 0x000f620000004200 */
[-C--:B-1----:R-:W-:Y:S06]  /*58c0*/  HMMA.16816.F32.BF16 R20, R4, R8.reuse, R20 ;  /* 0x000000080414723c */ /* 0x082fec0000041814 */
[C---:B--2---:R-:W-:Y:S06]  /*58d0*/  HMMA.16816.F32.BF16 R24, R12.reuse, R8, R24 ;  /* 0x000000080c18723c */ /* 0x044fec0000041818 */
[-C--:B------:R-:W-:Y:S06]  /*58e0*/  HMMA.16816.F32.BF16 R28, R12, R10.reuse, R28 ;  /* 0x0000000a0c1c723c */ /* 0x080fec000004181c */
[C---:B------:R-:W-:Y:S01]  /*58f0*/  HMMA.16816.F32.BF16 R32, R4.reuse, R10, R32 ;  /* 0x0000000a0420723c */ /* 0x040fe20000041820 */
[----:B------:R-:W-:Y:S05]  /*5900*/  LDSM.16.MT88.4 R8, [R201+0xd000] ;  /* 0x00d00000c908783b */ /* 0x000fea0000004200 */
        /* <DEDUP_REMOVED lines=10> */
[----:B------:R-:W1:Y:S04]  /*59b0*/  LDSM.16.MT88.4 R4, [R194+0x21000] ;  /* 0x02100000c204783b */ /* 0x000e680000004200 */
[----:B------:R-:W2:Y:S01]  /*59c0*/  LDSM.16.MT88.4 R68, [R201+0x11000] ;  /* 0x01100000c944783b */ /* 0x000ea20000004200 */
[-C--:B-----5:R-:W-:Y:S06]  /*59d0*/  HMMA.16816.F32.BF16 R20, R72, R76.reuse, R20 ;  /* 0x0000004c4814723c */ /* 0x0a0fec0000041814 */
        /* <DEDUP_REMOVED lines=12> */
[----:B------:R-:W3:Y:S05]  /*5aa0*/  LDSM.16.MT88.4 R80, [R201+0xd800] ;  /* 0x00d80000c950783b */ /* 0x000eea0000004200 */
[----:B------:R-:W-:Y:S01]  /*5ab0*/  HMMA.16816.F32.BF16 R64, R72, R90, R64 ;  /* 0x0000005a4840723c */ /* 0x000fe20000041840 */
[----:B------:R-:W4:Y:S04]  /*5ac0*/  LDSM.16.MT88.4 R72, [R201+0xf800] ;  /* 0x00f80000c948783b */ /* 0x000f280000004200 */
[----:B------:R-:W5:Y:S01]  /*5ad0*/  LDSM.16.MT88.4 R88, [R201+0x11800] ;  /* 0x01180000c958783b */ /* 0x000f620000004200 */
[-C--:B-1----:R-:W-:Y:S01]  /*5ae0*/  HMMA.16816.F32.BF16 R20, R4, R8.reuse, R20 ;  /* 0x000000080414723c */ /* 0x082fe20000041814 */
[----:B------:R-:W-:Y:S05]  /*5af0*/  BAR.SYNC.DEFER_BLOCKING 0x0 ;  /* 0x0000000000007b1d */ /* 0x000fea0000010000 */
[C---:B------:R-:W-:Y:S06]  /*5b00*/  HMMA.16816.F32.BF16 R24, R12.reuse, R8, R24 ;  /* 0x000000080c18723c */ /* 0x040fec0000041818 */
[-C--:B------:R-:W-:Y:S06]  /*5b10*/  HMMA.16816.F32.BF16 R28, R12, R10.reuse, R28 ;  /* 0x0000000a0c1c723c */ /* 0x080fec000004181c */
[C---:B------:R-:W-:Y:S06]  /*5b20*/  HMMA.16816.F32.BF16 R32, R4.reuse, R10, R32 ;  /* 0x0000000a0420723c */ /* 0x040fec0000041820 */
[-C--:B------:R-:W-:Y:S06]  /*5b30*/  HMMA.16816.F32.BF16 R36, R4, R16.reuse, R36 ;  /* 0x000000100424723c */ /* 0x080fec0000041824 */
[C---:B------:R-:W-:Y:S06]  /*5b40*/  HMMA.16816.F32.BF16 R40, R12.reuse, R16, R40 ;  /* 0x000000100c28723c */ /* 0x040fec0000041828 */
[-C--:B------:R-:W-:Y:S06]  /*5b50*/  HMMA.16816.F32.BF16 R44, R12, R18.reuse, R44 ;  /* 0x000000120c2c723c */ /* 0x080fec000004182c */
[C---:B------:R-:W-:Y:S06]  /*5b60*/  HMMA.16816.F32.BF16 R48, R4.reuse, R18, R48 ;  /* 0x000000120430723c */ /* 0x040fec0000041830 */
[-C--:B--2---:R-:W-:Y:S06]  /*5b70*/  HMMA.16816.F32.BF16 R52, R4, R68.reuse, R52 ;  /* 0x000000440434723c */ /* 0x084fec0000041834 */
[C---:B------:R-:W-:Y:S06]  /*5b80*/  HMMA.16816.F32.BF16 R56, R12.reuse, R68, R56 ;  /* 0x000000440c38723c */ /* 0x040fec0000041838 */
[-C--:B------:R-:W-:Y:S06]  /*5b90*/  HMMA.16816.F32.BF16 R60, R12, R70.reuse, R60 ;  /* 0x000000460c3c723c */ /* 0x080fec000004183c */
[----:B------:R-:W-:Y:S06]  /*5ba0*/  HMMA.16816.F32.BF16 R64, R4, R70, R64 ;  /* 0x000000460440723c */ /* 0x000fec0000041840 */
[-C--:B---3--:R-:W-:Y:S05]  /*5bb0*/  HMMA.16816.F32.BF16 R20, R76, R80.reuse, R20 ;  /* 0x000000504c14723c */ /* 0x088fea0000041814 */
[----:B------:R-:W-:Y:S01]  /*5bc0*/  IMAD.U32 R5, R243, -0x40, RZ ;  /* 0xffffffc0f3057824 */ /* 0x000fe200078e00ff */
[C---:B------:R-:W-:Y:S05]  /*5bd0*/  HMMA.16816.F32.BF16 R24, R84.reuse, R80, R24 ;  /* 0x000000505418723c */ /* 0x040fea0000041818 */
[C---:B------:R-:W-:Y:S01]  /*5be0*/  LEA R244, P0, R5.reuse, R244, 0x2 ;  /* 0x000000f405f47211 */ /* 0x040fe200078010ff */
[-C--:B------:R-:W-:Y:S05]  /*5bf0*/  HMMA.16816.F32.BF16 R28, R84, R82.reuse, R28 ;  /* 0x00000052541c723c */ /* 0x080fea000004181c */
[----:B------:R-:W-:Y:S01]  /*5c00*/  LEA.HI.X.SX32 R245, R5, R245, 0x2, P0 ;  /* 0x000000f505f57211 */ /* 0x000fe200000f16ff */
[C---:B------:R-:W-:Y:S06]  /*5c10*/  HMMA.16816.F32.BF16 R32, R76.reuse, R82, R32 ;  /* 0x000000524c20723c */ /* 0x040fec0000041820 */
[-C--:B----4-:R-:W-:Y:S06]  /*5c20*/  HMMA.16816.F32.BF16 R36, R76, R72.reuse, R36 ;  /* 0x000000484c24723c */ /* 0x090fec0000041824 */
[C---:B------:R-:W-:Y:S06]  /*5c30*/  HMMA.16816.F32.BF16 R40, R84.reuse, R72, R40 ;  /* 0x000000485428723c */ /* 0x040fec0000041828 */
[-C--:B------:R-:W-:Y:S06]  /*5c40*/  HMMA.16816.F32.BF16 R44, R84, R74.reuse, R44 ;  /* 0x0000004a542c723c */ /* 0x080fec000004182c */
[C---:B------:R-:W-:Y:S06]  /*5c50*/  HMMA.16816.F32.BF16 R48, R76.reuse, R74, R48 ;  /* 0x0000004a4c30723c */ /* 0x040fec0000041830 */
[-C--:B-----5:R-:W-:Y:S06]  /*5c60*/  HMMA.16816.F32.BF16 R52, R76, R88.reuse, R52 ;  /* 0x000000584c34723c */ /* 0x0a0fec0000041834 */
[C---:B------:R-:W-:Y:S06]  /*5c70*/  HMMA.16816.F32.BF16 R56, R84.reuse, R88, R56 ;  /* 0x000000585438723c */ /* 0x040fec0000041838 */
[-C--:B------:R-:W-:Y:S06]  /*5c80*/  HMMA.16816.F32.BF16 R60, R84, R90.reuse, R60 ;  /* 0x0000005a543c723c */ /* 0x080fec000004183c */
[----:B------:R-:W-:Y:S01]  /*5c90*/  HMMA.16816.F32.BF16 R64, R76, R90, R64 ;  /* 0x0000005a4c40723c */ /* 0x000fe20000041840 */
[----:B------:R-:W-:Y:S11]  /*5ca0*/  @!UPT UIADD3 URZ, URZ, URZ, URZ ;  /* 0x0000003f3f3ff290 */ /* 0x000ff6000fffe03f */
[----:B------:R-:W-:Y:S01]  /*5cb0*/  @!UPT UIADD3 URZ, URZ, URZ, URZ ;  /* 0x0000003f3f3ff290 */ /* 0x000fe2000fffe03f */
[----:B------:R-:W-:Y:S11]  /*5cc0*/  @!P6 BRA `(.L_x_157) ;  /* 0x0000000000c8e947 */ /* 0x000ff60003800000 */
[----:B------:R-:W1:Y:S01]  /*5cd0*/  LDC R5, c[0x0][0x420] ;  /* 0x00010800ff057b82 */ /* 0x000e620000000800 */
[----:B------:R-:W-:Y:S02]  /*5ce0*/  ISETP.GE.AND P3, PT, R210, UR4, PT ;  /* 0x00000004d2007c0c */ /* 0x000fe4000bf66270 */
[----:B------:R-:W-:Y:S02]  /*5cf0*/  ISETP.GE.AND P2, PT, R214, UR4, PT ;  /* 0x00000004d6007c0c */ /* 0x000fe4000bf46270 */
[----:B------:R-:W-:Y:S03]  /*5d00*/  ISETP.GE.AND P1, PT, R213, UR4, PT ;  /* 0x00000004d5007c0c */ /* 0x000fe6000bf26270 */
[----:B------:R-:W2:Y:S06]  /*5d10*/  LDC R4, c[0x0][0x424] ;  /* 0x00010900ff047b82 */ /* 0x000eac0000000800 */
[----:B------:R3:W-:Y:S01]  /*5d20*/  @P3 STS.128 [R217+0xc000], RZ ;  /* 0x00c000ffd9003388 */ /* 0x0007e20000000c00 */
[----:B-1----:R-:W-:Y:S05]  /*5d30*/  IMAD.U32 R7, R5, -0x40, RZ ;  /* 0xffffffc005077824 */ /* 0x002fea00078e00ff */
[-C--:B------:R-:W-:Y:S02]  /*5d40*/  LEA R10, P0, R7, R246.reuse, 0x1 ;  /* 0x000000f6070a7211 */ /* 0x080fe400078008ff */
[----:B------:R-:W-:Y:S02]  /*5d50*/  LEA R9, P5, R5, R7, 0x5 ;  /* 0x0000000705097211 */ /* 0x000fe400078a28ff */
[-C--:B------:R-:W-:Y:S02]  /*5d60*/  LEA.HI.X.SX32 R11, R7, R247.reuse, 0x1, P0 ;  /* 0x000000f7070b7211 */ /* 0x080fe400000f0eff */
[CC--:B------:R-:W-:Y:S02]  /*5d70*/  @!P2 LEA R12, P4, R9.reuse, R246.reuse, 0x1 ;  /* 0x000000f6090ca211 */ /* 0x0c0fe400078808ff */
[----:B------:R-:W-:Y:S01]  /*5d80*/  @!P1 LEA R8, P0, R9, R246, 0x1 ;  /* 0x000000f609089211 */ /* 0x000fe200078008ff */
[----:B------:R-:W-:Y:S01]  /*5d90*/  @!PT LDS RZ, [RZ] ;  /* 0x00000000fffff984 */ /* 0x000fe20000000800 */
[----:B------:R-:W-:Y:S01]  /*5da0*/  @!PT LDS RZ, [RZ] ;  /* 0x00000000fffff984 */ /* 0x000fe20000000800 */
[----:B------:R-:W-:Y:S01]  /*5db0*/  @!PT LDS RZ, [RZ] ;  /* 0x00000000fffff984 */ /* 0x000fe20000000800 */
[----:B------:R3:W-:Y:S01]  /*5dc0*/  @!P3 LDGSTS.E.BYPASS.LTC128B.128 [R217+0xc000], desc[UR14][R10.64] ;  /* 0x0c0000000ad9bfae */ /* 0x0007e2000b901d4e */
[----:B------:R-:W-:Y:S03]  /*5dd0*/  SHF.R.S32.HI R6, RZ, 0x1f, R7 ;  /* 0x0000001fff067819 */ /* 0x000fe60000011407 */
[----:B------:R3:W-:Y:S01]  /*5de0*/  @P2 STS.128 [R217+0xe000], RZ ;  /* 0x00e000ffd9002388 */ /* 0x0007e20000000c00 */
[C---:B--2---:R-:W-:Y:S02]  /*5df0*/  LEA.HI.X R246, R5.reuse, R6, R4, 0x5, P5 ;  /* 0x0000000605f67211 */ /* 0x044fe400028f2c04 */
[----:B------:R-:W-:Y:S01]  /*5e00*/  @!P3 LEA R6, P5, R5, R10, 0x6 ;  /* 0x0000000a0506b211 */ /* 0x000fe200078a30ff */
[----:B------:R-:W-:Y:S01]  /*5e10*/  @!PT LDS RZ, [RZ] ;  /* 0x00000000fffff984 */ /* 0x000fe20000000800 */
[----:B------:R-:W-:Y:S01]  /*5e20*/  @!PT LDS RZ, [RZ] ;  /* 0x00000000fffff984 */ /* 0x000fe20000000800 */
[----:B------:R-:W-:Y:S01]  /*5e30*/  @!PT LDS RZ, [RZ] ;  /* 0x00000000fffff984 */ /* 0x000fe20000000800 */
[----:B------:R3:W-:Y:S01]  /*5e40*/  @!P2 LDGSTS.E.BYPASS.LTC128B.128 [R217+0xe000], desc[UR14][R10.64+0x80] ;  /* 0x0e0000800ad9afae */ /* 0x0007e2000b901d4e */
[----:B------:R-:W-:Y:S02]  /*5e50*/  @!P2 LEA.HI.X R13, R9, R247, R246, 0x1, P4 ;  /* 0x000000f7090da211 */ /* 0x000fe400020f0cf6 */
[----:B------:R-:W-:Y:S01]  /*5e60*/  @!P3 LEA.HI.X R7, R5, R11, R4, 0x6, P5 ;  /* 0x0000000b0507b211 */ /* 0x000fe200028f3404 */
[----:B------:R3:W-:Y:S01]  /*5e70*/  @P1 STS.128 [R217+0x10000], RZ ;  /* 0x010000ffd9001388 */ /* 0x0007e20000000c00 */
[----:B------:R-:W-:Y:S01]  /*5e80*/  @!P1 LEA.HI.X R9, R9, R247, R246, 0x1, P0 ;  /* 0x000000f709099211 */ /* 0x000fe200000f0cf6 */
[----:B------:R-:W-:Y:S02]  /*5e90*/  IMAD.MOV.U32 R246, RZ, RZ, R10 ;  /* 0x000000fffff67224 */ /* 0x000fe400078e000a */
[----:B------:R-:W-:Y:S01]  /*5ea0*/  @!PT LDS RZ, [RZ] ;  /* 0x00000000fffff984 */ /* 0x000fe20000000800 */
[----:B------:R-:W-:Y:S01]  /*5eb0*/  @!PT LDS RZ, [RZ] ;  /* 0x00000000fffff984 */ /* 0x000fe20000000800 */
[----:B------:R-:W-:Y:S01]  /*5ec0*/  @!PT LDS RZ, [RZ] ;  /* 0x00000000fffff984 */ /* 0x000fe20000000800 */
[----:B------:R3:W-:Y:S01]  /*5ed0*/  @!P1 LDGSTS.E.BYPASS.LTC128B.128 [R217+0x10000], desc[UR14][R10.64+0x100] ;  /* 0x100001000ad99fae */ /* 0x0007e2000b901d4e */
[----:B------:R-:W-:Y:S03]  /*5ee0*/  IMAD.MOV.U32 R247, RZ, RZ, R11 ;  /* 0x000000fffff77224 */ /* 0x000fe600078e000b */
        /* <DEDUP_REMOVED lines=15> */
[----:B------:R-:W0:Y:S02]  /*5fe0*/  LDGDEPBAR ;  /* 0x00000000000079af */ /* 0x000e240000000000 */
.L_x_157:
[----:B------:R-:W-:Y:S04]  /*5ff0*/  LDSM.16.M88.4 R148, [R193] ;  /* 0x00000000c194783b */ /* 0x000fe80000000200 */
[----:B------:R-:W3:Y:S04]  /*6000*/  LDSM.16.MT88.4 R16, [R201+0x12000] ;  /* 0x01200000c910783b */ /* 0x000ee80000004200 */
[----:B------:R-:W1:Y:S04]  /*6010*/  LDSM.16.M88.4 R92, [R193+0x1000] ;  /* 0x00100000c15c783b */ /* 0x000e680000000200 */
[----:B------:R-:W2:Y:S04]  /*6020*/  LDSM.16.MT88.4 R80, [R201+0x14000] ;  /* 0x01400000c950783b */ /* 0x000ea80000004200 */
[----:B------:R-:W4:Y:S04]  /*6030*/  LDSM.16.MT88.4 R96, [R201+0x16000] ;  /* 0x01600000c960783b */ /* 0x000f280000004200 */
[----:B------:R-:W-:Y:S04]  /*6040*/  LDSM.16.M88.4 R152, [R188] ;  /* 0x00000000bc98783b */ /* 0x000fe80000000200 */
[----:B------:R-:W4:Y:S04]  /*6050*/  LDSM.16.MT88.4 R156, [R201+0x12800] ;  /* 0x01280000c99c783b */ /* 0x000f280000004200 */
[----:B------:R-:W4:Y:S04]  /*6060*/  LDSM.16.M88.4 R160, [R188+0x1000] ;  /* 0x00100000bca0783b */ /* 0x000f280000000200 */
[----:B------:R-:W4:Y:S04]  /*6070*/  LDSM.16.MT88.4 R164, [R201+0x14800] ;  /* 0x01480000c9a4783b */ /* 0x000f280000004200 */
[----:B------:R-:W4:Y:S04]  /*6080*/  LDSM.16.MT88.4 R168, [R201+0x16800] ;  /* 0x01680000c9a8783b */ /* 0x000f280000004200 */
[----:B------:R-:W-:Y:S01]  /*6090*/  LDSM.16.MT88.4 R172, [R201+0x13000] ;  /* 0x01300000c9ac783b */ /* 0x000fe20000004200 */
[-C--:B---3--:R-:W-:Y:S03]  /*60a0*/  HMMA.16816.F32.BF16 R4, R148, R16.reuse, RZ ;  /* 0x000000109404723c */ /* 0x088fe600000418ff */
[----:B------:R-:W-:Y:S04]  /*60b0*/  LDSM.16.M88.4 R176, [R2+0x1000] ;  /* 0x0010000002b0783b */ /* 0x000fe80000000200 */
[----:B------:R-:W-:Y:S01]  /*60c0*/  LDSM.16.MT88.4 R180, [R201+0x15000] ;  /* 0x01500000c9b4783b */ /* 0x000fe20000004200 */
[C---:B-1----:R-:W-:Y:S03]  /*60d0*/  HMMA.16816.F32.BF16 R8, R92.reuse, R16, RZ ;  /* 0x000000105c08723c */ /* 0x042fe600000418ff */
[----:B------:R-:W-:Y:S03]  /*60e0*/  LDSM.16.MT88.4 R184, [R201+0x17000] ;  /* 0x01700000c9b8783b */ /* 0x000fe60000004200 */
[-C--:B------:R-:W-:Y:S06]  /*60f0*/  HMMA.16816.F32.BF16 R12, R92, R18.reuse, RZ ;  /* 0x000000125c0c723c */ /* 0x080fec00000418ff */
[C---:B------:R-:W-:Y:S06]  /*6100*/  HMMA.16816.F32.BF16 R16, R148.reuse, R18, RZ ;  /* 0x000000129410723c */ /* 0x040fec00000418ff */
[-C--:B--2---:R-:W-:Y:S06]  /*6110*/  HMMA.16816.F32.BF16 R68, R148, R80.reuse, RZ ;  /* 0x000000509444723c */ /* 0x084fec00000418ff */
[C---:B------:R-:W-:Y:S06]  /*6120*/  HMMA.16816.F32.BF16 R72, R92.reuse, R80, RZ ;  /* 0x000000505c48723c */ /* 0x040fec00000418ff */
[-C--:B------:R-:W-:Y:S06]  /*6130*/  HMMA.16816.F32.BF16 R76, R92, R82.reuse, RZ ;  /* 0x000000525c4c723c */ /* 0x080fec00000418ff */
[C---:B------:R-:W-:Y:S06]  /*6140*/  HMMA.16816.F32.BF16 R80, R148.reuse, R82, RZ ;  /* 0x000000529450723c */ /* 0x040fec00000418ff */
[-C--:B----4-:R-:W-:Y:S06]  /*6150*/  HMMA.16816.F32.BF16 R84, R148, R96.reuse, RZ ;  /* 0x000000609454723c */ /* 0x090fec00000418ff */
[C---:B------:R-:W-:Y:S06]  /*6160*/  HMMA.16816.F32.BF16 R88, R92.reuse, R96, RZ ;  /* 0x000000605c58723c */ /* 0x040fec00000418ff */
[-C--:B------:R-:W-:Y:S06]  /*6170*/  HMMA.16816.F32.BF16 R92, R92, R98.reuse, RZ ;  /* 0x000000625c5c723c */ /* 0x080fec00000418ff */
[----:B------:R-:W-:Y:S01]  /*6180*/  HMMA.16816.F32.BF16 R96, R148, R98, RZ ;  /* 0x000000629460723c */ /* 0x000fe200000418ff */
[----:B------:R-:W1:Y:S05]  /*6190*/  LDSM.16.M88.4 R148, [R2] ;  /* 0x000000000294783b */ /* 0x000e6a0000000200 */
[-C--:B------:R-:W-:Y:S06]  /*61a0*/  HMMA.16816.F32.BF16 R4, R152, R156.reuse, R4 ;  /* 0x0000009c9804723c */ /* 0x080fec0000041804 */
[C---:B------:R-:W-:Y:S06]  /*61b0*/  HMMA.16816.F32.BF16 R8, R160.reuse, R156, R8 ;  /* 0x0000009ca008723c */ /* 0x040fec0000041808 */
[-C--:B------:R-:W-:Y:S06]  /*61c0*/  HMMA.16816.F32.BF16 R12, R160, R158.reuse, R12 ;  /* 0x0000009ea00c723c */ /* 0x080fec000004180c */
[C---:B------:R-:W-:Y:S01]  /*61d0*/  HMMA.16816.F32.BF16 R16, R152.reuse, R158, R16 ;  /* 0x0000009e9810723c */ /* 0x040fe20000041810 */
[----:B------:R-:W-:Y:S05]  /*61e0*/  LDSM.16.M88.4 R156, [R3] ;  /* 0x00000000039c783b */ /* 0x000fea0000000200 */
[-C--:B------:R-:W-:Y:S06]  /*61f0*/  HMMA.16816.F32.BF16 R68, R152, R164.reuse, R68 ;  /* 0x000000a49844723c */ /* 0x080fec0000041844 */
[C---:B------:R-:W-:Y:S06]  /*6200*/  HMMA.16816.F32.BF16 R72, R160.reuse, R164, R72 ;  /* 0x000000a4a048723c */ /* 0x040fec0000041848 */
[-C--:B------:R-:W-:Y:S06]  /*6210*/  HMMA.16816.F32.BF16 R76, R160, R166.reuse, R76 ;  /* 0x000000a6a04c723c */ /* 0x080fec000004184c */
[C---:B------:R-:W-:Y:S01]  /*6220*/  HMMA.16816.F32.BF16 R80, R152.reuse, R166, R80 ;  /* 0x000000a69850723c */ /* 0x040fe20000041850 */
[----:B------:R-:W-:Y:S05]  /*6230*/  LDSM.16.M88.4 R164, [R3+0x1000] ;  /* 0x0010000003a4783b */ /* 0x000fea0000000200 */
[-C--:B------:R-:W-:Y:S06]  /*6240*/  HMMA.16816.F32.BF16 R84, R152, R168.reuse, R84 ;  /* 0x000000a89854723c */ /* 0x080fec0000041854 */
[C---:B------:R-:W-:Y:S06]  /*6250*/  HMMA.16816.F32.BF16 R88, R160.reuse, R168, R88 ;  /* 0x000000a8a058723c */ /* 0x040fec0000041858 */
[-C--:B------:R-:W-:Y:S01]  /*6260*/  HMMA.16816.F32.BF16 R92, R160, R170.reuse, R92 ;  /* 0x000000aaa05c723c */ /* 0x080fe2000004185c */
[----:B------:R-:W2:Y:S05]  /*6270*/  LDSM.16.MT88.4 R160, [R201+0x13800] ;  /* 0x01380000c9a0783b */ /* 0x000eaa0000004200 */
[----:B------:R-:W-:Y:S01]  /*6280*/  HMMA.16816.F32.BF16 R96, R152, R170, R96 ;  /* 0x000000aa9860723c */ /* 0x000fe20000041860 */
[----:B------:R-:W3:Y:S04]  /*6290*/  LDSM.16.MT88.4 R152, [R201+0x15800] ;  /* 0x01580000c998783b */ /* 0x000ee80000004200 */
[----:B------:R-:W4:Y:S01]  /*62a0*/  LDSM.16.MT88.4 R168, [R201+0x17800] ;  /* 0x01780000c9a8783b */ /* 0x000f220000004200 */
[-C--:B-1----:R-:W-:Y:S06]  /*62b0*/  HMMA.16816.F32.BF16 R4, R148, R172.reuse, R4 ;  /* 0x000000ac9404723c */ /* 0x082fec0000041804 */
[C---:B------:R-:W-:Y:S06]  /*62c0*/  HMMA.16816.F32.BF16 R8, R176.reuse, R172, R8 ;  /* 0x000000acb008723c */ /* 0x040fec0000041808 */
[-C--:B------:R-:W-:Y:S06]  /*62d0*/  HMMA.16816.F32.BF16 R12, R176, R174.reuse, R12 ;  /* 0x000000aeb00c723c */ /* 0x080fec000004180c */
        /* <DEDUP_REMOVED lines=8> */
[----:B------:R-:W-:Y:S06]  /*6360*/  HMMA.16816.F32.BF16 R96, R148, R186, R96 ;  /* 0x000000ba9460723c */ /* 0x000fec0000041860 */
[-C--:B--2---:R-:W-:Y:S06]  /*6370*/  HMMA.16816.F32.BF16 R4, R156, R160.reuse, R4 ;  /* 0x000000a09c04723c */ /* 0x084fec0000041804 */
[C---:B------:R-:W-:Y:S06]  /*6380*/  HMMA.16816.F32.BF16 R8, R164.reuse, R160, R8 ;  /* 0x000000a0a408723c */ /* 0x040fec0000041808 */
[-C--:B------:R-:W-:Y:S05]  /*6390*/  HMMA.16816.F32.BF16 R12, R164, R162.reuse, R12 ;  /* 0x000000a2a40c723c */ /* 0x080fea000004180c */
[C---:B------:R-:W-:Y:S01]  /*63a0*/  IMAD.SHL.U32 R161, R243.reuse, 0x10, RZ ;  /* 0x00000010f3a17824 */ /* 0x040fe200078e00ff */
[C---:B------:R-:W-:Y:S06]  /*63b0*/  HMMA.16816.F32.BF16 R16, R156.reuse, R162, R16 ;  /* 0x000000a29c10723c */ /* 0x040fec0000041810 */
[-C--:B---3--:R-:W-:Y:S06]  /*63c0*/  HMMA.16816.F32.BF16 R68, R156, R152.reuse, R68 ;  /* 0x000000989c44723c */ /* 0x088fec0000041844 */
[C---:B------:R-:W-:Y:S06]  /*63d0*/  HMMA.16816.F32.BF16 R72, R164.reuse, R152, R72 ;  /* 0x00000098a448723c */ /* 0x040fec0000041848 */
[-C--:B------:R-:W-:Y:S05]  /*63e0*/  HMMA.16816.F32.BF16 R76, R164, R154.reuse, R76 ;  /* 0x0000009aa44c723c */ /* 0x080fea000004184c */
[----:B------:R-:W-:Y:S01]  /*63f0*/  IMAD.SHL.U32 R153, R243, 0x8, RZ ;  /* 0x00000008f3997824 */ /* 0x000fe200078e00ff */
[C---:B------:R-:W-:Y:S06]  /*6400*/  HMMA.16816.F32.BF16 R80, R156.reuse, R154, R80 ;  /* 0x0000009a9c50723c */ /* 0x040fec0000041850 */
[-C--:B----4-:R-:W-:Y:S05]  /*6410*/  HMMA.16816.F32.BF16 R84, R156, R168.reuse, R84 ;  /* 0x000000a89c54723c */ /* 0x090fea0000041854 */
[----:B------:R-:W-:Y:S01]  /*6420*/  @P6 IADD3 R154, P0, R233, R232, RZ ;  /* 0x000000e8e99a6210 */ /* 0x000fe20007f1e0ff */
[C---:B------:R-:W-:Y:S05]  /*6430*/  HMMA.16816.F32.BF16 R88, R164.reuse, R168, R88 ;  /* 0x000000a8a458723c */ /* 0x040fea0000041858 */
[----:B------:R-:W-:Y:S01]  /*6440*/  @P6 IMAD.X R155, R216, 0x1, R231, P0 ;  /* 0x00000001d89b6824 */ /* 0x000fe200000e06e7 */
[-C--:B------:R-:W-:Y:S04]  /*6450*/  HMMA.16816.F32.BF16 R92, R164, R170.reuse, R92 ;  /* 0x000000aaa45c723c */ /* 0x080fe8000004185c */
[----:B------:R-:W5:Y:S01]  /*6460*/  @P6 LDG.E R235, desc[UR14][R154.64+-0x100] ;  /* 0xffff000e9aeb6981 */ /* 0x000f62000c1e1900 */
[-C--:B------:R-:W-:Y:S01]  /*6470*/  LEA R162, P0, R153, R244.reuse, 0x2 ;  /* 0x000000f499a27211 */ /* 0x080fe200078010ff */
[----:B------:R-:W-:Y:S02]  /*6480*/  HMMA.16816.F32.BF16 R96, R156, R170, R96 ;  /* 0x000000aa9c60723c */ /* 0x000fe40000041860 */
[----:B------:R1:W5:Y:S03]  /*6490*/  @P6 LDG.E R236, desc[UR14][R154.64+-0xe0] ;  /* 0xffff200e9aec6981 */ /* 0x000366000c1e1900 */
[-C--:B------:R-:W-:Y:S01]  /*64a0*/  LEA R166, P1, R161, R244.reuse, 0x2 ;  /* 0x000000f4a1a67211 */ /* 0x080fe200078210ff */
[----:B------:R-:W-:Y:S01]  /*64b0*/  REDG.E.ADD.F32.FTZ.RN.STRONG.GPU desc[UR14][R244.64], R4 ;  /* 0x00000004f40079a6 */ /* 0x000fe2000c10f38e */
[----:B------:R-:W-:Y:S01]  /*64c0*/  IMAD R157, R243, 0x18, RZ ;  /* 0x00000018f39d7824 */ /* 0x000fe200078e02ff */
[-C--:B------:R-:W-:Y:S03]  /*64d0*/  LEA.HI.X.SX32 R163, R153, R245.reuse, 0x2, P0 ;  /* 0x000000f599a37211 */ /* 0x080fe600000f16ff */
[-C--:B------:R-:W-:Y:S01]  /*64e0*/  LEA.HI.X.SX32 R167, R161, R245.reuse, 0x2, P1 ;  /* 0x000000f5a1a77211 */ /* 0x080fe200008f16ff */
[----:B------:R-:W-:Y:S01]  /*64f0*/  IMAD.SHL.U32 R159, R243, 0x20, RZ ;  /* 0x00000020f39f7824 */ /* 0x000fe200078e00ff */
[CC--:B------:R-:W-:Y:S01]  /*6500*/  LEA R164, P0, R157.reuse, R244.reuse, 0x2 ;  /* 0x000000f49da47211 */ /* 0x0c0fe200078010ff */
[----:B------:R2:W-:Y:S03]  /*6510*/  REDG.E.ADD.F32.FTZ.RN.STRONG.GPU desc[UR14][R162.64], R5 ;  /* 0x00000005a20079a6 */ /* 0x0005e6000c10f38e */
[-C--:B------:R-:W-:Y:S01]  /*6520*/  LEA.HI.X.SX32 R165, R157, R245.reuse, 0x2, P0 ;  /* 0x000000f59da57211 */ /* 0x080fe200000f16ff */
[----:B------:R-:W-:Y:S01]  /*6530*/  REDG.E.ADD.F32.FTZ.RN.STRONG.GPU desc[UR14][R166.64], R6 ;  /* 0x00000006a60079a6 */ /* 0x000fe2000c10f38e */
[-C--:B------:R-:W-:Y:S01]  /*6540*/  LEA R158, P1, R159, R244.reuse, 0x2 ;  /* 0x000000f49f9e7211 */ /* 0x080fe200078210ff */
[----:B------:R-:W-:Y:S02]  /*6550*/  IMAD R157, R243, 0x30, RZ ;  /* 0x00000030f39d7824 */ /* 0x000fe400078e02ff */
[----:B------:R3:W-:Y:S01]  /*6560*/  REDG.E.ADD.F32.FTZ.RN.STRONG.GPU desc[UR14][R164.64], R7 ;  /* 0x00000007a40079a6 */ /* 0x0007e2000c10f38e */
[-C--:B------:R-:W-:Y:S02]  /*6570*/  LEA.HI.X.SX32 R159, R159, R245.reuse, 0x2, P1 ;  /* 0x000000f59f9f7211 */ /* 0x080fe400008f16ff */
[-C--:B------:R-:W-:Y:S01]  /*6580*/  LEA R156, P1, R157, R244.reuse, 0x2 ;  /* 0x000000f49d9c7211 */ /* 0x080fe200078210ff */
[C---:B-1----:R-:W-:Y:S02]  /*6590*/  IMAD R155, R243.reuse, 0x28, RZ ;  /* 0x00000028f39b7824 */ /* 0x042fe400078e02ff */
[----:B------:R1:W-:Y:S01]  /*65a0*/  REDG.E.ADD.F32.FTZ.RN.STRONG.GPU desc[UR14][R158.64], R8 ;  /* 0x000000089e0079a6 */ /* 0x0003e2000c10f38e */
[----:B------:R-:W-:Y:S01]  /*65b0*/  IMAD R243, R243, 0x38, RZ ;  /* 0x00000038f3f37824 */ /* 0x000fe200078e02ff */
[-C--:B------:R-:W-:Y:S02]  /*65c0*/  LEA.HI.X.SX32 R157, R157, R245.reuse, 0x2, P1 ;  /* 0x000000f59d9d7211 */ /* 0x080fe400008f16ff */
[CC--:B------:R-:W-:Y:S04]  /*65d0*/  LEA R154, P0, R155.reuse, R244.reuse, 0x2 ;  /* 0x000000f49b9a7211 */ /* 0x0c0fe800078010ff */
[-C--:B------:R-:W-:Y:S02]  /*65e0*/  LEA.HI.X.SX32 R155, R155, R245.reuse, 0x2, P0 ;  /* 0x000000f59b9b7211 */ /* 0x080fe400000f16ff */
[CC--:B------:R-:W-:Y:S03]  /*65f0*/  LEA R168, P0, R243.reuse, R244.reuse, 0x2 ;  /* 0x000000f4f3a87211 */ /* 0x0c0fe600078010ff */
[----:B------:R4:W-:Y:S01]  /*6600*/  REDG.E.ADD.F32.FTZ.RN.STRONG.GPU desc[UR14][R154.64], R9 ;  /* 0x000000099a0079a6 */ /* 0x0009e2000c10f38e */
[-C--:B------:R-:W-:Y:S01]  /*6610*/  LEA.HI.X.SX32 R169, R243, R245.reuse, 0x2, P0 ;  /* 0x000000f5f3a97211 */ /* 0x080fe200000f16ff */
[----:B--2---:R-:W-:Y:S02]  /*6620*/  VIADD R5, R161, 0x20 ;  /* 0x00000020a1057836 */ /* 0x004fe40000000000 */
[----:B------:R2:W-:Y:S04]  /*6630*/  REDG.E.ADD.F32.FTZ.RN.STRONG.GPU desc[UR14][R156.64], R10 ;  /* 0x0000000a9c0079a6 */ /* 0x0005e8000c10f38e */
[----:B------:R2:W-:Y:S01]  /*6640*/  REDG.E.ADD.F32.FTZ.RN.STRONG.GPU desc[UR14][R168.64], R11 ;  /* 0x0000000ba80079a6 */ /* 0x0005e2000c10f38e */
[-C--:B---3--:R-:W-:Y:S01]  /*6650*/  LEA R164, P0, R5, R244.reuse, 0x2 ;  /* 0x000000f405a47211 */ /* 0x088fe200078010ff */
[----:B------:R-:W-:Y:S02]  /*6660*/  IMAD.IADD R7, R153, 0x1, R5 ;  /* 0x0000000199077824 */ /* 0x000fe400078e0205 */
[----:B------:R3:W-:Y:S01]  /*6670*/  REDG.E.ADD.F32.FTZ.RN.STRONG.GPU desc[UR14][R244.64+0x80], R16 ;  /* 0x00008010f40079a6 */ /* 0x0007e2000c10f38e */
[-C--:B------:R-:W-:Y:S01]  /*6680*/  LEA.HI.X.SX32 R165, R5, R245.reuse, 0x2, P0 ;  /* 0x000000f505a57211 */ /* 0x080fe200000f16ff */
[----:B------:R-:W-:Y:S01]  /*6690*/  IMAD.IADD R5, R153, 0x1, R7 ;  /* 0x0000000199057824 */ /* 0x000fe200078e0207 */
[CC--:B-1----:R-:W-:Y:S01]  /*66a0*/  LEA R158, P0, R7.reuse, R244.reuse, 0x2 ;  /* 0x000000f4079e7211 */ /* 0x0c2fe200078010ff */
[----:B------:R1:W-:Y:S03]  /*66b0*/  REDG.E.ADD.F32.FTZ.RN.STRONG.GPU desc[UR14][R162.64+0x80], R17 ;  /* 0x00008011a20079a6 */ /* 0x0003e6000c10f38e */
[-C--:B------:R-:W-:Y:S01]  /*66c0*/  LEA.HI.X.SX32 R159, R7, R245.reuse, 0x2, P0 ;  /* 0x000000f5079f7211 */ /* 0x080fe200000f16ff */
[----:B------:R-:W-:Y:S01]  /*66d0*/  IMAD.IADD R7, R153, 0x1, R5 ;  /* 0x0000000199077824 */ /* 0x000fe200078e0205 */
[----:B------:R1:W-:Y:S04]  /*66e0*/  REDG.E.ADD.F32.FTZ.RN.STRONG.GPU desc[UR14][R164.64], R18 ;  /* 0x00000012a40079a6 */ /* 0x0003e8000c10f38e */
[-C--:B------:R-:W-:Y:S01]  /*66f0*/  LEA R6, P0, R7, R244.reuse, 0x2 ;  /* 0x000000f407067211 */ /* 0x080fe200078010ff */
[----:B------:R1:W-:Y:S01]  /*6700*/  REDG.E.ADD.F32.FTZ.RN.STRONG.GPU desc[UR14][R158.64], R19 ;  /* 0x000000139e0079a6 */ /* 0x0003e2000c10f38e */
[-C--:B----4-:R-:W-:Y:S01]  /*6710*/  LEA R154, P1, R5, R244.reuse, 0x2 ;  /* 0x000000f4059a7211 */ /* 0x090fe200078210ff */
[----:B------:R-:W-:Y:S01]  /*6720*/  IMAD.IADD R9, R153, 0x1, R7 ;  /* 0x0000000199097824 */ /* 0x000fe200078e0207 */
[-C--:B------:R-:W-:Y:S02]  /*6730*/  LEA.HI.X.SX32 R7, R7, R245.reuse, 0x2, P0 ;  /* 0x000000f507077211 */ /* 0x080fe400000f16ff */
[-C--:B------:R-:W-:Y:S01]  /*6740*/  LEA.HI.X.SX32 R155, R5, R245.reuse, 0x2, P1 ;  /* 0x000000f5059b7211 */ /* 0x080fe200008f16ff */
[----:B------:R-:W-:Y:S01]  /*6750*/  IMAD.IADD R5, R153, 0x1, R9 ;  /* 0x0000000199057824 */ /* 0x000fe200078e0209 */
[CC--:B--2---:R-:W-:Y:S03]  /*6760*/  LEA R10, P0, R9.reuse, R244.reuse, 0x2 ;  /* 0x000000f4090a7211 */ /* 0x0c4fe600078010ff */
[----:B------:R2:W-:Y:S01]  /*6770*/  REDG.E.ADD.F32.FTZ.RN.STRONG.GPU desc[UR14][R154.64], R12 ;  /* 0x0000000c9a0079a6 */ /* 0x0005e2000c10f38e */
[-C--:B------:R-:W-:Y:S01]  /*6780*/  LEA.HI.X.SX32 R11, R9, R245.reuse, 0x2, P0 ;  /* 0x000000f5090b7211 */ /* 0x080fe200000f16ff */
[----:B------:R-:W-:Y:S01]  /*6790*/  VIADD R9, R161, 0x40 ;  /* 0x00000040a1097836 */ /* 0x000fe20000000000 */
[CC--:B---3--:R-:W-:Y:S01]  /*67a0*/  LEA R16, P0, R5.reuse, R244.reuse, 0x2 ;  /* 0x000000f405107211 */ /* 0x0c8fe200078010ff */
[----:B------:R-:W-:Y:S03]  /*67b0*/  REDG.E.ADD.F32.FTZ.RN.STRONG.GPU desc[UR14][R6.64], R13 ;  /* 0x0000000d060079a6 */ /* 0x000fe6000c10f38e */
[-C--:B-1----:R-:W-:Y:S01]  /*67c0*/  LEA.HI.X.SX32 R17, R5, R245.reuse, 0x2, P0 ;  /* 0x000000f505117211 */ /* 0x082fe200000f16ff */
[----:B------:R1:W-:Y:S01]  /*67d0*/  REDG.E.ADD.F32.FTZ.RN.STRONG.GPU desc[UR14][R10.64], R14 ;  /* 0x0000000e0a0079a6 */ /* 0x0003e2000c10f38e */
[----:B------:R-:W-:Y:S01]  /*67e0*/  IMAD.IADD R5, R153, 0x1, R9 ;  /* 0x0000000199057824 */ /* 0x000fe200078e0209 */
[CC--:B------:R-:W-:Y:S02]  /*67f0*/  LEA R18, P0, R9.reuse, R244.reuse, 0x2 ;  /* 0x000000f409127211 */ /* 0x0c0fe400078010ff */
[----:B------:R3:W-:Y:S02]  /*6800*/  REDG.E.ADD.F32.FTZ.RN.STRONG.GPU desc[UR14][R16.64], R15 ;  /* 0x0000000f100079a6 */ /* 0x0007e4000c10f38e */
[-C--:B------:R-:W-:Y:S02]  /*6810*/  LEA.HI.X.SX32 R19, R9, R245.reuse, 0x2, P0 ;  /* 0x000000f509137211 */ /* 0x080fe400000f16ff */
[----:B------:R-:W-:Y:S01]  /*6820*/  REDG.E.ADD.F32.FTZ.RN.STRONG.GPU desc[UR14][R244.64+0x100], R68 ;  /* 0x00010044f40079a6 */ /* 0x000fe2000c10f38e */
[----:B------:R-:W-:Y:S03]  /*6830*/  IMAD.IADD R9, R153, 0x1, R5 ;  /* 0x0000000199097824 */ /* 0x000fe600078e0205 */
[----:B------:R-:W-:Y:S04]  /*6840*/  REDG.E.ADD.F32.FTZ.RN.STRONG.GPU desc[UR14][R162.64+0x100], R69 ;  /* 0x00010045a20079a6 */ /* 0x000fe8000c10f38e */
[----:B------:R-:W-:Y:S01]  /*6850*/  REDG.E.ADD.F32.FTZ.RN.STRONG.GPU desc[UR14][R18.64], R70 ;  /* 0x00000046120079a6 */ /* 0x000fe2000c10f38e */
[CC--:B--2---:R-:W-:Y:S04]  /*6860*/  LEA R154, P0, R5.reuse, R244.reuse, 0x2 ;  /* 0x000000f4059a7211 */ /* 0x0c4fe800078010ff */
[-C--:B------:R-:W-:Y:S01]  /*6870*/  LEA.HI.X.SX32 R155, R5, R245.reuse, 0x2, P0 ;  /* 0x000000f5059b7211 */ /* 0x080fe200000f16ff */
[----:B------:R-:W-:Y:S01]  /*6880*/  IMAD.IADD R5, R153, 0x1, R9 ;  /* 0x0000000199057824 */ /* 0x000fe200078e0209 */
[-C--:B-1----:R-:W-:Y:S03]  /*6890*/  LEA R10, P1, R9, R244.reuse, 0x2 ;  /* 0x000000f4090a7211 */ /* 0x082fe600078210ff */
[----:B------:R-:W-:Y:S01]  /*68a0*/  IMAD.IADD R7, R153, 0x1, R5 ;  /* 0x0000000199077824 */ /* 0x000fe200078e0205 */
[-C--:B------:R-:W-:Y:S01]  /*68b0*/  LEA R8, P0, R5, R244.reuse, 0x2 ;  /* 0x000000f405087211 */ /* 0x080fe200078010ff */
[----:B------:R-:W-:Y:S01]  /*68c0*/  REDG.E.ADD.F32.FTZ.RN.STRONG.GPU desc[UR14][R154.64], R71 ;  /* 0x000000479a0079a6 */ /* 0x000fe2000c10f38e */
[-C--:B------:R-:W-:Y:S02]  /*68d0*/  LEA.HI.X.SX32 R11, R9, R245.reuse, 0x2, P1 ;  /* 0x000000f5090b7211 */ /* 0x080fe400008f16ff */
[-C--:B------:R-:W-:Y:S01]  /*68e0*/  LEA.HI.X.SX32 R9, R5, R245.reuse, 0x2, P0 ;  /* 0x000000f505097211 */ /* 0x080fe200000f16ff */
[----:B------:R-:W-:Y:S01]  /*68f0*/  IMAD.IADD R5, R153, 0x1, R7 ;  /* 0x0000000199057824 */ /* 0x000fe200078e0207 */
[CC--:B------:R-:W-:Y:S01]  /*6900*/  LEA R12, P0, R7.reuse, R244.reuse, 0x2 ;  /* 0x000000f4070c7211 */ /* 0x0c0fe200078010ff */
[----:B------:R1:W-:Y:S03]  /*6910*/  REDG.E.ADD.F32.FTZ.RN.STRONG.GPU desc[UR14][R10.64], R72 ;  /* 0x000000480a0079a6 */ /* 0x0003e6000c10f38e */
[-C--:B------:R-:W-:Y:S01]  /*6920*/  LEA.HI.X.SX32 R13, R7, R245.reuse, 0x2, P0 ;  /* 0x000000f5070d7211 */ /* 0x080fe200000f16ff */
[----:B------:R-:W-:Y:S01]  /*6930*/  REDG.E.ADD.F32.FTZ.RN.STRONG.GPU desc[UR14][R8.64], R73 ;  /* 0x00000049080079a6 */ /* 0x000fe2000c10f38e */
[-C--:B------:R-:W-:Y:S01]  /*6940*/  LEA R14, P0, R5, R244.reuse, 0x2 ;  /* 0x000000f4050e7211 */ /* 0x080fe200078010ff */
[----:B------:R-:W-:Y:S02]  /*6950*/  VIADD R7, R161, 0x60 ;  /* 0x00000060a1077836 */ /* 0x000fe40000000000 */
[----:B------:R2:W-:Y:S01]  /*6960*/  REDG.E.ADD.F32.FTZ.RN.STRONG.GPU desc[UR14][R12.64], R74 ;  /* 0x0000004a0c0079a6 */ /* 0x0005e2000c10f38e */
[-C--:B---3--:R-:W-:Y:S01]  /*6970*/  LEA.HI.X.SX32 R15, R5, R245.reuse, 0x2, P0 ;  /* 0x000000f5050f7211 */ /* 0x088fe200000f16ff */
[----:B------:R-:W-:Y:S01]  /*6980*/  IMAD.IADD R5, R153, 0x1, R7 ;  /* 0x0000000199057824 */ /* 0x000fe200078e0207 */
[CC--:B------:R-:W-:Y:S01]  /*6990*/  LEA R16, P0, R7.reuse, R244.reuse, 0x2 ;  /* 0x000000f407107211 */ /* 0x0c0fe200078010ff */
[----:B------:R-:W-:Y:S03]  /*69a0*/  LDSM.16.MT88.4 R68, [R191+0x4000] ;  /* 0x00400000bf44783b */ /* 0x000fe60000004200 */
[-C--:B------:R-:W-:Y:S01]  /*69b0*/  LEA.HI.X.SX32 R17, R7, R245.reuse, 0x2, P0 ;  /* 0x000000f507117211 */ /* 0x080fe200000f16ff */
[----:B------:R3:W-:Y:S01]  /*69c0*/  REDG.E.ADD.F32.FTZ.RN.STRONG.GPU desc[UR14][R14.64], R75 ;  /* 0x0000004b0e0079a6 */ /* 0x0007e2000c10f38e */
[----:B------:R-:W-:Y:S03]  /*69d0*/  IMAD.IADD R7, R153, 0x1, R5 ;  /* 0x0000000199077824 */ /* 0x000fe600078e0205 */
[----:B------:R-:W-:Y:S04]  /*69e0*/  REDG.E.ADD.F32.FTZ.RN.STRONG.GPU desc[UR14][R244.64+0x180], R80 ;  /* 0x00018050f40079a6 */ /* 0x000fe8000c10f38e */
[----:B------:R-:W-:Y:S01]  /*69f0*/  REDG.E.ADD.F32.FTZ.RN.STRONG.GPU desc[UR14][R162.64+0x180], R81 ;  /* 0x00018051a20079a6 */ /* 0x000fe2000c10f38e */
[CC--:B-1----:R-:W-:Y:S03]  /*6a00*/  LEA R10, P0, R5.reuse, R244.reuse, 0x2 ;  /* 0x000000f4050a7211 */ /* 0x0c2fe600078010ff */
[----:B------:R1:W-:Y:S01]  /*6a10*/  REDG.E.ADD.F32.FTZ.RN.STRONG.GPU desc[UR14][R16.64], R82 ;  /* 0x00000052100079a6 */ /* 0x0003e2000c10f38e */
[-C--:B------:R-:W-:Y:S01]  /*6a20*/  LEA.HI.X.SX32 R11, R5, R245.reuse, 0x2, P0 ;  /* 0x000000f5050b7211 */ /* 0x080fe200000f16ff */
[----:B------:R-:W-:Y:S02]  /*6a30*/  IMAD.IADD R5, R153, 0x1, R7 ;  /* 0x0000000199057824 */ /* 0x000fe400078e0207 */
[----:B------:R-:W-:Y:S01]  /*6a40*/  LDSM.16.MT88.4 R72, [R194+0x1e800] ;  /* 0x01e80000c248783b */ /* 0x000fe20000004200 */
[-C--:B--2---:R-:W-:Y:S01]  /*6a50*/  LEA R12, P1, R7, R244.reuse, 0x2 ;  /* 0x000000f4070c7211 */ /* 0x084fe200078210ff */
[----:B------:R-:W-:Y:S02]  /*6a60*/  IMAD.IADD R9, R153, 0x1, R5 ;  /* 0x0000000199097824 */ /* 0x000fe400078e0205 */
[----:B------:R2:W-:Y:S01]  /*6a70*/  REDG.E.ADD.F32.FTZ.RN.STRONG.GPU desc[UR14][R10.64], R83 ;  /* 0x000000530a0079a6 */ /* 0x0005e2000c10f38e */
[-C--:B------:R-:W-:Y:S02]  /*6a80*/  LEA R6, P0, R5, R244.reuse, 0x2 ;  /* 0x000000f405067211 */ /* 0x080fe400078010ff */
[-C--:B------:R-:W-:Y:S02]  /*6a90*/  LEA.HI.X.SX32 R13, R7, R245.reuse, 0x2, P1 ;  /* 0x000000f5070d7211 */ /* 0x080fe400008f16ff */
[-C--:B------:R-:W-:Y:S01]  /*6aa0*/  LEA.HI.X.SX32 R7, R5, R245.reuse, 0x2, P0 ;  /* 0x000000f505077211 */ /* 0x080fe200000f16ff */
[----:B------:R-:W-:Y:S01]  /*6ab0*/  IMAD.IADD R5, R153, 0x1, R9 ;  /* 0x0000000199057824 */ /* 0x000fe200078e0209 */
[CC--:B---3--:R-:W-:Y:S01]  /*6ac0*/  LEA R14, P0, R9.reuse, R244.reuse, 0x2 ;  /* 0x000000f4090e7211 */ /* 0x0c8fe200078010ff */
[----:B------:R3:W-:Y:S03]  /*6ad0*/  REDG.E.ADD.F32.FTZ.RN.STRONG.GPU desc[UR14][R12.64], R76 ;  /* 0x0000004c0c0079a6 */ /* 0x0007e6000c10f38e */
[-C--:B------:R-:W-:Y:S01]  /*6ae0*/  LEA.HI.X.SX32 R15, R9, R245.reuse, 0x2, P0 ;  /* 0x000000f5090f7211 */ /* 0x080fe200000f16ff */
[----:B------:R-:W-:Y:S01]  /*6af0*/  REDG.E.ADD.F32.FTZ.RN.STRONG.GPU desc[UR14][R6.64], R77 ;  /* 0x0000004d060079a6 */ /* 0x000fe2000c10f38e */
[C---:B------:R-:W-:Y:S02]  /*6b00*/  VIADD R9, R161.reuse, 0x80 ;  /* 0x00000080a1097836 */ /* 0x040fe40000000000 */
[----:B------:R-:W-:Y:S01]  /*6b10*/  VIADD R161, R161, 0xa0 ;  /* 0x000000a0a1a17836 */ /* 0x000fe20000000000 */
[----:B------:R4:W-:Y:S01]  /*6b20*/  REDG.E.ADD.F32.FTZ.RN.STRONG.GPU desc[UR14][R14.64], R78 ;  /* 0x0000004e0e0079a6 */ /* 0x0009e2000c10f38e */
[CC--:B-1----:R-:W-:Y:S04]  /*6b30*/  LEA R16, P0, R5.reuse, R244.reuse, 0x2 ;  /* 0x000000f405107211 */ /* 0x0c2fe800078010ff */
[-C--:B------:R-:W-:Y:S01]  /*6b40*/  LEA.HI.X.SX32 R17, R5, R245.reuse, 0x2, P0 ;  /* 0x000000f505117211 */ /* 0x080fe200000f16ff */
[----:B------:R-:W-:Y:S04]  /*6b50*/  IMAD.IADD R5, R153, 0x1, R9 ;  /* 0x0000000199057824 */ /* 0x000fe800078e0209 */
[----:B------:R-:W-:Y:S01]  /*6b60*/  REDG.E.ADD.F32.FTZ.RN.STRONG.GPU desc[UR14][R16.64], R79 ;  /* 0x0000004f100079a6 */ /* 0x000fe2000c10f38e */
[CC--:B--2---:R-:W-:Y:S03]  /*6b70*/  LEA R10, P0, R9.reuse, R244.reuse, 0x2 ;  /* 0x000000f4090a7211 */ /* 0x0c4fe600078010ff */
[----:B------:R-:W-:Y:S01]  /*6b80*/  REDG.E.ADD.F32.FTZ.RN.STRONG.GPU desc[UR14][R244.64+0x200], R84 ;  /* 0x00020054f40079a6 */ /* 0x000fe2000c10f38e */
[-C--:B------:R-:W-:Y:S01]  /*6b90*/  LEA.HI.X.SX32 R11, R9, R245.reuse, 0x2, P0 ;  /* 0x000000f5090b7211 */ /* 0x080fe200000f16ff */
[----:B------:R-:W-:Y:S02]  /*6ba0*/  IMAD.IADD R9, R153, 0x1, R5 ;  /* 0x0000000199097824 */ /* 0x000fe400078e0205 */
[----:B------:R-:W-:Y:S01]  /*6bb0*/  REDG.E.ADD.F32.FTZ.RN.STRONG.GPU desc[UR14][R162.64+0x200], R85 ;  /* 0x00020055a20079a6 */ /* 0x000fe2000c10f38e */
[CC--:B---3--:R-:W-:Y:S03]  /*6bc0*/  LEA R12, P0, R5.reuse, R244.reuse, 0x2 ;  /* 0x000000f4050c7211 */ /* 0x0c8fe600078010ff */
[----:B------:R1:W-:Y:S01]  /*6bd0*/  REDG.E.ADD.F32.FTZ.RN.STRONG.GPU desc[UR14][R10.64], R86 ;  /* 0x000000560a0079a6 */ /* 0x0003e2000c10f38e */
[-C--:B------:R-:W-:Y:S01]  /*6be0*/  LEA.HI.X.SX32 R13, R5, R245.reuse, 0x2, P0 ;  /* 0x000000f5050d7211 */ /* 0x080fe200000f16ff */
[----:B------:R-:W-:Y:S01]  /*6bf0*/  IMAD.IADD R5, R153, 0x1, R9 ;  /* 0x0000000199057824 */ /* 0x000fe200078e0209 */
[-C--:B----4-:R-:W-:Y:S01]  /*6c00*/  LEA R14, P1, R9, R244.reuse, 0x2 ;  /* 0x000000f4090e7211 */ /* 0x090fe200078210ff */
[----:B------:R-:W-:Y:S02]  /*6c10*/  LDSM.16.MT88.4 R76, [R191+0x800] ;  /* 0x00080000bf4c783b */ /* 0x000fe40000004200 */
[----:B------:R-:W-:Y:S01]  /*6c20*/  IMAD.IADD R7, R153, 0x1, R5 ;  /* 0x0000000199077824 */ /* 0x000fe200078e0205 */
[-C--:B------:R-:W-:Y:S02]  /*6c30*/  LEA R8, P0, R5, R244.reuse, 0x2 ;  /* 0x000000f405087211 */ /* 0x080fe400078010ff */
[-C--:B------:R-:W-:Y:S01]  /*6c40*/  LEA.HI.X.SX32 R15, R9, R245.reuse, 0x2, P1 ;  /* 0x000000f5090f7211 */ /* 0x080fe200008f16ff */
[----:B------:R2:W-:Y:S01]  /*6c50*/  REDG.E.ADD.F32.FTZ.RN.STRONG.GPU desc[UR14][R12.64], R87 ;  /* 0x000000570c0079a6 */ /* 0x0005e2000c10f38e */
[-C--:B------:R-:W-:Y:S01]  /*6c60*/  LEA.HI.X.SX32 R9, R5, R245.reuse, 0x2, P0 ;  /* 0x000000f505097211 */ /* 0x080fe200000f16ff */
[----:B------:R-:W-:Y:S01]  /*6c70*/  IMAD.IADD R5, R153, 0x1, R7 ;  /* 0x0000000199057824 */ /* 0x000fe200078e0207 */
[CC--:B------:R-:W-:Y:S01]  /*6c80*/  LEA R6, P0, R7.reuse, R244.reuse, 0x2 ;  /* 0x000000f407067211 */ /* 0x0c0fe200078010ff */
[----:B------:R-:W-:Y:S03]  /*6c90*/  REDG.E.ADD.F32.FTZ.RN.STRONG.GPU desc[UR14][R14.64], R88 ;  /* 0x000000580e0079a6 */ /* 0x000fe6000c10f38e */
[-C--:B------:R-:W-:Y:S01]  /*6ca0*/  LEA.HI.X.SX32 R7, R7, R245.reuse, 0x2, P0 ;  /* 0x000000f507077211 */ /* 0x080fe200000f16ff */
[----:B------:R3:W-:Y:S04]  /*6cb0*/  REDG.E.ADD.F32.FTZ.RN.STRONG.GPU desc[UR14][R8.64], R89 ;  /* 0x00000059080079a6 */ /* 0x0007e8000c10f38e */
[----:B------:R4:W-:Y:S01]  /*6cc0*/  REDG.E.ADD.F32.FTZ.RN.STRONG.GPU desc[UR14][R6.64], R90 ;  /* 0x0000005a060079a6 */ /* 0x0009e2000c10f38e */
[CC--:B-1----:R-:W-:Y:S04]  /*6cd0*/  LEA R10, P0, R5.reuse, R244.reuse, 0x2 ;  /* 0x000000f4050a7211 */ /* 0x0c2fe800078010ff */
[-C--:B------:R-:W-:Y:S01]  /*6ce0*/  LEA.HI.X.SX32 R11, R5, R245.reuse, 0x2, P0 ;  /* 0x000000f5050b7211 */ /* 0x080fe200000f16ff */
[----:B------:R-:W-:Y:S01]  /*6cf0*/  IMAD.IADD R5, R153, 0x1, R161 ;  /* 0x0000000199057824 */ /* 0x000fe200078e02a1 */
[-C--:B------:R-:W-:Y:S03]  /*6d00*/  LEA R16, P0, R161, R244.reuse, 0x2 ;  /* 0x000000f4a1107211 */ /* 0x080fe600078010ff */
[----:B------:R1:W-:Y:S01]  /*6d10*/  REDG.E.ADD.F32.FTZ.RN.STRONG.GPU desc[UR14][R10.64], R91 ;  /* 0x0000005b0a0079a6 */ /* 0x0003e2000c10f38e */
[----:B--2---:R-:W-:Y:S01]  /*6d20*/  IMAD.IADD R13, R153, 0x1, R5 ;  /* 0x00000001990d7824 */ /* 0x004fe200078e0205 */
[-C--:B------:R-:W-:Y:S02]  /*6d30*/  LEA.HI.X.SX32 R17, R161, R245.reuse, 0x2, P0 ;  /* 0x000000f5a1117211 */ /* 0x080fe400000f16ff */
[CC--:B------:R-:W-:Y:S01]  /*6d40*/  LEA R18, P0, R5.reuse, R244.reuse, 0x2 ;  /* 0x000000f405127211 */ /* 0x0c0fe200078010ff */
[----:B------:R-:W-:Y:S03]  /*6d50*/  REDG.E.ADD.F32.FTZ.RN.STRONG.GPU desc[UR14][R244.64+0x280], R96 ;  /* 0x00028060f40079a6 */ /* 0x000fe6000c10f38e */
[-C--:B------:R-:W-:Y:S01]  /*6d60*/  LEA.HI.X.SX32 R19, R5, R245.reuse, 0x2, P0 ;  /* 0x000000f505137211 */ /* 0x080fe200000f16ff */
[----:B---3--:R-:W-:Y:S01]  /*6d70*/  IMAD.IADD R9, R153, 0x1, R13 ;  /* 0x0000000199097824 */ /* 0x008fe200078e020d */
[-C--:B------:R-:W-:Y:S01]  /*6d80*/  LEA R80, P0, R13, R244.reuse, 0x2 ;  /* 0x000000f40d507211 */ /* 0x080fe200078010ff */
[----:B------:R-:W-:Y:S02]  /*6d90*/  REDG.E.ADD.F32.FTZ.RN.STRONG.GPU desc[UR14][R162.64+0x280], R97 ;  /* 0x00028061a20079a6 */ /* 0x000fe4000c10f38e */
[----:B------:R-:W-:Y:S01]  /*6da0*/  IMAD.IADD R5, R153, 0x1, R9 ;  /* 0x0000000199057824 */ /* 0x000fe200078e0209 */
[-C--:B------:R-:W-:Y:S01]  /*6db0*/  LEA R84, P2, R9, R244.reuse, 0x2 ;  /* 0x000000f409547211 */ /* 0x080fe200078410ff */
[----:B------:R-:W-:Y:S01]  /*6dc0*/  REDG.E.ADD.F32.FTZ.RN.STRONG.GPU desc[UR14][R16.64], R98 ;  /* 0x00000062100079a6 */ /* 0x000fe2000c10f38e */
[-C--:B------:R-:W-:Y:S01]  /*6dd0*/  LEA.HI.X.SX32 R81, R13, R245.reuse, 0x2, P0 ;  /* 0x000000f50d517211 */ /* 0x080fe200000f16ff */
[----:B------:R-:W-:Y:S01]  /*6de0*/  IMAD.IADD R153, R153, 0x1, R5 ;  /* 0x0000000199997824 */ /* 0x000fe200078e0205 */
[-C--:B----4-:R-:W-:Y:S01]  /*6df0*/  LEA R90, P1, R5, R244.reuse, 0x2 ;  /* 0x000000f4055a7211 */ /* 0x090fe200078210ff */
[----:B------:R-:W-:Y:S01]  /*6e00*/  LDSM.16.MT88.4 R12, [R0+0x1e000] ;  /* 0x01e00000000c783b */ /* 0x000fe20000004200 */
[-C--:B------:R-:W-:Y:S02]  /*6e10*/  LEA.HI.X.SX32 R85, R9, R245.reuse, 0x2, P2 ;  /* 0x000000f509557211 */ /* 0x080fe400010f16ff */
[C---:B------:R-:W-:Y:S01]  /*6e20*/  LEA R88, P0, R153.reuse, R244, 0x2 ;  /* 0x000000f499587211 */ /* 0x040fe200078010ff */
[----:B------:R-:W-:Y:S03]  /*6e30*/  LDSM.16.MT88.4 R8, [R191] ;  /* 0x00000000bf08783b */ /* 0x000fe60000004200 */
[-C--:B------:R-:W-:Y:S01]  /*6e40*/  LEA.HI.X.SX32 R89, R153, R245.reuse, 0x2, P0 ;  /* 0x000000f599597211 */ /* 0x080fe200000f16ff */
[----:B------:R-:W-:Y:S01]  /*6e50*/  REDG.E.ADD.F32.FTZ.RN.STRONG.GPU desc[UR14][R18.64], R99 ;  /* 0x00000063120079a6 */ /* 0x000fe2000c10f38e */
[----:B-1----:R-:W-:Y:S02]  /*6e60*/  LEA.HI.X.SX32 R91, R5, R245, 0x2, P1 ;  /* 0x000000f5055b7211 */ /* 0x002fe400008f16ff */
[----:B------:R-:W-:Y:S01]  /*6e70*/  @P6 IADD3 R230, P1, R230, -0x100, RZ ;  /* 0xffffff00e6e66810 */ /* 0x000fe20007f3e0ff */
[----:B------:R-:W1:Y:S03]  /*6e80*/  LDSM.16.MT88.4 R4, [R194+0x1e000] ;  /* 0x01e00000c204783b */ /* 0x000e660000004200 */
[----:B------:R-:W-:Y:S01]  /*6e90*/  @P6 IADD3.X R229, R229, -0x1, RZ, P1, !PT ;  /* 0xffffffffe5e56810 */ /* 0x000fe20000ffe4ff */
[----:B------:R-:W2:Y:S04]  /*6ea0*/  LDSM.16.MT88.4 R16, [R191+0x2000] ;  /* 0x00200000bf10783b */ /* 0x000ea80000004200 */
[----:B------:R-:W-:Y:S04]  /*6eb0*/  REDG.E.ADD.F32.FTZ.RN.STRONG.GPU desc[UR14][R80.64], R92 ;  /* 0x0000005c500079a6 */ /* 0x000fe8000c10f38e */
[----:B------:R-:W-:Y:S04]  /*6ec0*/  REDG.E.ADD.F32.FTZ.RN.STRONG.GPU desc[UR14][R84.64], R93 ;  /* 0x0000005d540079a6 */ /* 0x000fe8000c10f38e */
[----:B------:R-:W3:Y:S04]  /*6ed0*/  LDSM.16.MT88.4 R80, [R0+0x1e800] ;  /* 0x01e800000050783b */ /* 0x000ee80000004200 */
[----:B------:R-:W4:Y:S04]  /*6ee0*/  LDSM.16.MT88.4 R84, [R191+0x2800] ;  /* 0x00280000bf54783b */ /* 0x000f280000004200 */
[----:B------:R-:W-:Y:S04]  /*6ef0*/  REDG.E.ADD.F32.FTZ.RN.STRONG.GPU desc[UR14][R90.64], R94 ;  /* 0x0000005e5a0079a6 */ /* 0x000fe8000c10f38e */
[----:B------:R-:W-:Y:S04]  /*6f00*/  REDG.E.ADD.F32.FTZ.RN.STRONG.GPU desc[UR14][R88.64], R95 ;  /* 0x0000005f580079a6 */ /* 0x000fe8000c10f38e */
[----:B------:R-:W4:Y:S04]  /*6f10*/  LDSM.16.MT88.4 R88, [R191+0x4800] ;  /* 0x00480000bf58783b */ /* 0x000f280000004200 */
[----:B------:R-:W-:Y:S01]  /*6f20*/  LDSM.16.MT88.4 R92, [R191+0x3800] ;  /* 0x00380000bf5c783b */ /* 0x000fe20000004200 */
[-C--:B-1----:R-:W-:Y:S06]  /*6f30*/  HMMA.16816.F32.BF16 R100, R4, R8.reuse, R100 ;  /* 0x000000080464723c */ /* 0x082fec0000041864 */
[C---:B------:R-:W-:Y:S06]  /*6f40*/  HMMA.16816.F32.BF16 R104, R12.reuse, R8, R104 ;  /* 0x000000080c68723c */ /* 0x040fec0000041868 */
[-C--:B------:R-:W-:Y:S06]  /*6f50*/  HMMA.16816.F32.BF16 R108, R12, R10.reuse, R108 ;  /* 0x0000000a0c6c723c */ /* 0x080fec000004186c */
[C---:B------:R-:W-:Y:S01]  /*6f60*/  HMMA.16816.F32.BF16 R112, R4.reuse, R10, R112 ;  /* 0x0000000a0470723c */ /* 0x040fe20000041870 */
[----:B------:R-:W-:Y:S05]  /*6f70*/  LDSM.16.MT88.4 R8, [R191+0x1000] ;  /* 0x00100000bf08783b */ /* 0x000fea0000004200 */
[-C--:B--2---:R-:W-:Y:S06]  /*6f80*/  HMMA.16816.F32.BF16 R116, R4, R16.reuse, R116 ;  /* 0x000000100474723c */ /* 0x084fec0000041874 */
        /* <DEDUP_REMOVED lines=9> */
[----:B------:R-:W1:Y:S04]  /*7020*/  LDSM.16.MT88.4 R4, [R194+0x1f000] ;  /* 0x01f00000c204783b */ /* 0x000e680000004200 */
[----:B------:R-:W2:Y:S01]  /*7030*/  LDSM.16.MT88.4 R68, [R191+0x5000] ;  /* 0x00500000bf44783b */ /* 0x000ea20000004200 */
[-C--:B------:R-:W-:Y:S06]  /*7040*/  HMMA.16816.F32.BF16 R100, R72, R76.reuse, R100 ;  /* 0x0000004c4864723c */ /* 0x080fec0000041864 */
[C---:B---3--:R-:W-:Y:S06]  /*7050*/  HMMA.16816.F32.BF16 R104, R80.reuse, R76, R104 ;  /* 0x0000004c5068723c */ /* 0x048fec0000041868 */
[-C--:B------:R-:W-:Y:S06]  /*7060*/  HMMA.16816.F32.BF16 R108, R80, R78.reuse, R108 ;  /* 0x0000004e506c723c */ /* 0x080fec000004186c */
[C---:B------:R-:W-:Y:S01]  /*7070*/  HMMA.16816.F32.BF16 R112, R72.reuse, R78, R112 ;  /* 0x0000004e4870723c */ /* 0x040fe20000041870 */
[----:B------:R-:W-:Y:S05]  /*7080*/  LDSM.16.MT88.4 R76, [R194+0x1f800] ;  /* 0x01f80000c24c783b */ /* 0x000fea0000004200 */
[-C--:B----4-:R-:W-:Y:S06]  /*7090*/  HMMA.16816.F32.BF16 R116, R72, R84.reuse, R116 ;  /* 0x000000544874723c */ /* 0x090fec0000041874 */
        /* <DEDUP_REMOVED lines=9> */
[----:B------:R-:W4:Y:S05]  /*7130*/  LDSM.16.MT88.4 R72, [R191+0x5800] ;  /* 0x00580000bf48783b */ /* 0x000f2a0000004200 */
        /* <DEDUP_REMOVED lines=13> */
[----:B------:R-:W-:Y:S01]  /*7210*/  VIADD R5, R191, 0xffffa000 ;  /* 0xffffa000bf057836 */ /* 0x000fe20000000000 */
[C---:B------:R-:W-:Y:S05]  /*7220*/  HMMA.16816.F32.BF16 R104, R84.reuse, R80, R104 ;  /* 0x000000505468723c */ /* 0x040fea0000041868 */
[----:B------:R-:W-:Y:S01]  /*7230*/  LOP3.LUT R4, R238, 0x1, RZ, 0xc0, !PT ;  /* 0x00000001ee047812 */ /* 0x000fe200078ec0ff */
[-C--:B------:R-:W-:Y:S03]  /*7240*/  HMMA.16816.F32.BF16 R108, R84, R82.reuse, R108 ;  /* 0x00000052546c723c */ /* 0x080fe6000004186c */
[----:B------:R-:W-:Y:S02]  /*7250*/  ISETP.NE.U32.AND P0, PT, R4, 0x1, PT ;  /* 0x000000010400780c */ /* 0x000fe40003f05070 */
[----:B------:R-:W-:Y:S01]  /*7260*/  @P6 IADD3 R4, P2, R232, -0x100, RZ ;  /* 0xffffff00e8046810 */ /* 0x000fe20007f5e0ff */
[C---:B------:R-:W-:Y:S05]  /*7270*/  HMMA.16816.F32.BF16 R112, R76.reuse, R82, R112 ;  /* 0x000000524c70723c */ /* 0x040fea0000041870 */
[----:B------:R-:W-:Y:S01]  /*7280*/  @P6 IMAD.MOV.U32 R232, RZ, RZ, R4 ;  /* 0x000000ffffe86224 */ /* 0x000fe200078e0004 */
[-C--:B------:R-:W-:Y:S05]  /*7290*/  HMMA.16816.F32.BF16 R116, R76, R92.reuse, R116 ;  /* 0x0000005c4c74723c */ /* 0x080fea0000041874 */
[----:B------:R-:W-:Y:S01]  /*72a0*/  @P6 IADD3.X R4, R231, -0x1, RZ, P2, !PT ;  /* 0xffffffffe7046810 */ /* 0x000fe200017fe4ff */
[C---:B------:R-:W-:Y:S04]  /*72b0*/  HMMA.16816.F32.BF16 R120, R84.reuse, R92, R120 ;  /* 0x0000005c5478723c */ /* 0x040fe80000041878 */
[C---:B------:R-:W-:Y:S01]  /*72c0*/  ISETP.GT.AND P2, PT, R238.reuse, R227, PT ;  /* 0x000000e3ee00720c */ /* 0x040fe20003f44270 */
[----:B------:R-:W-:Y:S01]  /*72d0*/  @P0 VIADD R5, R191, 0x6000 ;  /* 0x00006000bf050836 */ /* 0x000fe20000000000 */
[-C--:B------:R-:W-:Y:S05]  /*72e0*/  HMMA.16816.F32.BF16 R124, R84, R94.reuse, R124 ;  /* 0x0000005e547c723c */ /* 0x080fea000004187c */
[----:B------:R-:W-:Y:S01]  /*72f0*/  VIADD R238, R238, 0xffffffff ;  /* 0xffffffffeeee7836 */ /* 0x000fe20000000000 */
[C---:B------:R-:W-:Y:S05]  /*7300*/  HMMA.16816.F32.BF16 R128, R76.reuse, R94, R128 ;  /* 0x0000005e4c80723c */ /* 0x040fea0000041880 */
[----:B------:R-:W-:Y:S01]  /*7310*/  @P6 IMAD.MOV.U32 R231, RZ, RZ, R4 ;  /* 0x000000ffffe76224 */ /* 0x000fe200078e0004 */
[-C--:B----4-:R-:W-:Y:S05]  /*7320*/  HMMA.16816.F32.BF16 R132, R76, R72.reuse, R132 ;  /* 0x000000484c84723c */ /* 0x090fea0000041884 */
[----:B------:R-:W-:Y:S01]  /*7330*/  IMAD.MOV.U32 R191, RZ, RZ, R5 ;  /* 0x000000ffffbf7224 */ /* 0x000fe200078e0005 */
[C---:B------:R-:W-:Y:S06]  /*7340*/  HMMA.16816.F32.BF16 R136, R84.reuse, R72, R136 ;  /* 0x000000485488723c */ /* 0x040fec0000041888 */
[-C--:B------:R-:W-:Y:S06]  /*7350*/  HMMA.16816.F32.BF16 R140, R84, R74.reuse, R140 ;  /* 0x0000004a548c723c */ /* 0x080fec000004188c */
[----:B------:R-:W-:Y:S01]  /*7360*/  HMMA.16816.F32.BF16 R144, R76, R74, R144 ;  /* 0x0000004a4c90723c */ /* 0x000fe20000041890 */
[----:B------:R-:W-:Y:S11]  /*7370*/  @!UPT UIADD3 URZ, URZ, URZ, URZ ;  /* 0x0000003f3f3ff290 */ /* 0x000ff6000fffe03f */
[----:B------:R-:W-:Y:S01]  /*7380*/  @!UPT UIADD3 URZ, URZ, URZ, URZ ;  /* 0x0000003f3f3ff290 */ /* 0x000fe2000fffe03f */
[----:B------:R-:W-:Y:S11]  /*7390*/  @P2 BRA `(.L_x_158) ;  /* 0xffffffc800b42947 */ /* 0x000ff6000383ffff */
[----:B------:R-:W-:Y:S01]  /*73a0*/  BAR.SYNC.DEFER_BLOCKING 0x0 ;  /* 0x0000000000007b1d */ /* 0x000fe20000010000 */
[----:B------:R-:W-:Y:S02]  /*73b0*/  ISETP.NE.AND P0, PT, R242, -0x1, PT ;  /* 0xfffffffff200780c */ /* 0x000fe40003f05270 */
[----:B------:R-:W-:Y:S02]  /*73c0*/  F2FP.BF16.F32.PACK_AB R21, R21, R20 ;  /* 0x000000141515723e */ /* 0x000fe400000010ff */
[----:B------:R-:W-:Y:S01]  /*73d0*/  F2FP.BF16.F32.PACK_AB R23, R23, R22 ;  /* 0x000000161717723e */ /* 0x000fe200000010ff */
[----:B------:R-:W-:Y:S01]  /*73e0*/  ULDC UR4, c[0x0][0x390] ;  /* 0x0000e40000047ab9 */ /* 0x000fe20000000800 */
[----:B------:R-:W-:Y:S01]  /*73f0*/  F2FP.BF16.F32.PACK_AB R33, R33, R32 ;  /* 0x000000202121723e */ /* 0x000fe200000010ff */
[----:B------:R-:W-:Y:S01]  /*7400*/  FMUL.FTZ R100, R100, UR4 ;  /* 0x0000000464647c20 */ /* 0x000fe20008410000 */
        /* <DEDUP_REMOVED lines=23> */
[----:B------:R-:W-:Y:S01]  /*7580*/  F2FP.BF16.F32.PACK_AB R101, R101, R100 ;  /* 0x000000646565723e */ /* 0x000fe200000010ff */
[----:B------:R-:W-:Y:S01]  /*7590*/  FMUL.FTZ R120, R120, UR4 ;  /* 0x0000000478787c20 */ /* 0x000fe20008410000 */
[----:B------:R-:W-:Y:S01]  /*75a0*/  F2FP.BF16.F32.PACK_AB R103, R103, R102 ;  /* 0x000000666767723e */ /* 0x000fe200000010ff */
        /* <DEDUP_REMOVED lines=28> */
[----:B------:R1:W-:Y:S01]  /*7770*/  STS [R218], R101 ;  /* 0x00000065da007388 */ /* 0x0003e20000000800 */
[----:B------:R-:W-:Y:S01]  /*7780*/  F2FP.BF16.F32.PACK_AB R131, R131, R130 ;  /* 0x000000828383723e */ /* 0x000fe200000010ff */
[----:B------:R-:W-:Y:S01]  /*7790*/  FMUL.FTZ R140, R140, UR4 ;  /* 0x000000048c8c7c20 */ /* 0x000fe20008410000 */
[----:B------:R-:W-:Y:S01]  /*77a0*/  FMUL.FTZ R141, R141, UR4 ;  /* 0x000000048d8d7c20 */ /* 0x000fe20008410000 */
[----:B------:R1:W-:Y:S01]  /*77b0*/  STS [R218+0x400], R103 ;  /* 0x00040067da007388 */ /* 0x0003e20000000800 */
[----:B------:R-:W-:Y:S01]  /*77c0*/  FMUL.FTZ R142, R142, UR4 ;  /* 0x000000048e8e7c20 */ /* 0x000fe20008410000 */
[----:B------:R-:W-:Y:S01]  /*77d0*/  FMUL.FTZ R143, R143, UR4 ;  /* 0x000000048f8f7c20 */ /* 0x000fe20008410000 */
[----:B------:R-:W-:Y:S01]  /*77e0*/  F2FP.BF16.F32.PACK_AB R121, R121, R120 ;  /* 0x000000787979723e */ /* 0x000fe200000010ff */
[----:B------:R1:W-:Y:S01]  /*77f0*/  STS [R220], R113 ;  /* 0x00000071dc007388 */ /* 0x0003e20000000800 */
[----:B------:R-:W-:Y:S01]  /*7800*/  F2FP.BF16.F32.PACK_AB R123, R123, R122 ;  /* 0x0000007a7b7b723e */ /* 0x000fe200000010ff */
[----:B------:R-:W2:Y:S01]  /*7810*/  @P0 LDC.64 R2, c[0x0][0x450] ;  /* 0x00011400ff020b82 */ /* 0x000ea20000000a00 */
[----:B------:R-:W-:Y:S01]  /*7820*/  F2FP.BF16.F32.PACK_AB R125, R125, R124 ;  /* 0x0000007c7d7d723e */ /* 0x000fe200000010ff */
[----:B------:R1:W-:Y:S01]  /*7830*/  STS [R220+0x400], R115 ;  /* 0x00040073dc007388 */ /* 0x0003e20000000800 */
[----:B------:R-:W-:-:S02]  /*7840*/  F2FP.BF16.F32.PACK_AB R127, R127, R126 ;  /* 0x0000007e7f7f723e */ /* 0x000fc400000010ff */
[----:B------:R-:W-:Y:S01]  /*7850*/  F2FP.BF16.F32.PACK_AB R133, R133, R132 ;  /* 0x000000848585723e */ /* 0x000fe200000010ff */
[----:B------:R1:W-:Y:S01]  /*7860*/  STS [R218+0x1000], R105 ;  /* 0x00100069da007388 */ /* 0x0003e20000000800 */
[----:B------:R-:W-:Y:S01]  /*7870*/  F2FP.BF16.F32.PACK_AB R135, R135, R134 ;  /* 0x000000868787723e */ /* 0x000fe200000010ff */
[----:B------:R-:W3:Y:S01]  /*7880*/  @P0 LDC.64 R4, c[0x0][0x458] ;  /* 0x00011600ff040b82 */ /* 0x000ee20000000a00 */
[----:B------:R-:W-:Y:S01]  /*7890*/  F2FP.BF16.F32.PACK_AB R145, R145, R144 ;  /* 0x000000909191723e */ /* 0x000fe200000010ff */
[----:B------:R1:W-:Y:S01]  /*78a0*/  STS [R218+0x1400], R107 ;  /* 0x0014006bda007388 */ /* 0x0003e20000000800 */
[----:B------:R-:W-:Y:S02]  /*78b0*/  F2FP.BF16.F32.PACK_AB R147, R147, R146 ;  /* 0x000000929393723e */ /* 0x000fe400000010ff */
[----:B------:R-:W-:Y:S01]  /*78c0*/  F2FP.BF16.F32.PACK_AB R137, R137, R136 ;  /* 0x000000888989723e */ /* 0x000fe200000010ff */
[----:B------:R1:W-:Y:S01]  /*78d0*/  STS [R220+0x1000], R109 ;  /* 0x0010006ddc007388 */ /* 0x0003e20000000800 */
[----:B------:R-:W-:-:S02]  /*78e0*/  F2FP.BF16.F32.PACK_AB R139, R139, R138 ;  /* 0x0000008a8b8b723e */ /* 0x000fc400000010ff */
[----:B------:R-:W-:Y:S01]  /*78f0*/  F2FP.BF16.F32.PACK_AB R141, R141, R140 ;  /* 0x0000008c8d8d723e */ /* 0x000fe200000010ff */
[----:B------:R1:W-:Y:S01]  /*7900*/  STS [R220+0x1400], R111 ;  /* 0x0014006fdc007388 */ /* 0x0003e20000000800 */
[----:B------:R-:W-:Y:S02]  /*7910*/  F2FP.BF16.F32.PACK_AB R143, R143, R142 ;  /* 0x0000008e8f8f723e */ /* 0x000fe400000010ff */
        /* <DEDUP_REMOVED lines=29> */
[CC--:B------:R-:W-:Y:S02]  /*7af0*/  @P0 IADD3 R10, R241.reuse, R242.reuse, RZ ;  /* 0x000000f2f10a0210 */ /* 0x0c0fe40007ffe0ff */
[----:B------:R-:W-:Y:S01]  /*7b00*/  @P0 IADD3 R8, R241, R242, RZ ;  /* 0x000000f2f1080210 */ /* 0x000fe20007ffe0ff */
[----:B------:R1:W-:Y:S01]  /*7b10*/  STS [R220+0x4000], R145 ;  /* 0x00400091dc007388 */ /* 0x0003e20000000800 */
[----:B------:R-:W-:Y:S01]  /*7b20*/  F2FP.BF16.F32.PACK_AB R61, R61, R60 ;  /* 0x0000003c3d3d723e */ /* 0x000fe200000010ff */
[C---:B--2---:R-:W-:Y:S01]  /*7b30*/  @P0 IMAD R44, R10.reuse, R3, RZ ;  /* 0x000000030a2c0224 */ /* 0x044fe200078e02ff */
[----:B------:R-:W-:Y:S01]  /*7b40*/  F2FP.BF16.F32.PACK_AB R63, R63, R62 ;  /* 0x0000003e3f3f723e */ /* 0x000fe200000010ff */
[----:B------:R1:W-:Y:S01]  /*7b50*/  STS [R220+0x4400], R147 ;  /* 0x00440093dc007388 */ /* 0x0003e20000000800 */
[----:B------:R-:W-:-:S03]  /*7b60*/  @P0 IMAD.WIDE.U32 R10, R10, R2, RZ ;  /* 0x000000020a0a0225 */ /* 0x000fc600078e00ff */
[----:B------:R1:W-:Y:S01]  /*7b70*/  STS [R218+0x5000], R137 ;  /* 0x00500089da007388 */ /* 0x0003e20000000800 */
[C---:B---3--:R-:W-:Y:S01]  /*7b80*/  @P0 IMAD R6, R8.reuse, R5, RZ ;  /* 0x0000000508060224 */ /* 0x048fe200078e02ff */
[----:B------:R-:W-:Y:S01]  /*7b90*/  @P0 IADD3 R44, R11, R44, RZ ;  /* 0x0000002c0b2c0210 */ /* 0x000fe20007ffe0ff */
[----:B------:R-:W-:Y:S01]  /*7ba0*/  @P0 IMAD.WIDE.U32 R8, R8, R4, RZ ;  /* 0x0000000408080225 */ /* 0x000fe200078e00ff */
[----:B------:R1:W-:Y:S01]  /*7bb0*/  STS [R218+0x5400], R139 ;  /* 0x0054008bda007388 */ /* 0x0003e20000000800 */
[----:B------:R-:W-:Y:S02]  /*7bc0*/  SHF.R.S32.HI R11, RZ, 0x1f, R212 ;  /* 0x0000001fff0b7819 */ /* 0x000fe400000114d4 */
[----:B------:R-:W-:Y:S01]  /*7bd0*/  @P0 IMAD.MOV.U32 R46, RZ, RZ, R10 ;  /* 0x000000ffff2e0224 */ /* 0x000fe200078e000a */
[----:B------:R1:W-:Y:S01]  /*7be0*/  STS [R220+0x5000], R141 ;  /* 0x0050008ddc007388 */ /* 0x0003e20000000800 */
[----:B------:R-:W-:Y:S01]  /*7bf0*/  @P0 IADD3 R6, R9, R6, RZ ;  /* 0x0000000609060210 */ /* 0x000fe20007ffe0ff */
[----:B------:R-:W-:-:S02]  /*7c00*/  @P0 IMAD.MOV.U32 R56, RZ, RZ, R8 ;  /* 0x000000ffff380224 */ /* 0x000fc400078e0008 */
        /* <DEDUP_REMOVED lines=23> */
[----:B------:R-:W-:Y:S05]  /*7d80*/  @P0 BRA `(.L_x_159) ;  /* 0x00000000002c0947 */ /* 0x000fea0003800000 */
[----:B------:R-:W2:Y:S01]  /*7d90*/  LDC.64 R2, c[0x0][0x450] ;  /* 0x00011400ff027b82 */ /* 0x000ea20000000a00 */
[----:B------:R-:W-:-:S07]  /*7da0*/  SHF.R.S32.HI R7, RZ, 0x1f, R241 ;  /* 0x0000001fff077819 */ /* 0x000fce00000114f1 */
[----:B------:R-:W3:Y:S01]  /*7db0*/  LDC.64 R8, c[0x0][0x438] ;  /* 0x00010e00ff087b82 */ /* 0x000ee20000000a00 */
[-C--:B--2---:R-:W-:Y:S02]  /*7dc0*/  IMAD R10, R7, R2.reuse, RZ ;  /* 0x00000002070a7224 */ /* 0x084fe400078e02ff */
[----:B------:R-:W-:-:S04]  /*7dd0*/  IMAD.WIDE.U32 R12, R241, R2, RZ ;  /* 0x00000002f10c7225 */ /* 0x000fc800078e00ff */
[----:B------:R-:W-:Y:S02]  /*7de0*/  IMAD R10, R241, R3, R10 ;  /* 0x00000003f10a7224 */ /* 0x000fe400078e020a */
[----:B---3--:R-:W-:-:S03]  /*7df0*/  IMAD R7, R11, R8, RZ ;  /* 0x000000080b077224 */ /* 0x008fc600078e02ff */
[----:B------:R-:W-:Y:S01]  /*7e00*/  IADD3 R13, R13, R10, RZ ;  /* 0x0000000a0d0d7210 */ /* 0x000fe20007ffe0ff */
[C---:B------:R-:W-:Y:S02]  /*7e10*/  IMAD R7, R212.reuse, R9, R7 ;  /* 0x00000009d4077224 */ /* 0x040fe400078e0207 */
[----:B-1----:R-:W-:-:S05]  /*7e20*/  IMAD.WIDE.U32 R46, R212, R8, R12 ;  /* 0x00000008d42e7225 */ /* 0x002fca00078e000c */
[----:B------:R-:W-:Y:S02]  /*7e30*/  IADD3 R44, R47, R7, RZ ;  /* 0x000000072f2c7210 */ /* 0x000fe40007ffe0ff */
.L_x_159:
        /* <DEDUP_REMOVED lines=11> */
[----:B------:R-:W-:-:S07]  /*7ef0*/  IADD3 R6, R57, R7, RZ ;  /* 0x0000000739067210 */ /* 0x000fce0007ffe0ff */
.L_x_160:
[----:B------:R-:W-:Y:S01]  /*7f00*/  STS [R220+0xb000], R61 ;  /* 0x00b0003ddc007388 */ /* 0x000fe20000000800 */
[----:B-1----:R-:W-:Y:S01]  /*7f10*/  SHF.R.S32.HI R57, RZ, 0x1f, R239 ;  /* 0x0000001fff397819 */ /* 0x002fe200000114ef */
[----:B------:R-:W-:Y:S01]  /*7f20*/  IMAD.MOV.U32 R62, RZ, RZ, R210 ;  /* 0x000000ffff3e7224 */ /* 0x000fe200078e00d2 */
[----:B------:R-:W-:Y:S01]  /*7f30*/  SHF.R.S32.HI R7, RZ, 0x1f, R209 ;  /* 0x0000001fff077819 */ /* 0x000fe200000114d1 */
[----:B------:R1:W-:Y:S01]  /*7f40*/  STS [R220+0xb400], R63 ;  /* 0x00b4003fdc007388 */ /* 0x0003e20000000800 */
[----:B------:R-:W-:Y:S01]  /*7f50*/  IMAD R47, R215, -0x40, R240 ;  /* 0xffffffc0d72f7824 */ /* 0x000fe200078e02f0 */
[----:B------:R-:W-:Y:S01]  /*7f60*/  ULDC.64 UR6, c[0x0][0x468] ;  /* 0x00011a0000067ab9 */ /* 0x000fe20000000a00 */
[----:B------:R-:W-:Y:S01]  /*7f70*/  IMAD R48, R57, R2, RZ ;  /* 0x0000000239307224 */ /* 0x000fe200078e02ff */
[----:B------:R-:W-:Y:S01]  /*7f80*/  BAR.SYNC.DEFER_BLOCKING 0x0 ;  /* 0x0000000000007b1d */ /* 0x000fe20000010000 */
[----:B------:R-:W-:Y:S02]  /*7f90*/  SHF.R.S32.HI R59, RZ, 0x1f, R208 ;  /* 0x0000001fff3b7819 */ /* 0x000fe400000114d0 */
[----:B------:R-:W-:Y:S01]  /*7fa0*/  ISETP.GE.AND P4, PT, R208, R47, PT ;  /* 0x0000002fd000720c */ /* 0x000fe20003f86270 */
[----:B------:R-:W-:-:S02]  /*7fb0*/  IMAD R45, R239, R3, R48 ;  /* 0x00000003ef2d7224 */ /* 0x000fc400078e0230 */
[----:B------:R-:W-:Y:S01]  /*7fc0*/  BSSY B0, `(.L_x_161) ;  /* 0x0000027000007945 */ /* 0x000fe20003800000 */
[----:B-1----:R-:W-:Y:S01]  /*7fd0*/  SHF.R.S32.HI R63, RZ, 0x1f, R210 ;  /* 0x0000001fff3f7819 */ /* 0x002fe200000114d2 */
[----:B------:R1:W2:Y:S02]  /*7fe0*/  LDS.128 R40, [R217+0x13000] ;  /* 0x01300000d9287984 */ /* 0x0002a40000000c00 */
[----:B------:R-:W-:Y:S02]  /*7ff0*/  IMAD.WIDE.U32 R50, R239, R2, R62 ;  /* 0x00000002ef327225 */ /* 0x000fe400078e003e */
[----:B------:R1:W3:Y:S01]  /*8000*/  LDS.128 R36, [R217+0x15000] ;  /* 0x01500000d9247984 */ /* 0x0002e20000000c00 */
[----:B------:R-:W-:-:S03]  /*8010*/  IADD3 R64, P0, R46, R50, RZ ;  /* 0x000000322e407210 */ /* 0x000fc60007f1e0ff */
[----:B------:R1:W4:Y:S01]  /*8020*/  LDS.128 R32, [R217+0x17000] ;  /* 0x01700000d9207984 */ /* 0x0003220000000c00 */
[----:B------:R-:W-:Y:S02]  /*8030*/  IADD3 R46, R208, 0x20, RZ ;  /* 0x00000020d02e7810 */ /* 0x000fe40007ffe0ff */
[----:B------:R-:W-:Y:S01]  /*8040*/  IADD3.X R65, R44, R51, R45, P0, !PT ;  /* 0x000000332c417210 */ /* 0x000fe200007fe42d */
[----:B------:R1:W1:Y:S01]  /*8050*/  LDS.128 R28, [R217+0x18000] ;  /* 0x01800000d91c7984 */ /* 0x0002620000000c00 */
[----:B------:R-:W-:Y:S01]  /*8060*/  IMAD R44, R7, UR6, RZ ;  /* 0x00000006072c7c24 */ /* 0x000fe2000f8e02ff */
[----:B------:R-:W-:Y:S02]  /*8070*/  ISETP.GE.AND P3, PT, R46, R47, PT ;  /* 0x0000002f2e00720c */ /* 0x000fe40003f66270 */
[----:B------:R1:W1:Y:S01]  /*8080*/  LDS.128 R24, [R217+0x19000] ;  /* 0x01900000d9187984 */ /* 0x0002620000000c00 */
[C---:B------:R-:W-:Y:S02]  /*8090*/  IMAD R44, R209.reuse, UR7, R44 ;  /* 0x00000007d12c7c24 */ /* 0x040fe4000f8e022c */
[----:B------:R-:W-:Y:S01]  /*80a0*/  IMAD.WIDE.U32 R64, R209, UR6, R64 ;  /* 0x00000006d1407c25 */ /* 0x000fe2000f8e0040 */
[----:B------:R1:W1:Y:S03]  /*80b0*/  LDS.128 R20, [R217+0x1a000] ;  /* 0x01a00000d9147984 */ /* 0x0002660000000c00 */
[----:B------:R-:W-:Y:S01]  /*80c0*/  IMAD.IADD R61, R44, 0x1, R65 ;  /* 0x000000012c3d7824 */ /* 0x000fe200078e0241 */
[----:B------:R1:W1:Y:S04]  /*80d0*/  LDS.128 R16, [R217+0x1b000] ;  /* 0x01b00000d9107984 */ /* 0x0002680000000c00 */
[----:B------:R1:W1:Y:S04]  /*80e0*/  LDS.128 R12, [R217+0x1c000] ;  /* 0x01c00000d90c7984 */ /* 0x0002680000000c00 */
[----:B------:R1:W1:Y:S01]  /*80f0*/  LDS.128 R8, [R217+0x1d000] ;  /* 0x01d00000d9087984 */ /* 0x0002620000000c00 */
[----:B------:R-:W-:Y:S05]  /*8100*/  @P4 BRA `(.L_x_162) ;  /* 0x0000000000484947 */ /* 0x000fea0003800000 */
[----:B------:R-:W-:Y:S01]  /*8110*/  ULDC UR4, c[0x0][0x2d0] ;  /* 0x0000b40000047ab9 */ /* 0x000fe20000000800 */
[----:B------:R-:W2:Y:S01]  /*8120*/  LDS.128 R52, [R217+0x14000] ;  /* 0x01400000d9347984 */ /* 0x000ea20000000c00 */
[----:B------:R-:W-:Y:S01]  /*8130*/  ISETP.GE.AND P2, PT, R210, UR4, PT ;  /* 0x00000004d2007c0c */ /* 0x000fe2000bf46270 */
[-C--:B------:R-:W-:Y:S01]  /*8140*/  IMAD R58, R59, R2.reuse, RZ ;  /* 0x000000023b3a7224 */ /* 0x080fe200078e02ff */
[----:B------:R-:W-:Y:S01]  /*8150*/  ISETP.GE.AND P1, PT, R214, UR4, PT ;  /* 0x00000004d6007c0c */ /* 0x000fe2000bf26270 */
[----:B------:R-:W3:Y:S01]  /*8160*/  LDS.128 R48, [R217+0x16000] ;  /* 0x01600000d9307984 */ /* 0x000ee20000000c00 */
[----:B------:R-:W-:Y:S01]  /*8170*/  IMAD.MOV.U32 R60, RZ, RZ, R64 ;  /* 0x000000ffff3c7224 */ /* 0x000fe200078e0040 */
[----:B------:R-:W-:Y:S01]  /*8180*/  ISETP.GE.AND P0, PT, R213, UR4, PT ;  /* 0x00000004d5007c0c */ /* 0x000fe2000bf06270 */
[C---:B------:R-:W-:Y:S01]  /*8190*/  IMAD R58, R208.reuse, R3, R58 ;  /* 0x00000003d03a7224 */ /* 0x040fe200078e023a */
[----:B------:R-:W-:Y:S01]  /*81a0*/  ULDC.64 UR6, c[0x0][0x3f0] ;  /* 0x0000fc0000067ab9 */ /* 0x000fe20000000a00 */
[----:B------:R-:W-:-:S04]  /*81b0*/  IMAD.WIDE.U32 R66, R208, R2, R60 ;  /* 0x00000002d0427225 */ /* 0x000fc800078e003c */
[----:B------:R-:W-:Y:S01]  /*81c0*/  IMAD.IADD R58, R58, 0x1, R67 ;  /* 0x000000013a3a7824 */ /* 0x000fe200078e0243 */
[----:B------:R-:W4:Y:S01]  /*81d0*/  @!P2 LDS.128 R44, [R217+0x12000] ;  /* 0x01200000d92ca984 */ /* 0x000f220000000c00 */
[----:B------:R-:W-:-:S04]  /*81e0*/  LEA R68, P5, R66, UR6, 0x1 ;  /* 0x0000000642447c11 */ /* 0x000fc8000f8a08ff */
[----:B------:R-:W-:-:S05]  /*81f0*/  LEA.HI.X R69, R66, UR7, R58, 0x1, P5 ;  /* 0x0000000742457c11 */ /* 0x000fca000a8f0c3a */
[----:B--2---:R2:W-:Y:S04]  /*8200*/  @!P1 STG.E.128 desc[UR14][R68.64+0x80], R52 ;  /* 0x0000803444009986 */ /* 0x0045e8000c101d0e */
[----:B---3--:R2:W-:Y:S04]  /*8210*/  @!P0 STG.E.128 desc[UR14][R68.64+0x100], R48 ;  /* 0x0001003044008986 */ /* 0x0085e8000c101d0e */
[----:B----4-:R2:W-:Y:S02]  /*8220*/  @!P2 STG.E.128 desc[UR14][R68.64], R44 ;  /* 0x0000002c4400a986 */ /* 0x0105e4000c101d0e */
.L_x_162:
[----:B------:R-:W-:Y:S05]  /*8230*/  BSYNC B0 ;  /* 0x0000000000007941 */ /* 0x000fea0003800000 */
.L_x_161:
[----:B------:R-:W-:Y:S04]  /*8240*/  BSSY B0, `(.L_x_163) ;  /* 0x0000013000007945 */ /* 0x000fe80003800000 */
[----:B------:R-:W-:Y:S05]  /*8250*/  @P3 BRA `(.L_x_164) ;  /* 0x0000000000443947 */ /* 0x000fea0003800000 */
[----:B--2---:R-:W-:Y:S01]  /*8260*/  IADD3 R45, P0, R208, 0x20, RZ ;  /* 0x00000020d02d7810 */ /* 0x004fe20007f1e0ff */
[----:B------:R-:W-:Y:S01]  /*8270*/  IMAD.MOV.U32 R60, RZ, RZ, R64 ;  /* 0x000000ffff3c7224 */ /* 0x000fe200078e0040 */
[----:B------:R-:W-:Y:S01]  /*8280*/  ULDC UR4, c[0x0][0x2d0] ;  /* 0x0000b40000047ab9 */ /* 0x000fe20000000800 */
[----:B------:R-:W-:Y:S01]  /*8290*/  ULDC.64 UR6, c[0x0][0x3f0] ;  /* 0x0000fc0000067ab9 */ /* 0x000fe20000000a00 */
[----:B------:R-:W-:Y:S01]  /*82a0*/  ISETP.GE.AND P2, PT, R210, UR4, PT ;  /* 0x00000004d2007c0c */ /* 0x000fe2000bf46270 */
[----:B------:R-:W-:Y:S01]  /*82b0*/  IMAD.X R47, RZ, RZ, R59, P0 ;  /* 0x000000ffff2f7224 */ /* 0x000fe200000e063b */
[----:B------:R-:W-:Y:S02]  /*82c0*/  ISETP.GE.AND P1, PT, R214, UR4, PT ;  /* 0x00000004d6007c0c */ /* 0x000fe4000bf26270 */
[----:B------:R-:W-:Y:S01]  /*82d0*/  ISETP.GE.AND P0, PT, R213, UR4, PT ;  /* 0x00000004d5007c0c */ /* 0x000fe2000bf06270 */
[-C--:B------:R-:W-:Y:S02]  /*82e0*/  IMAD R44, R47, R2.reuse, RZ ;  /* 0x000000022f2c7224 */ /* 0x080fe400078e02ff */
[----:B------:R-:W-:-:S04]  /*82f0*/  IMAD.WIDE.U32 R46, R45, R2, R60 ;  /* 0x000000022d2e7225 */ /* 0x000fc800078e003c */
[----:B------:R-:W-:Y:S01]  /*8300*/  IMAD R44, R45, R3, R44 ;  /* 0x000000032d2c7224 */ /* 0x000fe200078e022c */
[----:B------:R-:W-:-:S03]  /*8310*/  LEA R2, P5, R46, UR6, 0x1 ;  /* 0x000000062e027c11 */ /* 0x000fc6000f8a08ff */
[----:B------:R-:W-:-:S05]  /*8320*/  IMAD.IADD R44, R44, 0x1, R47 ;  /* 0x000000012c2c7824 */ /* 0x000fca00078e022f */
[----:B------:R-:W-:-:S05]  /*8330*/  LEA.HI.X R3, R46, UR7, R44, 0x1, P5 ;  /* 0x000000072e037c11 */ /* 0x000fca000a8f0c2c */
[----:B------:R2:W-:Y:S04]  /*8340*/  @!P2 STG.E.128 desc[UR14][R2.64], R40 ;  /* 0x000000280200a986 */ /* 0x0005e8000c101d0e */
[----:B---3--:R2:W-:Y:S04]  /*8350*/  @!P1 STG.E.128 desc[UR14][R2.64+0x80], R36 ;  /* 0x0000802402009986 */ /* 0x0085e8000c101d0e */
[----:B----4-:R2:W-:Y:S02]  /*8360*/  @!P0 STG.E.128 desc[UR14][R2.64+0x100], R32 ;  /* 0x0001002002008986 */ /* 0x0105e4000c101d0e */
.L_x_164:
[----:B------:R-:W-:Y:S05]  /*8370*/  BSYNC B0 ;  /* 0x0000000000007941 */ /* 0x000fea0003800000 */
.L_x_163:
[-C--:B------:R-:W-:Y:S01]  /*8380*/  IMAD.WIDE.U32 R62, R239, R4.reuse, R62 ;  /* 0x00000004ef3e7225 */ /* 0x080fe200078e003e */
[----:B------:R-:W-:Y:S01]  /*8390*/  ULDC.64 UR6, c[0x0][0x470] ;  /* 0x00011c0000067ab9 */ /* 0x000fe20000000a00 */
[----:B------:R-:W-:Y:S02]  /*83a0*/  BSSY B0, `(.L_x_165) ;  /* 0x000001a000007945 */ /* 0x000fe40003800000 */
[----:B--2---:R-:W-:Y:S01]  /*83b0*/  IMAD R2, R57, R4, RZ ;  /* 0x0000000439027224 */ /* 0x004fe200078e02ff */
[----:B------:R-:W-:-:S03]  /*83c0*/  IADD3 R56, P0, R56, R62, RZ ;  /* 0x0000003e38387210 */ /* 0x000fc60007f1e0ff */
[----:B------:R-:W-:Y:S02]  /*83d0*/  IMAD R239, R239, R5, R2 ;  /* 0x00000005efef7224 */ /* 0x000fe400078e0202 */
[----:B------:R-:W-:-:S03]  /*83e0*/  IMAD R2, R7, UR6, RZ ;  /* 0x0000000607027c24 */ /* 0x000fc6000f8e02ff */
[----:B------:R-:W-:Y:S01]  /*83f0*/  IADD3.X R57, R6, R63, R239, P0, !PT ;  /* 0x0000003f06397210 */ /* 0x000fe200007fe4ef */
[C---:B------:R-:W-:Y:S02]  /*8400*/  IMAD R3, R209.reuse, UR7, R2 ;  /* 0x00000007d1037c24 */ /* 0x040fe4000f8e0202 */
[----:B------:R-:W-:-:S05]  /*8410*/  IMAD.WIDE.U32 R6, R209, UR6, R56 ;  /* 0x00000006d1067c25 */ /* 0x000fca000f8e0038 */
[----:B------:R-:W-:Y:S01]  /*8420*/  IADD3 R3, R3, R7, RZ ;  /* 0x0000000703037210 */ /* 0x000fe20007ffe0ff */
[----:B------:R-:W-:Y:S06]  /*8430*/  @P4 BRA `(.L_x_166) ;  /* 0x0000000000404947 */ /* 0x000fec0003800000 */
[----:B----4-:R-:W-:Y:S01]  /*8440*/  MOV R33, R3 ;  /* 0x0000000300217202 */ /* 0x010fe20000000f00 */
        /* <DEDUP_REMOVED lines=12> */
[----:B-1----:R2:W-:Y:S04]  /*8510*/  @!P2 STG.E.128 desc[UR14][R34.64], R28 ;  /* 0x0000001c2200a986 */ /* 0x0025e8000c101d0e */
[----:B------:R2:W-:Y:S04]  /*8520*/  @!P1 STG.E.128 desc[UR14][R34.64+0x80], R20 ;  /* 0x0000801422009986 */ /* 0x0005e8000c101d0e */
[----:B------:R2:W-:Y:S02]  /*8530*/  @!P0 STG.E.128 desc[UR14][R34.64+0x100], R12 ;  /* 0x0001000c22008986 */ /* 0x0005e4000c101d0e */
.L_x_166:
[----:B------:R-:W-:Y:S05]  /*8540*/  BSYNC B0 ;  /* 0x0000000000007941 */ /* 0x000fea0003800000 */
.L_x_165:
[----:B------:R-:W-:Y:S05]  /*8550*/  @P3 BRA `(.L_x_137) ;  /* 0x0000000000483947 */ /* 0x000fea0003800000 */
[----:B------:R-:W-:Y:S01]  /*8560*/  IADD3 R2, P0, R208, 0x20, RZ ;  /* 0x00000020d0027810 */ /* 0x000fe20007f1e0ff */
[----:B-12---:R-:W-:Y:S01]  /*8570*/  IMAD.MOV.U32 R12, RZ, RZ, R6 ;  /* 0x000000ffff0c7224 */ /* 0x006fe200078e0006 */
        /* <DEDUP_REMOVED lines=8> */
[----:B------:R-:W-:-:S04]  /*8600*/  IMAD R7, R7, R4, RZ ;  /* 0x0000000407077224 */ /* 0x000fc800078e02ff */
[----:B------:R-:W-:Y:S01]  /*8610*/  IMAD R7, R2, R5, R7 ;  /* 0x0000000502077224 */ /* 0x000fe200078e0207 */
[----:B------:R-:W-:-:S03]  /*8620*/  LEA R2, P3, R12, UR6, 0x1 ;  /* 0x000000060c027c11 */ /* 0x000fc6000f8608ff */
[----:B------:R-:W-:-:S05]  /*8630*/  IMAD.IADD R7, R7, 0x1, R13 ;  /* 0x0000000107077824 */ /* 0x000fca00078e020d */
[----:B------:R-:W-:-:S05]  /*8640*/  LEA.HI.X R3, R12, UR7, R7, 0x1, P3 ;  /* 0x000000070c037c11 */ /* 0x000fca00098f0c07 */
[----:B------:R1:W-:Y:S04]  /*8650*/  @!P2 STG.E.128 desc[UR14][R2.64], R24 ;  /* 0x000000180200a986 */ /* 0x0003e8000c101d0e */
[----:B------:R1:W-:Y:S04]  /*8660*/  @!P1 STG.E.128 desc[UR14][R2.64+0x80], R16 ;  /* 0x0000801002009986 */ /* 0x0003e8000c101d0e */
[----:B------:R1:W-:Y:S02]  /*8670*/  @!P0 STG.E.128 desc[UR14][R2.64+0x100], R8 ;  /* 0x0001000802008986 */ /* 0x0003e4000c101d0e */
.L_x_137:
[----:B------:R-:W-:Y:S05]  /*8680*/  BSYNC B1 ;  /* 0x0000000000017941 */ /* 0x000fea0003800000 */
.L_x_123:
[----:B-1-34-:R-:W1:Y:S02]  /*8690*/  LDC R2, c[0x0][0xc] ;  /* 0x00000300ff027b82 */ /* 0x01ae640000000800 */
[----:B-1----:R-:W-:-:S04]  /*86a0*/  IADD3 R215, R2, R215, RZ ;  /* 0x000000d702d77210 */ /* 0x002fc80007ffe0ff */
[----:B------:R-:W-:-:S13]  /*86b0*/  ISETP.GE.AND P0, PT, R215, UR12, PT ;  /* 0x0000000cd7007c0c */ /* 0x000fda000bf06270 */
[----:B------:R-:W-:Y:S05]  /*86c0*/  @P0 BRA `(.L_x_167) ;  /* 0x0000000000040947 */ /* 0x000fea0003800000 */
[----:B------:R-:W-:Y:S05]  /*86d0*/  BRA `(.L_x_168) ;  /* 0xffffff80008c7947 */ /* 0x000fea000383ffff */
.L_x_167:
[----:B------:R-:W-:Y:S05]  /*86e0*/  EXIT ;  /* 0x000000000000794d */ /* 0x000fea0003800000 */
.L_x_169:
        /* <DEDUP_REMOVED lines=9> */
.L_x_805:


//--------------------- .text._ZN5flash44flash_bwd_dq_dk_dv_loop_seqk_parallel_kernelI23Flash_bwd_kernel_traitsILi192ELi64ELi64ELi8ELi4ELi2ELi2ELb0ELb0EN7cutlass10bfloat16_tE19Flash_kernel_traitsILi192ELi64ELi64ELi8ES3_EELb0ELb1ELb0ELb0ELb0ELb1ELb0EEEvNS_16Flash_bwd_paramsE --------------------------
	.section	.text._ZN5flash44flash_bwd_dq_dk_dv_loop_seqk_parallel_kernelI23Flash_bwd_kernel_traitsILi192ELi64ELi64ELi8ELi4ELi2ELi2ELb0ELb0EN7cutlass10bfloat16_tE19Flash_kernel_traitsILi192ELi64ELi64ELi8ES3_EELb0ELb1ELb0ELb0ELb0ELb1ELb0EEEvNS_16Flash_bwd_paramsE,"ax",@progbits
	.align	128
        .global         _ZN5flash44flash_bwd_dq_dk_dv_loop_seqk_parallel_kernelI23Flash_bwd_kernel_traitsILi192ELi64ELi64ELi8ELi4ELi2ELi2ELb0ELb0EN7cutlass10bfloat16_tE19Flash_kernel_traitsILi192ELi64ELi64ELi8ES3_EELb0ELb1ELb0ELb0ELb0ELb1ELb0EEEvNS_16Flash_bwd_paramsE
        .type           _ZN5flash44flash_bwd_dq_dk_dv_loop_seqk_parallel_kernelI23Flash_bwd_kernel_traitsILi192ELi64ELi64ELi8ELi4ELi2ELi2ELb0ELb0EN7cutlass10bfloat16_tE19Flash_kernel_traitsILi192ELi64ELi64ELi8ES3_EELb0ELb1ELb0ELb0ELb0ELb1ELb0EEEvNS_16Flash_bwd_paramsE,@function
        .size           _ZN5flash44flash_bwd_dq_dk_dv_loop_seqk_parallel_kernelI23Flash_bwd_kernel_traitsILi192ELi64ELi64ELi8ELi4ELi2ELi2ELb0ELb0EN7cutlass10bfloat16_tE19Flash_kernel_traitsILi192ELi64ELi64ELi8ES3_EELb0ELb1ELb0ELb0ELb0ELb1ELb0EEEvNS_16Flash_bwd_paramsE,(.L_x_806 - _ZN5flash44flash_bwd_dq_dk_dv_loop_seqk_parallel_kernelI23Flash_bwd_kernel_traitsILi192ELi64ELi64ELi8ELi4ELi2ELi2ELb0ELb0EN7cutlass10bfloat16_tE19Flash_kernel_traitsILi192ELi64ELi64ELi8ES3_EELb0ELb1ELb0ELb0ELb0ELb1ELb0EEEvNS_16Flash_bwd_paramsE)
        .other          _ZN5flash44flash_bwd_dq_dk_dv_loop_seqk_parallel_kernelI23Flash_bwd_kernel_traitsILi192ELi64ELi64ELi8ELi4ELi2ELi2ELb0ELb0EN7cutlass10bfloat16_tE19Flash_kernel_traitsILi192ELi64ELi64ELi8ES3_EELb0ELb1ELb0ELb0ELb0ELb1ELb0EEEvNS_16Flash_bwd_paramsE,@"STO_CUDA_ENTRY STV_DEFAULT"
_ZN5flash44flash_bwd_dq_dk_dv_loop_seqk_parallel_kernelI23Flash_bwd_kernel_traitsILi192ELi64ELi64ELi8ELi4ELi2ELi2ELb0ELb0EN7cutlass10bfloat16_tE19Flash_kernel_traitsILi192ELi64ELi64ELi8ES3_EELb0ELb1ELb0ELb0ELb0ELb1ELb0EEEvNS_16Flash_bwd_paramsE:
.text._ZN5flash44flash_bwd_dq_dk_dv_loop_seqk_parallel_kernelI23Flash_bwd_kernel_traitsILi192ELi64ELi64ELi8ELi4ELi2ELi2ELb0ELb0EN7cutlass10bfloat16_tE19Flash_kernel_traitsILi192ELi64ELi64ELi8ES3_EELb0ELb1ELb0ELb0ELb0ELb1ELb0EEEvNS_16Flash_bwd_paramsE:
        /* <DEDUP_REMOVED lines=16> */
[----:B------:R-:W-:Y:S01]  /*0100*/  ULDC.64 UR10, c[0x0][0x300] ;  /* 0x0000c000000a7ab9 */ /* 0x000fe20000000a00 */
[----:B------:R-:W4:Y:S01]  /*0110*/  S2R R217, SR_CTAID.Z ;  /* 0x0000000000d97919 */ /* 0x000f220000002700 */
[----:B--2---:R-:W-:-:S04]  /*0120*/  ULEA UR5, UR5, UR4, 0x18 ;  /* 0x0000000405057291 */ /* 0x004fc8000f8ec03f */
[----:B------:R-:W-:Y:S02]  /*0130*/  UIADD3 UR6, UR5, 0x12000, URZ ;  /* 0x0001200005067890 */ /* 0x000fe4000fffe03f */
[----:B------:R-:W-:Y:S01]  /*0140*/  UIADD3 UR4, UR5, 0x1e000, URZ ;  /* 0x0001e00005047890 */ /* 0x000fe2000fffe03f */
[----:B-1----:R-:W-:Y:S01]  /*0150*/  SHF.R.S32.HI R10, RZ, 0x1f, R3 ;  /* 0x0000001fff0a7819 */ /* 0x002fe20000011403 */
[----:B------:R-:W-:-:S03]  /*0160*/  IMAD.SHL.U32 R203, R3, 0x2, RZ ;  /* 0x0000000203cb7824 */ /* 0x000fc600078e00ff */
[CC--:B------:R-:W-:Y:S02]  /*0170*/  LEA.HI R16, R10.reuse, R3.reuse, RZ, 0x4 ;  /* 0x000000030a107211 */ /* 0x0c0fe400078f20ff */
[-C--:B------:R-:W-:Y:S02]  /*0180*/  LEA.HI R14, R10, R3.reuse, RZ, 0x3 ;  /* 0x000000030a0e7211 */ /* 0x080fe400078f18ff */
[----:B------:R-:W-:Y:S02]  /*0190*/  SHF.R.S32.HI R5, RZ, 0x4, R16 ;  /* 0x00000004ff057819 */ /* 0x000fe40000011410 */
[----:B------:R-:W-:Y:S02]  /*01a0*/  LOP3.LUT R2, R14, 0xfffffff8, RZ, 0xc0, !PT ;  /* 0xfffffff80e027812 */ /* 0x000fe400078ec0ff */
[----:B------:R-:W-:Y:S02]  /*01b0*/  SHF.R.S32.HI R209, RZ, 0x3, R14 ;  /* 0x00000003ffd17819 */ /* 0x000fe4000001140e */
[CC--:B------:R-:W-:Y:S01]  /*01c0*/  LEA.HI R7, R10.reuse, R3.reuse, RZ, 0x2 ;  /* 0x000000030a077211 */ /* 0x0c0fe200078f10ff */
[----:B------:R-:W-:Y:S01]  /*01d0*/  IMAD.IADD R2, R3, 0x1, -R2 ;  /* 0x0000000103027824 */ /* 0x000fe200078e0a02 */
[----:B------:R-:W-:Y:S01]  /*01e0*/  LEA.HI R8, R10, R3, RZ, 0x5 ;  /* 0x000000030a087211 */ /* 0x000fe200078f28ff */
[----:B------:R-:W-:Y:S01]  /*01f0*/  IMAD.SHL.U32 R11, R209, 0x40, RZ ;  /* 0x00000040d10b7824 */ /* 0x000fe200078e00ff */
[----:B------:R-:W-:Y:S01]  /*0200*/  LEA.HI R4, R16, R5, RZ, 0x1 ;  /* 0x0000000510047211 */ /* 0x000fe200078f08ff */
[----:B------:R-:W-:Y:S01]  /*0210*/  IMAD.SHL.U32 R210, R2, 0x8, RZ ;  /* 0x0000000802d27824 */ /* 0x000fe200078e00ff */
[----:B------:R-:W-:-:S02]  /*0220*/  SHF.R.S32.HI R9, RZ, 0x2, R7 ;  /* 0x00000002ff097819 */ /* 0x000fc40000011407 */
[----:B------:R-:W-:Y:S02]  /*0230*/  SHF.R.S32.HI R6, RZ, 0x1f, R7 ;  /* 0x0000001fff067819 */ /* 0x000fe40000011407 */
[----:B------:R-:W-:Y:S02]  /*0240*/  SHF.R.S32.HI R207, RZ, 0x5, R8 ;  /* 0x00000005ffcf7819 */ /* 0x000fe40000011408 */
[----:B------:R-:W-:Y:S02]  /*0250*/  LOP3.LUT R4, R4, 0xfffffffe, RZ, 0xc0, !PT ;  /* 0xfffffffe04047812 */ /* 0x000fe400078ec0ff */
[----:B------:R-:W-:Y:S02]  /*0260*/  LEA.HI R6, R6, R9, RZ, 0x3 ;  /* 0x0000000906067211 */ /* 0x000fe400078f18ff */
[----:B------:R-:W-:Y:S01]  /*0270*/  LOP3.LUT R11, R11, 0x1c0, RZ, 0xc0, !PT ;  /* 0x000001c00b0b7812 */ /* 0x000fe200078ec0ff */
[----:B------:R-:W-:Y:S01]  /*0280*/  IMAD.IADD R4, R5, 0x1, -R4 ;  /* 0x0000000105047824 */ /* 0x000fe200078e0a04 */
[----:B------:R-:W-:-:S02]  /*0290*/  LEA.HI R0, R8, R207, RZ, 0x1 ;  /* 0x000000cf08007211 */ /* 0x000fc400078f08ff */
[----:B------:R-:W-:Y:S02]  /*02a0*/  LOP3.LUT R6, R6, 0xfffffff8, RZ, 0xc0, !PT ;  /* 0xfffffff806067812 */ /* 0x000fe400078ec0ff */
[----:B------:R-:W-:Y:S02]  /*02b0*/  LOP3.LUT R16, R16, 0xfffffff0, RZ, 0xc0, !PT ;  /* 0xfffffff010107812 */ /* 0x000fe400078ec0ff */
[----:B------:R-:W-:Y:S01]  /*02c0*/  LOP3.LUT R5, R11, 0x38, R210, 0xf8, !PT ;  /* 0x000000380b057812 */ /* 0x000fe200078ef8d2 */
[----:B------:R-:W-:Y:S01]  /*02d0*/  IMAD.IADD R6, R9, 0x1, -R6 ;  /* 0x0000000109067824 */ /* 0x000fe200078e0a06 */
[----:B------:R-:W-:Y:S01]  /*02e0*/  SHF.R.U32.HI R208, RZ, 0x3, R11 ;  /* 0x00000003ffd07819 */ /* 0x000fe2000001160b */
[----:B------:R-:W-:Y:S01]  /*02f0*/  IMAD.IADD R16, R3, 0x1, -R16 ;  /* 0x0000000103107824 */ /* 0x000fe200078e0a10 */
[----:B------:R-:W-:Y:S01]  /*0300*/  LOP3.LUT R0, R0, 0xfffffffe, RZ, 0xc0, !PT ;  /* 0xfffffffe00007812 */ /* 0x000fe200078ec0ff */
[----:B------:R-:W-:Y:S01]  /*0310*/  IMAD.SHL.U32 R9, R2, 0x40, RZ ;  /* 0x0000004002097824 */ /* 0x000fe200078e00ff */
[----:B------:R-:W-:Y:S01]  /*0320*/  LOP3.LUT R208, R5, R208, RZ, 0x3c, !PT ;  /* 0x000000d005d07212 */ /* 0x000fe200078e3cff */
[----:B------:R-:W-:Y:S01]  /*0330*/  IMAD.SHL.U32 R216, R6, 0x40, RZ ;  /* 0x0000004006d87824 */ /* 0x000fe200078e00ff */
[----:B------:R-:W-:Y:S01]  /*0340*/  SHF.R.S32.HI R11, RZ, 0x1f, R16 ;  /* 0x0000001fff0b7819 */ /* 0x000fe20000011410 */
[----:B------:R-:W-:Y:S01]  /*0350*/  IMAD.IADD R5, R207, 0x1, -R0 ;  /* 0x00000001cf057824 */ /* 0x000fe200078e0a00 */
[----:B------:R-:W-:-:S02]  /*0360*/  LOP3.LUT R9, R9, 0x1c0, RZ, 0xc0, !PT ;  /* 0x000001c009097812 */ /* 0x000fc400078ec0ff */
[C---:B------:R-:W-:Y:S01]  /*0370*/  LOP3.LUT P4, RZ, R2.reuse, 0x2, RZ, 0xc0, !PT ;  /* 0x0000000202ff7812 */ /* 0x040fe2000788c0ff */
[----:B------:R-:W-:Y:S01]  /*0380*/  IMAD.SHL.U32 R12, R5, 0x10, RZ ;  /* 0x00000010050c7824 */ /* 0x000fe200078e00ff */
[----:B------:R-:W-:Y:S02]  /*0390*/  LOP3.LUT P3, RZ, R2, 0x4, RZ, 0xc0, !PT ;  /* 0x0000000402ff7812 */ /* 0x000fe4000786c0ff */
[----:B------:R-:W-:Y:S02]  /*03a0*/  LEA.HI R2, R10, R3, RZ, 0x7 ;  /* 0x000000030a027211 */ /* 0x000fe400078f38ff */
[----:B------:R-:W-:Y:S02]  /*03b0*/  LEA.HI R0, R11, R16, RZ, 0x3 ;  /* 0x000000100b007211 */ /* 0x000fe400078f18ff */
[C---:B------:R-:W-:Y:S02]  /*03c0*/  LOP3.LUT R11, R9.reuse, 0x10, R12, 0xf8, !PT ;  /* 0x00000010090b7812 */ /* 0x040fe400078ef80c */
[----:B------:R-:W-:-:S02]  /*03d0*/  LOP3.LUT R13, R9, 0x8, R14, 0xf8, !PT ;  /* 0x00000008090d7812 */ /* 0x000fc400078ef80e */
[----:B------:R-:W-:Y:S01]  /*03e0*/  SHF.R.U32.HI R194, RZ, 0x3, R9 ;  /* 0x00000003ffc27819 */ /* 0x000fe20000011609 */
[----:B------:R-:W-:Y:S01]  /*03f0*/  IMAD.SHL.U32 R9, R4, 0x200, RZ ;  /* 0x0000020004097824 */ /* 0x000fe200078e00ff */
[----:B------:R-:W-:Y:S02]  /*0400*/  SHF.R.S32.HI R2, RZ, 0x7, R2 ;  /* 0x00000007ff027819 */ /* 0x000fe40000011402 */
[----:B------:R-:W-:Y:S02]  /*0410*/  LOP3.LUT R11, R11, 0x8, R14, 0xf8, !PT ;  /* 0x000000080b0b7812 */ /* 0x000fe400078ef80e */
[----:B------:R-:W-:Y:S01]  /*0420*/  LOP3.LUT R198, R13, R194, RZ, 0x3c, !PT ;  /* 0x000000c20dc67212 */ /* 0x000fe200078e3cff */
[C---:B------:R-:W-:Y:S01]  /*0430*/  IMAD R13, R2.reuse, 0x800, R9 ;  /* 0x00000800020d7824 */ /* 0x040fe200078e0209 */
[----:B------:R-:W-:Y:S01]  /*0440*/  LOP3.LUT R194, R9, R11, R194, 0xf6, !PT ;  /* 0x0000000b09c27212 */ /* 0x000fe200078ef6c2 */
[----:B------:R-:W-:Y:S01]  /*0450*/  IMAD.SHL.U32 R2, R2, 0x20, RZ ;  /* 0x0000002002027824 */ /* 0x000fe200078e00ff */
[----:B------:R-:W-:Y:S01]  /*0460*/  LEA.HI R9, R10, R3, RZ, 0x6 ;  /* 0x000000030a097211 */ /* 0x000fe200078f30ff */
[----:B------:R-:W-:Y:S01]  /*0470*/  IMAD.IADD R198, R13, 0x1, R198 ;  /* 0x000000010dc67824 */ /* 0x000fe200078e02c6 */
[----:B------:R-:W-:-:S02]  /*0480*/  LOP3.LUT R12, R6, 0x1, RZ, 0xc0, !PT ;  /* 0x00000001060c7812 */ /* 0x000fc400078ec0ff */
[----:B------:R-:W-:Y:S01]  /*0490*/  LOP3.LUT R206, R8, 0xffffffe0, RZ, 0xc0, !PT ;  /* 0xffffffe008ce7812 */ /* 0x000fe200078ec0ff */
[----:B------:R-:W-:Y:S01]  /*04a0*/  IMAD.SHL.U32 R198, R198, 0x2, RZ ;  /* 0x00000002c6c67824 */ /* 0x000fe200078e00ff */
[----:B------:R-:W-:Y:S02]  /*04b0*/  SHF.R.S32.HI R9, RZ, 0x6, R9 ;  /* 0x00000006ff097819 */ /* 0x000fe40000011409 */
[----:B------:R-:W-:Y:S01]  /*04c0*/  SHF.R.S32.HI R8, RZ, 0x1f, R8 ;  /* 0x0000001fff087819 */ /* 0x000fe20000011408 */
[----:B------:R-:W-:Y:S01]  /*04d0*/  IMAD.IADD R206, R3, 0x1, -R206 ;  /* 0x0000000103ce7824 */ /* 0x000fe200078e0ace */
[----:B------:R-:W-:Y:S01]  /*04e0*/  LOP3.LUT R205, R0, 0xfffffff8, RZ, 0xc0, !PT ;  /* 0xfffffff800cd7812 */ /* 0x000fe200078ec0ff */
[C---:B------:R-:W-:Y:S01]  /*04f0*/  IMAD R208, R9.reuse, 0x200, R208 ;  /* 0x0000020009d07824 */ /* 0x040fe200078e02d0 */
[----:B------:R-:W-:Y:S01]  /*0500*/  ISETP.NE.U32.AND P0, PT, R12, 0x1, PT ;  /* 0x000000010c00780c */ /* 0x000fe20003f05070 */
[----:B------:R-:W-:Y:S01]  /*0510*/  IMAD.SHL.U32 R9, R9, 0x8, RZ ;  /* 0x0000000809097824 */ /* 0x000fe200078e00ff */
[----:B------:R-:W-:Y:S01]  /*0520*/  LOP3.LUT R12, R7, 0x7ffffffc, RZ, 0xc0, !PT ;  /* 0x7ffffffc070c7812 */ /* 0x000fe200078ec0ff */
[----:B------:R-:W-:Y:S01]  /*0530*/  IMAD.IADD R205, R16, 0x1, -R205 ;  /* 0x0000000110cd7824 */ /* 0x000fe200078e0acd */
[----:B------:R-:W-:Y:S01]  /*0540*/  LEA.HI R8, R8, R207, RZ, 0x2 ;  /* 0x000000cf08087211 */ /* 0x000fe200078f10ff */
[----:B------:R-:W-:Y:S01]  /*0550*/  IMAD.SHL.U32 R0, R0, 0x40, RZ ;  /* 0x0000004000007824 */ /* 0x000fe200078e00ff */
[----:B------:R-:W-:Y:S01]  /*0560*/  LOP3.LUT R216, R216, 0x1c0, RZ, 0xc0, !PT ;  /* 0x000001c0d8d87812 */ /* 0x000fe200078ec0ff */
[----:B------:R-:W-:Y:S01]  /*0570*/  IMAD.IADD R7, R3, 0x1, -R12 ;  /* 0x0000000103077824 */ /* 0x000fe200078e0a0c */
[----:B------:R-:W-:Y:S01]  /*0580*/  LOP3.LUT R8, R8, 0xfffffffc, RZ, 0xc0, !PT ;  /* 0xfffffffc08087812 */ /* 0x000fe200078ec0ff */
[----:B------:R-:W-:Y:S01]  /*0590*/  IMAD.SHL.U32 R199, R205, 0x40, RZ ;  /* 0x00000040cdc77824 */ /* 0x000fe200078e00ff */
[----:B------:R-:W-:Y:S01]  /*05a0*/  R2P PR, R6, 0x6 ;  /* 0x0000000606007804 */ /* 0x000fe20000000000 */
[C---:B------:R-:W-:Y:S01]  /*05b0*/  IMAD.SHL.U32 R6, R4.reuse, 0x20, RZ ;  /* 0x0000002004067824 */ /* 0x040fe200078e00ff */
[----:B------:R-:W-:Y:S01]  /*05c0*/  LOP3.LUT R9, R9, 0x18, RZ, 0xc0, !PT ;  /* 0x0000001809097812 */ /* 0x000fe200078ec0ff */
[----:B------:R-:W-:Y:S01]  /*05d0*/  IMAD.SHL.U32 R4, R4, 0x8, RZ ;  /* 0x0000000804047824 */ /* 0x000fe200078e00ff */
[----:B------:R-:W-:Y:S01]  /*05e0*/  SHF.R.U32.HI R218, RZ, 0x3, R216 ;  /* 0x00000003ffda7819 */ /* 0x000fe200000116d8 */
[----:B------:R-:W-:Y:S01]  /*05f0*/  VIADD R196, R198, UR6 ;  /* 0x00000006c6c47c36 */ /* 0x000fe20008000000 */
[----:B------:R-:W-:-:S02]  /*0600*/  LOP3.LUT R203, R2, 0x6, R203, 0xf8, !PT ;  /* 0x0000000602cb7812 */ /* 0x000fc400078ef8cb */
[----:B------:R-:W-:Y:S01]  /*0610*/  LOP3.LUT R3, R216, 0x20, R2, 0xf8, !PT ;  /* 0x00000020d8037812 */ /* 0x000fe200078ef802 */
[----:B------:R-:W-:Y:S01]  /*0620*/  IMAD.SHL.U32 R2, R7, 0x2, RZ ;  /* 0x0000000207027824 */ /* 0x000fe200078e00ff */
[----:B------:R-:W-:Y:S01]  /*0630*/  LOP3.LUT R216, R218, R216, R9, 0x1e, !PT ;  /* 0x000000d8dad87212 */ /* 0x000fe200078e1e09 */
[----:B------:R-:W-:Y:S01]  /*0640*/  IMAD.IADD R7, R207, 0x1, -R8 ;  /* 0x00000001cf077824 */ /* 0x000fe200078e0a08 */
[----:B------:R-:W-:Y:S02]  /*0650*/  LOP3.LUT R218, R3, R218, RZ, 0x3c, !PT ;  /* 0x000000da03da7212 */ /* 0x000fe400078e3cff */
[----:B------:R-:W-:Y:S01]  /*0660*/  LOP3.LUT R6, R9, 0x20, R6, 0xf8, !PT ;  /* 0x0000002009067812 */ /* 0x000fe200078ef806 */
[----:B------:R-:W-:Y:S01]  /*0670*/  IMAD R9, R7, 0x400, R2 ;  /* 0x0000040007097824 */ /* 0x000fe200078e0202 */
[----:B------:R-:W-:Y:S02]  /*0680*/  LOP3.LUT R199, R199, 0x1c0, RZ, 0xc0, !PT ;  /* 0x000001c0c7c77812 */ /* 0x000fe400078ec0ff */
[----:B------:R-:W-:Y:S01]  /*0690*/  SHF.R.S32.HI R3, RZ, 0x1f, R206 ;  /* 0x0000001fff037819 */ /* 0x000fe200000114ce */
[----:B------:R-:W-:Y:S01]  /*06a0*/  IMAD.IADD R218, R9, 0x1, R218 ;  /* 0x0000000109da7824 */ /* 0x000fe200078e02da */
[----:B------:R-:W-:-:S02]  /*06b0*/  SHF.R.U32.HI R193, RZ, 0x3, R199 ;  /* 0x00000003ffc17819 */ /* 0x000fc400000116c7 */
[----:B------:R-:W-:Y:S01]  /*06c0*/  LEA.HI R204, R3, R206, RZ, 0x2 ;  /* 0x000000ce03cc7211 */ /* 0x000fe200078f10ff */
[----:B------:R-:W-:Y:S01]  /*06d0*/  IMAD R3, R5, 0x400, R2 ;  /* 0x0000040005037824 */ /* 0x000fe200078e0202 */
[----:B------:R-:W-:Y:S02]  /*06e0*/  LOP3.LUT R4, R199, 0x8, R4, 0xf8, !PT ;  /* 0x00000008c7047812 */ /* 0x000fe400078ef804 */
[----:B------:R-:W-:Y:S01]  /*06f0*/  LOP3.LUT R0, R0, 0xfffffe00, RZ, 0xc0, !PT ;  /* 0xfffffe0000007812 */ /* 0x000fe200078ec0ff */
[----:B------:R-:W-:Y:S01]  /*0700*/  IMAD.IADD R216, R3, 0x1, R216 ;  /* 0x0000000103d87824 */ /* 0x000fe200078e02d8 */
[----:B------:R-:W-:Y:S01]  /*0710*/  LOP3.LUT R199, R193, R6, R199, 0x1e, !PT ;  /* 0x00000006c1c77212 */ /* 0x000fe200078e1ec7 */
[----:B------:R-:W-:Y:S01]  /*0720*/  IMAD.MOV.U32 R3, RZ, RZ, -0x10 ;  /* 0xfffffff0ff037424 */ /* 0x000fe200078e00ff */
[----:B------:R-:W-:Y:S01]  /*0730*/  LOP3.LUT R193, R4, R193, RZ, 0x3c, !PT ;  /* 0x000000c104c17212 */ /* 0x000fe200078e3cff */
[--C-:B------:R-:W-:Y:S01]  /*0740*/  IMAD R200, R7, 0x400, R0.reuse ;  /* 0x0000040007c87824 */ /* 0x100fe200078e0200 */
[----:B------:R-:W-:Y:S01]  /*0750*/  LEA R218, R218, UR5, 0x1 ;  /* 0x00000005dada7c11 */ /* 0x000fe2000f8e08ff */
[----:B------:R-:W-:Y:S01]  /*0760*/  IMAD R2, R5, 0x400, R0 ;  /* 0x0000040005027824 */ /* 0x000fe200078e0200 */
[----:B------:R-:W-:Y:S01]  /*0770*/  SEL R197, R197, 0xffffffe0, !P4 ;  /* 0xffffffe0c5c57807 */ /* 0x000fe20006000000 */
[----:B------:R-:W-:Y:S01]  /*0780*/  IMAD.IADD R200, R200, 0x1, R193 ;  /* 0x00000001c8c87824 */ /* 0x000fe200078e02c1 */
[----:B------:R-:W-:Y:S01]  /*0790*/  SEL R195, R195, 0xffffffc0, !P3 ;  /* 0xffffffc0c3c37807 */ /* 0x000fe20005800000 */
[----:B------:R-:W-:Y:S01]  /*07a0*/  IMAD.IADD R193, R193, 0x1, R2 ;  /* 0x00000001c1c17824 */ /* 0x000fe200078e0202 */
[----:B------:R-:W-:Y:S01]  /*07b0*/  LEA R194, R194, UR5, 0x1 ;  /* 0x00000005c2c27c11 */ /* 0x000fe2000f8e08ff */
[----:B------:R-:W-:Y:S01]  /*07c0*/  VIADD R220, R218, 0x20 ;  /* 0x00000020dadc7836 */ /* 0x000fe20000000000 */
[----:B------:R-:W-:Y:S01]  /*07d0*/  LEA R216, R216, UR6, 0x1 ;  /* 0x00000006d8d87c11 */ /* 0x000fe2000f8e08ff */
[----:B------:R-:W-:Y:S01]  /*07e0*/  IMAD.IADD R197, R196, 0x1, R197 ;  /* 0x00000001c4c57824 */ /* 0x000fe200078e02c5 */
[----:B------:R-:W-:Y:S01]  /*07f0*/  SHF.R.S32.HI R204, RZ, 0x2, R204 ;  /* 0x00000002ffcc7819 */ /* 0x000fe200000114cc */
[----:B------:R-:W-:Y:S01]  /*0800*/  @P1 VIADD R220, R218, 0xffffffe0 ;  /* 0xffffffe0dadc1836 */ /* 0x000fe20000000000 */
[----:B------:R-:W-:Y:S01]  /*0810*/  SEL R3, R3, 0x10, !P0 ;  /* 0x0000001003037807 */ /* 0x000fe20004000000 */
[----:B------:R-:W-:Y:S01]  /*0820*/  IMAD.IADD R196, R196, 0x1, R195 ;  /* 0x00000001c4c47824 */ /* 0x000fe200078e02c3 */
[----:B------:R-:W-:Y:S01]  /*0830*/  LOP3.LUT R199, R199, R0, RZ, 0xfc, !PT ;  /* 0x00000000c7c77212 */ /* 0x000fe200078efcff */
[----:B------:R-:W-:Y:S01]  /*0840*/  IMAD.IADD R0, R195, 0x1, R194 ;  /* 0x00000001c3007824 */ /* 0x000fe200078e02c2 */
[----:B---3--:R-:W-:Y:S01]  /*0850*/  SHF.R.S32.HI R215, RZ, 0x1f, R202 ;  /* 0x0000001fffd77819 */ /* 0x008fe200000114ca */
[----:B------:R-:W-:Y:S01]  /*0860*/  VIADD R219, R216, 0x40 ;  /* 0x00000040d8db7836 */ /* 0x000fe20000000000 */
[----:B------:R-:W-:Y:S01]  /*0870*/  SHF.R.S32.HI R213, RZ, 0x1f, R209 ;  /* 0x0000001fffd57819 */ /* 0x000fe200000114d1 */
[----:B------:R-:W-:Y:S01]  /*0880*/  IMAD R204, R7, 0x10, R204 ;  /* 0x0000001007cc7824 */ /* 0x000fe200078e02cc */
[----:B------:R-:W-:Y:S01]  /*0890*/  SHF.R.S32.HI R211, RZ, 0x1f, R210 ;  /* 0x0000001fffd37819 */ /* 0x000fe200000114d2 */
[----:B------:R-:W-:Y:S01]  /*08a0*/  IMAD.IADD R195, R197, 0x1, R195 ;  /* 0x00000001c5c37824 */ /* 0x000fe200078e02c3 */
[----:B------:R-:W-:Y:S01]  /*08b0*/  LEA R214, R208, UR5, 0x1 ;  /* 0x00000005d0d67c11 */ /* 0x000fe2000f8e08ff */
[----:B------:R-:W-:Y:S01]  /*08c0*/  IMAD.IADD R221, R218, 0x1, R3 ;  /* 0x00000001dadd7824 */ /* 0x000fe200078e0203 */
[----:B------:R-:W-:Y:S01]  /*08d0*/  LEA R193, R193, UR4, 0x1 ;  /* 0x00000004c1c17c11 */ /* 0x000fe2000f8e08ff */
[----:B------:R-:W-:-:S02]  /*08e0*/  @P2 VIADD R219, R216, 0xffffffc0 ;  /* 0xffffffc0d8db2836 */ /* 0x000fc40000000000 */
[----:B----4-:R-:W-:-:S07]  /*08f0*/  IMAD.IADD R226, R3, 0x1, R220 ;  /* 0x0000000103e27824 */ /* 0x010fce00078e02dc */
.L_x_198:
[----:B------:R-:W1:Y:S01]  /*0900*/  LDC.64 R4, c[0x0][0x2f0] ;  /* 0x0000bc00ff047b82 */ /* 0x000e620000000a00 */
[C---:B--2---:R-:W-:Y:S01]  /*0910*/  IMAD.SHL.U32 R9, R202.reuse, 0x4, RZ ;  /* 0x00000004ca097824 */ /* 0x044fe200078e00ff */
[----:B------:R-:W-:Y:S01]  /*0920*/  SHF.L.U64.HI R6, R202, 0x2, R215 ;  /* 0x00000002ca067819 */ /* 0x000fe200000102d7 */
[----:B------:R-:W-:Y:S01]  /*0930*/  IMAD.MOV.U32 R17, RZ, RZ, -0x1 ;  /* 0xffffffffff117424 */ /* 0x000fe200078e00ff */
[----:B------:R-:W-:-:S04]  /*0940*/  ISETP.NE.U32.AND P3, PT, RZ, UR10, PT ;  /* 0x0000000aff007c0c */ /* 0x000fc8000bf65070 */
[----:B------:R-:W2:Y:S01]  /*0950*/  LDC.64 R2, c[0x0][0x308] ;  /* 0x0000c200ff027b82 */ /* 0x000ea20000000a00 */
[----:B------:R-:W-:Y:S02]  /*0960*/  ISETP.NE.AND.EX P3, PT, RZ, UR11, PT, P3 ;  /* 0x0000000bff007c0c */ /* 0x000fe4000bf65330 */
[----:B-1----:R-:W-:Y:S02]  /*0970*/  ISETP.NE.U32.AND P4, PT, R4, RZ, PT ;  /* 0x000000ff0400720c */ /* 0x002fe40003f85070 */
[----:B----4-:R-:W-:Y:S02]  /*0980*/  IADD3 R14, P0, R9, R4, RZ ;  /* 0x00000004090e7210 */ /* 0x010fe40007f1e0ff */
        /* <DEDUP_REMOVED lines=16> */
[----:B-1----:R-:W-:-:S02]  /*0a90*/  ISETP.NE.AND P3, PT, R7, RZ, PT ;  /* 0x000000ff0700720c */ /* 0x002fc40003f65270 */
[----:B---3--:R-:W-:-:S04]  /*0aa0*/  ISETP.EQ.U32.AND P1, PT, R4, RZ, PT ;  /* 0x000000ff0400720c */ /* 0x008fc80003f22070 */
[----:B------:R-:W-:Y:S02]  /*0ab0*/  ISETP.EQ.OR.EX P1, PT, R5, RZ, !P3, P1 ;  /* 0x000000ff0500720c */ /* 0x000fe40005f22710 */
[----:B------:R-:W-:Y:S01]  /*0ac0*/  IADD3 R8, P0, R9, R4, RZ ;  /* 0x0000000409087210 */ /* 0x000fe20007f1e0ff */
[----:B------:R-:W-:-:S04]  /*0ad0*/  IMAD.MOV.U32 R241, RZ, RZ, -0x1 ;  /* 0xfffffffffff17424 */ /* 0x000fc800078e00ff */
[----:B------:R-:W-:Y:S02]  /*0ae0*/  IMAD.X R9, R6, 0x1, R5, P0 ;  /* 0x0000000106097824 */ /* 0x000fe400000e0605 */
[----:B------:R-:W1:Y:S01]  /*0af0*/  @!P2 LDC R6, c[0x0][0x2cc] ;  /* 0x0000b300ff06ab82 */ /* 0x000e620000000800 */
[----:B------:R-:W-:-:S03]  /*0b00*/  @!P2 ISETP.NE.U32.AND P0, PT, R2, RZ, PT ;  /* 0x000000ff0200a20c */ /* 0x000fc60003f05070 */
[----:B-----5:R3:W5:Y:S01]  /*0b10*/  @!P1 LDG.E R241, desc[UR14][R8.64] ;  /* 0x0000000e08f19981 */ /* 0x020762000c1e1900 */
[----:B------:R-:W-:-:S03]  /*0b20*/  ISETP.NE.U32.AND P1, PT, R4, RZ, PT ;  /* 0x000000ff0400720c */ /* 0x000fc60003f25070 */
[----:B------:R-:W2:Y:S01]  /*0b30*/  LDC R2, c[0x0][0x2c8] ;  /* 0x0000b200ff027b82 */ /* 0x000ea20000000800 */
[----:B------:R-:W-:Y:S02]  /*0b40*/  ISETP.NE.AND.EX P1, PT, R5, RZ, PT, P1 ;  /* 0x000000ff0500720c */ /* 0x000fe40003f25310 */
[----:B------:R-:W-:-:S04]  /*0b50*/  @!P2 ISETP.NE.AND.EX P0, PT, R3, RZ, PT, P0 ;  /* 0x000000ff0300a20c */ /* 0x000fc80003f05300 */
[----:B-1----:R-:W-:Y:S01]  /*0b60*/  @!P2 SEL R3, R6, RZ, P0 ;  /* 0x000000ff0603a207 */ /* 0x002fe20000000000 */
[----:B--2---:R-:W-:-:S06]  /*0b70*/  @P4 IMAD.IADD R242, R242, 0x1, -R17 ;  /* 0x00000001f2f24824 */ /* 0x004fcc00078e0a11 */
[----:B------:R-:W1:Y:S01]  /*0b80*/  @!P4 LDC R242, c[0x0][0x2c4] ;  /* 0x0000b100fff2cb82 */ /* 0x000e620000000800 */
[----:B----4-:R-:W-:Y:S01]  /*0b90*/  @P2 IMAD.IADD R239, R239, 0x1, -R240 ;  /* 0x00000001efef2824 */ /* 0x010fe200078e0af0 */
[----:B---3--:R-:W-:Y:S06]  /*0ba0*/  @!P1 BRA `(.L_x_170) ;  /* 0x00000000000c9947 */ /* 0x008fec0003800000 */
[----:B------:R-:W2:Y:S02]  /*0bb0*/  @P3 LDG.E R2, desc[UR14][R8.64+0x4] ;  /* 0x0000040e08023981 */ /* 0x000ea4000c1e1900 */
[----:B--2--5:R-:W-:-:S06]  /*0bc0*/  @P3 IADD3 R2, R2, -R241, RZ ;  /* 0x800000f102023210 */ /* 0x024fcc0007ffe0ff */
[----:B------:R2:W5:Y:S02]  /*0bd0*/  @!P3 LDG.E R2, desc[UR14][R8.64] ;  /* 0x0000000e0802b981 */ /* 0x000564000c1e1900 */
.L_x_170:
[----:B------:R-:W-:Y:S01]  /*0be0*/  IMAD.SHL.U32 R237, R212, 0x40, RZ ;  /* 0x00000040d4ed7824 */ /* 0x000fe200078e00ff */
[----:B-----5:R-:W-:-:S04]  /*0bf0*/  @!P2 IADD3 R239, R3, R2, -R240 ;  /* 0x0000000203efa210 */ /* 0x020fc80007ffe8f0 */
[----:B------:R-:W-:-:S13]  /*0c00*/  ISETP.GT.AND P0, PT, R239, R237, PT ;  /* 0x000000edef00720c */ /* 0x000fda0003f04270 */
[----:B------:R-:W-:Y:S05]  /*0c10*/  @!P0 BRA `(.L_x_171) ;  /* 0x00000064009c8947 */ /* 0x000fea0003800000 */
[----:B------:R-:W3:Y:S01]  /*0c20*/  LDC R6, c[0x0][0x278] ;  /* 0x00009e00ff067b82 */ /* 0x000ee20000000800 */
[----:B--2---:R-:W-:Y:S01]  /*0c30*/  MOV R8, RZ ;  /* 0x000000ff00087202 */ /* 0x004fe20000000f00 */
[----:B------:R-:W2:Y:S01]  /*0c40*/  S2R R32, SR_CTAID.X ;  /* 0x0000000000207919 */ /* 0x000ea20000002500 */
[----:B------:R-:W-:Y:S01]  /*0c50*/  IABS R4, R217 ;  /* 0x000000d900047213 */ /* 0x000fe20000000000 */
[----:B------:R-:W-:Y:S01]  /*0c60*/  IMAD.SHL.U32 R31, R202, 0x80, RZ ;  /* 0x00000080ca1f7824 */ /* 0x000fe200078e00ff */
[----:B------:R-:W-:Y:S02]  /*0c70*/  ISETP.NE.AND P0, PT, R241, -0x1, PT ;  /* 0xfffffffff100780c */ /* 0x000fe40003f05270 */
[----:B------:R-:W-:Y:S01]  /*0c80*/  ISETP.NE.AND P1, PT, R17, -0x1, PT ;  /* 0xffffffff1100780c */ /* 0x000fe20003f25270 */
[----:B------:R-:W4:Y:S01]  /*0c90*/  LDC R25, c[0x0][0x2d4] ;  /* 0x0000b500ff197b82 */ /* 0x000f220000000800 */
[----:B------:R-:W-:Y:S02]  /*0ca0*/  SEL R31, R31, RZ, P4 ;  /* 0x000000ff1f1f7207 */ /* 0x000fe40002000000 */
[----:B------:R-:W-:-:S05]  /*0cb0*/  SHF.R.S32.HI R233, RZ, 0x1f, R217 ;  /* 0x0000001fffe97819 */ /* 0x000fca00000114d9 */
[----:B------:R-:W5:Y:S01]  /*0cc0*/  LDC R23, c[0x0][0x2dc] ;  /* 0x0000b700ff177b82 */ /* 0x000f620000000800 */
[----:B---3--:R-:W-:-:S07]  /*0cd0*/  IABS R7, R6 ;  /* 0x0000000600077213 */ /* 0x008fce0000000000 */
[----:B------:R-:W3:Y:S01]  /*0ce0*/  LDC R22, c[0x0][0x270] ;  /* 0x00009c00ff167b82 */ /* 0x000ee20000000800 */
[----:B------:R-:W1:Y:S01]  /*0cf0*/  I2F.RP R11, R7 ;  /* 0x00000007000b7306 */ /* 0x000e620000209400 */
[----:B----4-:R-:W-:-:S06]  /*0d00*/  IMAD.WIDE.U32 R28, R202, R25, RZ ;  /* 0x00000019ca1c7225 */ /* 0x010fcc00078e00ff */
[----:B------:R-:W4:Y:S01]  /*0d10*/  LDC R33, c[0x0][0x2c4] ;  /* 0x0000b100ff217b82 */ /* 0x000f220000000800 */
[----:B-----5:R-:W-:-:S07]  /*0d20*/  IMAD R35, R217, R23, RZ ;  /* 0x00000017d9237224 */ /* 0x020fce00078e02ff */
[----:B------:R-:W5:Y:S01]  /*0d30*/  LDC.U8 R34, c[0x0][0x480] ;  /* 0x00012000ff227b82 */ /* 0x000f620000000000 */
[----:B-1----:R-:W1:Y:S01]  /*0d40*/  MUFU.RCP R10, R11 ;  /* 0x0000000b000a7308 */ /* 0x002e620000001000 */
[----:B---3--:R-:W-:-:S04]  /*0d50*/  IMAD.WIDE R38, R23, R22, RZ ;  /* 0x0000001617267225 */ /* 0x008fc800078e02ff */
[----:B------:R-:W-:Y:S01]  /*0d60*/  IMAD R19, R39, R28, RZ ;  /* 0x0000001c27137224 */ /* 0x000fe200078e02ff */
[----:B-1----:R-:W-:Y:S02]  /*0d70*/  IADD3 R10, R10, 0xffffffe, RZ ;  /* 0x0ffffffe0a0a7810 */ /* 0x002fe40007ffe0ff */
[----:B------:R-:W-:Y:S02]  /*0d80*/  IADD3 R11, R242, 0x3f, RZ ;  /* 0x0000003ff20b7810 */ /* 0x000fe40007ffe0ff */
[----:B------:R-:W1:Y:S02]  /*0d90*/  F2I.FTZ.U32.TRUNC.NTZ R9, R10 ;  /* 0x0000000a00097305 */ /* 0x000e64000021f000 */
[----:B------:R-:W-:-:S04]  /*0da0*/  SHF.R.S32.HI R238, RZ, 0x1f, R11 ;  /* 0x0000001fffee7819 */ /* 0x000fc8000001140b */
[----:B------:R-:W-:-:S04]  /*0db0*/  LEA.HI R238, R238, R11, RZ, 0x6 ;  /* 0x0000000beeee7211 */ /* 0x000fc800078f30ff */
[----:B------:R-:W-:Y:S02]  /*0dc0*/  LOP3.LUT R24, R238, 0xffffffc0, RZ, 0xc0, !PT ;  /* 0xffffffc0ee187812 */ /* 0x000fe400078ec0ff */
[----:B------:R-:W-:Y:S02]  /*0dd0*/  SHF.R.S32.HI R238, RZ, 0x6, R238 ;  /* 0x00000006ffee7819 */ /* 0x000fe400000114ee */
[----:B------:R-:W-:Y:S01]  /*0de0*/  IADD3 R24, R24, -0x40, RZ ;  /* 0xffffffc018187810 */ /* 0x000fe20007ffe0ff */
[----:B-1----:R-:W-:-:S04]  /*0df0*/  IMAD.MOV R2, RZ, RZ, -R9 ;  /* 0x000000ffff027224 */ /* 0x002fc800078e0a09 */
[----:B------:R-:W-:Y:S02]  /*0e00*/  IMAD R5, R2, R7, RZ ;  /* 0x0000000702057224 */ /* 0x000fe400078e02ff */
[----:B------:R-:W1:Y:S02]  /*0e10*/  LDC.64 R2, c[0x0][0x228] ;  /* 0x00008a00ff027b82 */ /* 0x000e640000000a00 */
[----:B------:R-:W-:-:S06]  /*0e20*/  IMAD.HI.U32 R5, R9, R5, R8 ;  /* 0x0000000509057227 */ /* 0x000fcc00078e0008 */
[----:B------:R-:W-:Y:S01]  /*0e30*/  IMAD.HI.U32 R14, R5, R4, RZ ;  /* 0x00000004050e7227 */ /* 0x000fe200078e00ff */
[----:B------:R-:W3:Y:S03]  /*0e40*/  LDC.64 R8, c[0x0][0x240] ;  /* 0x00009000ff087b82 */ /* 0x000ee60000000a00 */
[----:B------:R-:W-:-:S04]  /*0e50*/  IMAD.MOV R10, RZ, RZ, -R14 ;  /* 0x000000ffff0a7224 */ /* 0x000fc800078e0a0e */
[C---:B------:R-:W-:Y:S02]  /*0e60*/  IMAD R10, R7.reuse, R10, R4 ;  /* 0x0000000a070a7224 */ /* 0x040fe400078e0204 */
[----:B------:R-:W2:Y:S03]  /*0e70*/  @P0 LDC.64 R4, c[0x0][0x250] ;  /* 0x00009400ff040b82 */ /* 0x000ea60000000a00 */
[----:B------:R-:W-:Y:S01]  /*0e80*/  ISETP.GT.U32.AND P5, PT, R7, R10, PT ;  /* 0x0000000a0700720c */ /* 0x000fe20003fa4070 */
[-C--:B-1----:R-:W-:Y:S02]  /*0e90*/  IMAD R12, R215, R2.reuse, RZ ;  /* 0x00000002d70c7224 */ /* 0x082fe400078e02ff */
[C---:B------:R-:W-:Y:S02]  /*0ea0*/  IMAD.WIDE.U32 R20, R202.reuse, R2, RZ ;  /* 0x00000002ca147225 */ /* 0x040fe400078e00ff */
[----:B------:R-:W1:Y:S02]  /*0eb0*/  LDC.U8 R2, c[0x0][0x3d8] ;  /* 0x0000f600ff027b82 */ /* 0x000e640000000000 */
[----:B------:R-:W-:-:S02]  /*0ec0*/  IMAD R3, R202, R3, R12 ;  /* 0x00000003ca037224 */ /* 0x000fc400078e020c */
[----:B---3--:R-:W-:-:S04]  /*0ed0*/  IMAD.WIDE.U32 R12, R17, R8, RZ ;  /* 0x00000008110c7225 */ /* 0x008fc800078e00ff */
[-C--:B------:R-:W-:Y:S02]  /*0ee0*/  @!P5 IADD3 R10, R10, -R7.reuse, RZ ;  /* 0x800000070a0ad210 */ /* 0x080fe40007ffe0ff */
[----:B------:R-:W-:Y:S01]  /*0ef0*/  @!P5 IADD3 R14, R14, 0x1, RZ ;  /* 0x000000010e0ed810 */ /* 0x000fe20007ffe0ff */
[----:B------:R-:W-:Y:S01]  /*0f00*/  IMAD.IADD R18, R21, 0x1, R3 ;  /* 0x0000000115127824 */ /* 0x000fe200078e0203 */
[----:B------:R-:W-:Y:S01]  /*0f10*/  ISETP.GE.U32.AND P3, PT, R10, R7, PT ;  /* 0x000000070a00720c */ /* 0x000fe20003f66070 */
[----:B------:R-:W-:Y:S01]  /*0f20*/  IMAD R11, R17, R9, RZ ;  /* 0x00000009110b7224 */ /* 0x000fe200078e02ff */
[----:B------:R-:W-:Y:S01]  /*0f30*/  SHF.R.S32.HI R3, RZ, 0x1f, R25 ;  /* 0x0000001fff037819 */ /* 0x000fe20000011419 */
[----:B------:R-:W-:Y:S01]  /*0f40*/  @P0 IMAD.IADD R7, R240, 0x1, R241 ;  /* 0x00000001f0070824 */ /* 0x000fe200078e02f1 */
[----:B------:R-:W-:Y:S02]  /*0f50*/  LOP3.LUT R10, R217, R6, RZ, 0x3c, !PT ;  /* 0x00000006d90a7212 */ /* 0x000fe400078e3cff */
[----:B------:R-:W-:Y:S01]  /*0f60*/  @P1 IADD3 R18, R13, R11, RZ ;  /* 0x0000000b0d121210 */ /* 0x000fe20007ffe0ff */
[----:B------:R-:W-:Y:S01]  /*0f70*/  IMAD R16, R3, R202, RZ ;  /* 0x000000ca03107224 */ /* 0x000fe200078e02ff */
[----:B------:R-:W-:Y:S01]  /*0f80*/  ISETP.GE.AND P2, PT, R10, RZ, PT ;  /* 0x000000ff0a00720c */ /* 0x000fe20003f46270 */
[----:B--2---:R-:W-:Y:S01]  /*0f90*/  @P0 IMAD.WIDE.U32 R26, R7, R4, RZ ;  /* 0x00000004071a0225 */ /* 0x004fe200078e00ff */
[----:B------:R-:W-:Y:S01]  /*0fa0*/  SEL R21, R20, R12, !P1 ;  /* 0x0000000c14157207 */ /* 0x000fe20004800000 */
[----:B------:R-:W2:Y:S01]  /*0fb0*/  @P1 LDC.64 R10, c[0x0][0x420] ;  /* 0x00010800ff0a1b82 */ /* 0x000ea20000000a00 */
[----:B------:R-:W-:Y:S01]  /*0fc0*/  ISETP.NE.AND P5, PT, R6, RZ, PT ;  /* 0x000000ff0600720c */ /* 0x000fe20003fa5270 */
[----:B------:R-:W-:Y:S01]  /*0fd0*/  IMAD R3, R215, R25, R16 ;  /* 0x00000019d7037224 */ /* 0x000fe200078e0210 */
[----:B------:R-:W-:Y:S01]  /*0fe0*/  @P3 IADD3 R14, R14, 0x1, RZ ;  /* 0x000000010e0e3810 */ /* 0x000fe20007ffe0ff */
[----:B------:R-:W-:Y:S01]  /*0ff0*/  @P0 IMAD R15, R7, R5, RZ ;  /* 0x00000005070f0224 */ /* 0x000fe200078e02ff */
[----:B-1----:R-:W-:Y:S01]  /*1000*/  ISETP.NE.AND P3, PT, R2, RZ, PT ;  /* 0x000000ff0200720c */ /* 0x002fe20003f65270 */
[----:B------:R-:W-:Y:S01]  /*1010*/  IMAD R2, R39, R17, RZ ;  /* 0x0000001127027224 */ /* 0x000fe200078e02ff */
[----:B------:R-:W-:Y:S01]  /*1020*/  IADD3 R3, R29, R3, RZ ;  /* 0x000000031d037210 */ /* 0x000fe20007ffe0ff */
[----:B------:R-:W1:Y:S01]  /*1030*/  @!P1 LDC.64 R12, c[0x0][0x418] ;  /* 0x00010600ff0c9b82 */ /* 0x000e620000000a00 */
[----:B------:R-:W-:Y:S01]  /*1040*/  @P0 IMAD.IADD R15, R27, 0x1, R15 ;  /* 0x000000011b0f0824 */ /* 0x000fe200078e020f */
[----:B------:R-:W-:Y:S01]  /*1050*/  @P0 MOV R16, R26 ;  /* 0x0000001a00100202 */ /* 0x000fe20000000f00 */
[----:B------:R-:W-:-:S04]  /*1060*/  IMAD.WIDE.U32 R28, R38, R28, RZ ;  /* 0x0000001c261c7225 */ /* 0x000fc800078e00ff */
[C---:B------:R-:W-:Y:S02]  /*1070*/  IMAD R19, R38.reuse, R3, R19 ;  /* 0x0000000326137224 */ /* 0x040fe400078e0213 */
[----:B------:R-:W-:Y:S01]  /*1080*/  IMAD.WIDE.U32 R26, R38, R17, RZ ;  /* 0x00000011261a7225 */ /* 0x000fe200078e00ff */
[----:B------:R-:W3:Y:S02]  /*1090*/  @P3 LDC R36, c[0x0][0x2e4] ;  /* 0x0000b900ff243b82 */ /* 0x000ee40000000800 */
[----:B------:R-:W-:Y:S01]  /*10a0*/  IADD3 R19, R29, R19, RZ ;  /* 0x000000131d137210 */ /* 0x000fe20007ffe0ff */
[----:B------:R-:W-:Y:S01]  /*10b0*/  @!P2 IMAD.MOV R14, RZ, RZ, -R14 ;  /* 0x000000ffff0ea224 */ /* 0x000fe200078e0a0e */
[----:B------:R-:W-:Y:S02]  /*10c0*/  @P1 IADD3 R19, R27, R2, RZ ;  /* 0x000000021b131210 */ /* 0x000fe40007ffe0ff */
[----:B------:R-:W-:Y:S01]  /*10d0*/  @!P5 LOP3.LUT R14, RZ, R6, RZ, 0x33, !PT ;  /* 0x00000006ff0ed212 */ /* 0x000fe200078e33ff */
[----:B--2---:R-:W-:Y:S01]  /*10e0*/  @P1 IMAD.WIDE.U32 R42, R17, R10, RZ ;  /* 0x0000000a112a1225 */ /* 0x004fe200078e00ff */
[----:B------:R-:W2:Y:S01]  /*10f0*/  LDC.64 R2, c[0x0][0x488] ;  /* 0x00012200ff027b82 */ /* 0x000ea20000000a00 */
[----:B------:R-:W-:-:S02]  /*1100*/  SEL R20, R28, R26, !P1 ;  /* 0x0000001a1c147207 */ /* 0x000fc40004800000 */
[----:B----4-:R-:W-:Y:S01]  /*1110*/  @P3 IMAD R10, R202, R33, RZ ;  /* 0x00000021ca0a3224 */ /* 0x010fe200078e02ff */
[----:B------:R-:W-:Y:S01]  /*1120*/  IADD3 R31, P2, R24, R31, RZ ;  /* 0x0000001f181f7210 */ /* 0x000fe20007f5e0ff */
[----:B------:R-:W-:Y:S01]  /*1130*/  @P1 IMAD R27, R17, R11, R43 ;  /* 0x0000000b111b1224 */ /* 0x000fe200078e022b */
[----:B------:R-:W-:Y:S01]  /*1140*/  SHF.R.S32.HI R26, RZ, 0x1f, R24 ;  /* 0x0000001fff1a7819 */ /* 0x000fe20000011418 */
[-C--:B-1----:R-:W-:Y:S01]  /*1150*/  @!P1 IMAD R29, R215, R12.reuse, RZ ;  /* 0x0000000cd71d9224 */ /* 0x082fe200078e02ff */
[----:B------:R-:W1:Y:S01]  /*1160*/  @P0 LDC.64 R6, c[0x0][0x248] ;  /* 0x00009200ff060b82 */ /* 0x000e620000000a00 */
[----:B------:R-:W-:Y:S01]  /*1170*/  @!P1 IMAD.WIDE.U32 R40, R202, R12, RZ ;  /* 0x0000000cca289225 */ /* 0x000fe200078e00ff */
[----:B------:R-:W-:-:S03]  /*1180*/  @P3 SEL R10, R10, R17, !P1 ;  /* 0x000000110a0a3207 */ /* 0x000fc60004800000 */
[C---:B------:R-:W-:Y:S01]  /*1190*/  @!P1 IMAD R29, R202.reuse, R13, R29 ;  /* 0x0000000dca1d9224 */ /* 0x040fe200078e021d */
[C---:B------:R-:W-:Y:S01]  /*11a0*/  SHF.L.U64.HI R13, R202.reuse, 0x7, R215 ;  /* 0x00000007ca0d7819 */ /* 0x040fe200000102d7 */
[----:B------:R-:W-:Y:S01]  /*11b0*/  @P1 IMAD.MOV.U32 R28, RZ, RZ, R42 ;  /* 0x000000ffff1c1224 */ /* 0x000fe200078e002a */
[----:B------:R-:W-:Y:S02]  /*11c0*/  @!P1 MOV R28, R40 ;  /* 0x00000028001c9202 */ /* 0x000fe40000000f00 */
[----:B------:R-:W-:Y:S01]  /*11d0*/  @!P1 IADD3 R27, R41, R29, RZ ;  /* 0x0000001d291b9210 */ /* 0x000fe20007ffe0ff */
[----:B---3--:R-:W-:Y:S01]  /*11e0*/  @P3 IMAD R29, R217, R36, R10 ;  /* 0x00000024d91d3224 */ /* 0x008fe200078e020a */
[----:B------:R-:W-:Y:S01]  /*11f0*/  SEL R13, R13, RZ, P4 ;  /* 0x000000ff0d0d7207 */ /* 0x000fe20002000000 */
[----:B------:R-:W-:Y:S02]  /*1200*/  @!P3 IMAD R10, R202, R22, R217 ;  /* 0x00000016ca0ab224 */ /* 0x000fe400078e02d9 */
[----:B--2---:R-:W-:Y:S01]  /*1210*/  IMAD.WIDE.U32 R36, R32, R2, RZ ;  /* 0x0000000220247225 */ /* 0x004fe200078e00ff */
[----:B------:R-:W-:-:S02]  /*1220*/  IADD3.X R11, R26, R13, RZ, P2, !PT ;  /* 0x0000000d1a0b7210 */ /* 0x000fc400017fe4ff */
[----:B-----5:R-:W-:Y:S01]  /*1230*/  ISETP.NE.AND P2, PT, R34, RZ, PT ;  /* 0x000000ff2200720c */ /* 0x020fe20003f45270 */
[----:B------:R-:W-:Y:S01]  /*1240*/  @P0 IMAD.IADD R2, R240, 0x1, R241 ;  /* 0x00000001f0020824 */ /* 0x000fe200078e02f1 */
[----:B------:R-:W-:Y:S01]  /*1250*/  SHF.R.S32.HI R34, RZ, 0x1f, R35 ;  /* 0x0000001fff227819 */ /* 0x000fe20000011423 */
[----:B------:R-:W-:Y:S01]  /*1260*/  @!P3 IMAD R29, R10, R33, RZ ;  /* 0x000000210a1db224 */ /* 0x000fe200078e02ff */
[----:B------:R-:W-:Y:S01]  /*1270*/  SEL R33, R36, RZ, P2 ;  /* 0x000000ff24217207 */ /* 0x000fe20001000000 */
[----:B------:R-:W-:Y:S02]  /*1280*/  IMAD R32, R32, R3, R37 ;  /* 0x0000000320207224 */ /* 0x000fe400078e0225 */
[----:B-1----:R-:W-:Y:S02]  /*1290*/  @P0 IMAD R10, R2, R7, RZ ;  /* 0x00000007020a0224 */ /* 0x002fe400078e02ff */
[----:B------:R-:W-:Y:S01]  /*12a0*/  IMAD R13, R39, R31, RZ ;  /* 0x0000001f270d7224 */ /* 0x000fe200078e02ff */
[----:B------:R-:W-:Y:S01]  /*12b0*/  SEL R32, R32, RZ, P2 ;  /* 0x000000ff20207207 */ /* 0x000fe20001000000 */
[----:B------:R-:W-:-:S04]  /*12c0*/  @P0 IMAD.WIDE.U32 R2, R2, R6, RZ ;  /* 0x0000000602020225 */ /* 0x000fc800078e00ff */
[C---:B------:R-:W-:Y:S01]  /*12d0*/  IMAD R13, R38.reuse, R11, R13 ;  /* 0x0000000b260d7224 */ /* 0x040fe200078e020d */
[----:B------:R-:W-:Y:S01]  /*12e0*/  SHF.R.S32.HI R11, RZ, 0x1f, R237 ;  /* 0x0000001fff0b7819 */ /* 0x000fe200000114ed */
[----:B------:R-:W-:Y:S01]  /*12f0*/  IMAD.WIDE.U32 R30, R38, R31, RZ ;  /* 0x0000001f261e7225 */ /* 0x000fe200078e00ff */
[----:B------:R-:W-:Y:S02]  /*1300*/  @P0 IADD3 R10, R3, R10, RZ ;  /* 0x0000000a030a0210 */ /* 0x000fe40007ffe0ff */
        /* <DEDUP_REMOVED lines=14> */
.L_x_172:
        /* <DEDUP_REMOVED lines=13> */
.L_x_173:
        /* <DEDUP_REMOVED lines=10> */
.L_x_174:
[----:B------:R-:W-:-:S04]  /*1560*/  IMAD R2, R202, R22, R217 ;  /* 0x00000016ca027224 */ /* 0x000fc800078e02d9 */
[----:B------:R-:W-:-:S07]  /*1570*/  IMAD R25, R2, R25, RZ ;  /* 0x0000001902197224 */ /* 0x000fce00078e02ff */
.L_x_175:
[----:B------:R-:W-:Y:S01]  /*1580*/  IMAD R22, R23, R22, RZ ;  /* 0x0000001617167224 */ /* 0x000fe200078e02ff */
[----:B------:R-:W1:Y:S01]  /*1590*/  LDC.64 R2, c[0x0][0x420] ;  /* 0x00010800ff027b82 */ /* 0x000e620000000a00 */
[----:B------:R-:W-:Y:S01]  /*15a0*/  IADD3 R23, -R239, R242, R237 ;  /* 0x000000f2ef177210 */ /* 0x000fe20007ffe1ed */
[----:B------:R-:W-:Y:S01]  /*15b0*/  ULDC UR4, c[0x0][0x398] ;  /* 0x0000e60000047ab9 */ /* 0x000fe20000000800 */
[----:B------:R-:W-:Y:S01]  /*15c0*/  IMAD.SHL.U32 R17, R22, 0x40, RZ ;  /* 0x0000004016117824 */ /* 0x000fe200078e00ff */
[C---:B------:R-:W-:Y:S01]  /*15d0*/  IADD3 R25, R24.reuse, R25, RZ ;  /* 0x0000001918197210 */ /* 0x040fe20007ffe0ff */
[----:B------:R-:W-:Y:S01]  /*15e0*/  IMAD.IADD R29, R24, 0x1, R29 ;  /* 0x00000001181d7824 */ /* 0x000fe200078e021d */
[----:B------:R-:W-:Y:S01]  /*15f0*/  ULDC.64 UR6, c[0x0][0x428] ;  /* 0x00010a0000067ab9 */ /* 0x000fe20000000a00 */
[----:B------:R-:W-:Y:S01]  /*1600*/  ULDC.64 UR8, c[0x0][0x258] ;  /* 0x0000960000087ab9 */ /* 0x000fe20000000a00 */
[----:B------:R-:W-:Y:S01]  /*1610*/  IADD3 R30, P3, P1, R30, R17, R35 ;  /* 0x000000111e1e7210 */ /* 0x000fe2000797e023 */
[----:B------:R-:W-:Y:S01]  /*1620*/  BSSY B1, `(.L_x_171) ;  /* 0x00005c6000017945 */ /* 0x000fe20003800000 */
[----:B------:R-:W-:-:S04]  /*1630*/  SHF.R.S32.HI R17, RZ, 0x1f, R17 ;  /* 0x0000001fff117819 */ /* 0x000fc80000011411 */
[----:B------:R-:W-:Y:S02]  /*1640*/  IADD3.X R34, R37, R17, R34, P3, P1 ;  /* 0x0000001125227210 */ /* 0x000fe40001fe2422 */
[----:B------:R-:W-:Y:S02]  /*1650*/  IADD3 R20, P3, P1, R33, R30, R20 ;  /* 0x0000001e21147210 */ /* 0x000fe4000797e014 */
[----:B------:R-:W2:Y:S02]  /*1660*/  LDC.64 R30, c[0x0][0x2b0] ;  /* 0x0000ac00ff1e7b82 */ /* 0x000ea40000000a00 */
[----:B------:R-:W-:Y:S02]  /*1670*/  IADD3.X R19, R32, R34, R19, P3, P1 ;  /* 0x0000002220137210 */ /* 0x000fe40001fe2413 */
[----:B------:R-:W-:Y:S02]  /*1680*/  IADD3 R32, P1, R210, R28, RZ ;  /* 0x0000001cd2207210 */ /* 0x000fe40007f3e0ff */
[----:B------:R-:W-:-:S03]  /*1690*/  IADD3 R17, P3, R209, R24, RZ ;  /* 0x00000018d1117210 */ /* 0x000fc60007f7e0ff */
[----:B------:R-:W-:Y:S02]  /*16a0*/  IMAD.X R33, R211, 0x1, R27, P1 ;  /* 0x00000001d3217824 */ /* 0x000fe400008e061b */
[----:B------:R-:W-:Y:S02]  /*16b0*/  IMAD R27, R207, R22, R206 ;  /* 0x00000016cf1b7224 */ /* 0x000fe400078e02ce */
[----:B------:R-:W-:Y:S01]  /*16c0*/  VIADD R22, R23, -UR4 ;  /* 0x8000000417167c36 */ /* 0x000fe20008000000 */
[----:B------:R-:W-:Y:S01]  /*16d0*/  IADD3.X R23, R213, R26, RZ, P3, !PT ;  /* 0x0000001ad5177210 */ /* 0x000fe20001ffe4ff */
[----:B-1----:R-:W-:Y:S01]  /*16e0*/  IMAD R26, R26, R2, RZ ;  /* 0x000000021a1a7224 */ /* 0x002fe200078e02ff */
[C---:B------:R-:W-:Y:S01]  /*16f0*/  IADD3 R20, P1, R27.reuse, R20, RZ ;  /* 0x000000141b147210 */ /* 0x040fe20007f3e0ff */
[C---:B------:R-:W-:Y:S01]  /*1700*/  IMAD.WIDE.U32 R32, R24.reuse, R2, R32 ;  /* 0x0000000218207225 */ /* 0x040fe200078e0020 */
[----:B------:R-:W-:Y:S02]  /*1710*/  SHF.R.S32.HI R35, RZ, 0x1f, R22 ;  /* 0x0000001fff237819 */ /* 0x000fe40000011416 */
[----:B------:R-:W-:Y:S01]  /*1720*/  LEA.HI.X.SX32 R19, R27, R19, 0x1, P1 ;  /* 0x000000131b137211 */ /* 0x000fe200008f0eff */
[----:B------:R-:W-:Y:S01]  /*1730*/  IMAD R26, R24, R3, R26 ;  /* 0x00000003181a7224 */ /* 0x000fe200078e021a */
[----:B------:R-:W-:Y:S01]  /*1740*/  LEA.HI R35, R35, R22, RZ, 0x6 ;  /* 0x0000001623237211 */ /* 0x000fe200078f30ff */
[----:B------:R-:W-:-:S02]  /*1750*/  IMAD R24, R23, R8, RZ ;  /* 0x0000000817187224 */ /* 0x000fc400078e02ff */
[----:B------:R-:W-:Y:S01]  /*1760*/  IMAD.IADD R33, R33, 0x1, R26 ;  /* 0x0000000121217824 */ /* 0x000fe200078e021a */
[----:B------:R-:W-:Y:S01]  /*1770*/  SHF.R.S32.HI R35, RZ, 0x6, R35 ;  /* 0x00000006ff237819 */ /* 0x000fe20000011423 */
[----:B------:R-:W-:Y:S01]  /*1780*/  IMAD R22, R233, UR6, RZ ;  /* 0x00000006e9167c24 */ /* 0x000fe2000f8e02ff */
[----:B------:R-:W1:Y:S01]  /*1790*/  LDC.64 R26, c[0x0][0x478] ;  /* 0x00011e00ff1a7b82 */ /* 0x000e620000000a00 */
[C---:B------:R-:W-:Y:S01]  /*17a0*/  IMAD R23, R17.reuse, R9, R24 ;  /* 0x0000000911177224 */ /* 0x040fe200078e0218 */
[----:B------:R-:W-:Y:S01]  /*17b0*/  VIMNMX R225, RZ, R35, !PT ;  /* 0x00000023ffe17248 */ /* 0x000fe20007fe0100 */
[----:B------:R-:W-:-:S04]  /*17c0*/  IMAD.WIDE.U32 R36, R17, R8, R210 ;  /* 0x0000000811247225 */ /* 0x000fc800078e00d2 */
[----:B------:R-:W-:Y:S01]  /*17d0*/  IMAD R17, R217, UR7, R22 ;  /* 0x00000007d9117c24 */ /* 0x000fe2000f8e0216 */
[----:B------:R-:W-:Y:S01]  /*17e0*/  IADD3 R22, P3, R21, R36, RZ ;  /* 0x0000002415167210 */ /* 0x000fe20007f7e0ff */
[----:B------:R-:W-:Y:S01]  /*17f0*/  IMAD.WIDE.U32 R32, R217, UR6, R32 ;  /* 0x00000006d9207c25 */ /* 0x000fe2000f8e0020 */
[----:B------:R-:W-:Y:S02]  /*1800*/  ULDC.64 UR6, c[0x0][0x400] ;  /* 0x0001000000067ab9 */ /* 0x000fe40000000a00 */
[C---:B------:R-:W-:Y:S01]  /*1810*/  LEA R244, P1, R20.reuse, UR6, 0x2 ;  /* 0x0000000614f47c11 */ /* 0x040fe2000f8210ff */
[----:B------:R-:W-:Y:S01]  /*1820*/  IMAD R24, R213, R2, RZ ;  /* 0x00000002d5187224 */ /* 0x000fe200078e02ff */
[----:B------:R-:W-:Y:S01]  /*1830*/  IADD3 R21, R33, R17, RZ ;  /* 0x0000001121157210 */ /* 0x000fe20007ffe0ff */
[----:B--2---:R-:W-:Y:S01]  /*1840*/  IMAD.WIDE R228, R29, 0x4, R30 ;  /* 0x000000041de47825 */ /* 0x004fe200078e021e */
[----:B------:R-:W-:Y:S01]  /*1850*/  LEA.HI.X R245, R20, UR7, R19, 0x2, P1 ;  /* 0x0000000714f57c11 */ /* 0x000fe200088f1413 */
[----:B------:R-:W-:Y:S01]  /*1860*/  ULDC.64 UR6, c[0x0][0x3e0] ;  /* 0x0000f80000067ab9 */ /* 0x000fe20000000a00 */
[----:B------:R-:W-:Y:S01]  /*1870*/  IADD3.X R23, R18, R37, R23, P3, !PT ;  /* 0x0000002512177210 */ /* 0x000fe20001ffe417 */
[----:B------:R-:W-:Y:S01]  /*1880*/  IMAD.MOV.U32 R20, RZ, RZ, R32 ;  /* 0x000000ffff147224 */ /* 0x000fe200078e0020 */
[----:B------:R-:W-:Y:S01]  /*1890*/  MOV R227, R229 ;  /* 0x000000e500e37202 */ /* 0x000fe20000000f00 */
[----:B------:R-:W-:-:S02]  /*18a0*/  IMAD R24, R209, R3, R24 ;  /* 0x00000003d1187224 */ /* 0x000fc400078e0218 */
[----:B------:R-:W-:-:S04]  /*18b0*/  IMAD.WIDE.U32 R20, R209, R2, R20 ;  /* 0x00000002d1147225 */ /* 0x000fc800078e0014 */
[----:B------:R-:W-:Y:S01]  /*18c0*/  IMAD.IADD R24, R21, 0x1, R24 ;  /* 0x0000000115187824 */ /* 0x000fe200078e0218 */
[C---:B------:R-:W-:Y:S01]  /*18d0*/  LEA R246, P1, R20.reuse, UR6, 0x1 ;  /* 0x0000000614f67c11 */ /* 0x040fe2000f8208ff */
[----:B------:R-:W-:Y:S02]  /*18e0*/  IMAD R18, R233, UR8, RZ ;  /* 0x00000008e9127c24 */ /* 0x000fe4000f8e02ff */
[C---:B------:R-:W-:Y:S01]  /*18f0*/  IMAD.WIDE.U32 R22, R217.reuse, UR8, R22 ;  /* 0x00000008d9167c25 */ /* 0x040fe2000f8e0016 */
[----:B------:R-:W-:Y:S02]  /*1900*/  LEA.HI.X R247, R20, UR7, R24, 0x1, P1 ;  /* 0x0000000714f77c11 */ /* 0x000fe400088f0c18 */
[----:B------:R-:W-:Y:S01]  /*1910*/  ISETP.GT.AND P1, PT, R238, R225, PT ;  /* 0x000000e1ee00720c */ /* 0x000fe20003f24270 */
[----:B------:R-:W-:Y:S01]  /*1920*/  IMAD R18, R217, UR9, R18 ;  /* 0x00000009d9127c24 */ /* 0x000fe2000f8e0212 */
[----:B------:R-:W-:Y:S01]  /*1930*/  ULDC.64 UR8, c[0x0][0x210] ;  /* 0x0000840000087ab9 */ /* 0x000fe20000000a00 */
[----:B-1----:R-:W-:Y:S01]  /*1940*/  IMAD.WIDE R230, R25, 0x4, R26 ;  /* 0x0000000419e67825 */ /* 0x002fe200078e021a */
[----:B------:R-:W-:-:S02]  /*1950*/  LEA R248, P3, R22, UR8, 0x1 ;  /* 0x0000000816f87c11 */ /* 0x000fc4000f8608ff */
[----:B------:R-:W-:Y:S01]  /*1960*/  IADD3 R18, R23, R18, RZ ;  /* 0x0000001217127210 */ /* 0x000fe20007ffe0ff */
[----:B------:R-:W-:Y:S01]  /*1970*/  IMAD.MOV.U32 R229, RZ, RZ, R231 ;  /* 0x000000ffffe57224 */ /* 0x000fe200078e00e7 */
[----:B------:R-:W-:Y:S02]  /*1980*/  IADD3 R238, R238, -0x1, RZ ;  /* 0xffffffffeeee7810 */ /* 0x000fe40007ffe0ff */
[----:B------:R-:W-:-:S03]  /*1990*/  LEA.HI.X R249, R22, UR9, R18, 0x1, P3 ;  /* 0x0000000916f97c11 */ /* 0x000fc600098f0c12 */
[----:B------:R-:W-:Y:S05]  /*19a0*/  @P1 BRA `(.L_x_176) ;  /* 0x0000000400e01947 */ /* 0x000fea0003800000 */
[----:B------:R-:W1:Y:S01]  /*19b0*/  @P0 LDC.64 R2, c[0x0][0x458] ;  /* 0x00011600ff020b82 */ /* 0x000e620000000a00 */
[CC--:B------:R-:W-:Y:S02]  /*19c0*/  @P0 IADD3 R12, R240.reuse, R241.reuse, RZ ;  /* 0x000000f1f00c0210 */ /* 0x0c0fe40007ffe0ff */
[----:B------:R-:W-:-:S05]  /*19d0*/  @P0 IADD3 R6, R240, R241, RZ ;  /* 0x000000f1f0060210 */ /* 0x000fca0007ffe0ff */
[----:B------:R-:W2:Y:S01]  /*19e0*/  @P0 LDC.64 R4, c[0x0][0x450] ;  /* 0x00011400ff040b82 */ /* 0x000ea20000000a00 */
[C---:B-1----:R-:W-:Y:S02]  /*19f0*/  @P0 IMAD R9, R12.reuse, R3, RZ ;  /* 0x000000030c090224 */ /* 0x042fe400078e02ff */
[----:B------:R-:W-:-:S05]  /*1a00*/  @P0 IMAD.WIDE.U32 R12, R12, R2, RZ ;  /* 0x000000020c0c0225 */ /* 0x000fca00078e00ff */
[----:B------:R-:W-:Y:S01]  /*1a10*/  @P0 IADD3 R9, R13, R9, RZ ;  /* 0x000000090d090210 */ /* 0x000fe20007ffe0ff */
[C---:B--2---:R-:W-:Y:S02]  /*1a20*/  @P0 IMAD R8, R6.reuse, R5, RZ ;  /* 0x0000000506080224 */ /* 0x044fe400078e02ff */
[----:B------:R-:W-:-:S05]  /*1a30*/  @P0 IMAD.WIDE.U32 R6, R6, R4, RZ ;  /* 0x0000000406060225 */ /* 0x000fca00078e00ff */
        /* <DEDUP_REMOVED lines=15> */
.L_x_177:
        /* <DEDUP_REMOVED lines=12> */
.L_x_178:
[-C--:B------:R-:W-:Y:S01]  /*1bf0*/  IMAD R6, R11, R4.reuse, RZ ;  /* 0x000000040b067224 */ /* 0x080fe200078e02ff */
[----:B------:R-:W-:Y:S01]  /*1c00*/  ULDC.64 UR6, c[0x0][0x468] ;  /* 0x00011a0000067ab9 */ /* 0x000fe20000000a00 */
[----:B------:R-:W-:Y:S01]  /*1c10*/  IMAD.WIDE.U32 R14, R237, R4, R210 ;  /* 0x00000004ed0e7225 */ /* 0x000fe200078e00d2 */
[----:B------:R-:W-:Y:S01]  /*1c20*/  IADD3 R13, R209, 0x20, RZ ;  /* 0x00000020d10d7810 */ /* 0x000fe20007ffe0ff */
[----:B------:R-:W-:Y:S02]  /*1c30*/  BSSY B0, `(.L_x_179) ;  /* 0x0000018000007945 */ /* 0x000fe40003800000 */
[----:B------:R-:W-:Y:S01]  /*1c40*/  IMAD R7, R237, R5, R6 ;  /* 0x00000005ed077224 */ /* 0x000fe200078e0206 */
[----:B------:R-:W-:Y:S01]  /*1c50*/  IADD3 R14, P0, R10, R14, RZ ;  /* 0x0000000e0a0e7210 */ /* 0x000fe20007f1e0ff */
[----:B------:R-:W-:-:S03]  /*1c60*/  IMAD R6, R212, -0x40, R239 ;  /* 0xffffffc0d4067824 */ /* 0x000fc600078e02ef */
[----:B------:R-:W-:Y:S01]  /*1c70*/  IADD3.X R15, R8, R15, R7, P0, !PT ;  /* 0x0000000f080f7210 */ /* 0x000fe200007fe407 */
[----:B------:R-:W-:Y:S01]  /*1c80*/  IMAD R8, R233, UR6, RZ ;  /* 0x00000006e9087c24 */ /* 0x000fe2000f8e02ff */
[-C--:B------:R-:W-:Y:S02]  /*1c90*/  ISETP.GE.AND P1, PT, R209, R6.reuse, PT ;  /* 0x00000006d100720c */ /* 0x080fe40003f26270 */
[----:B------:R-:W-:Y:S01]  /*1ca0*/  ISETP.GE.AND P0, PT, R13, R6, PT ;  /* 0x000000060d00720c */ /* 0x000fe20003f06270 */
[C---:B------:R-:W-:Y:S02]  /*1cb0*/  IMAD R7, R217.reuse, UR7, R8 ;  /* 0x00000007d9077c24 */ /* 0x040fe4000f8e0208 */
[----:B------:R-:W-:-:S05]  /*1cc0*/  IMAD.WIDE.U32 R14, R217, UR6, R14 ;  /* 0x00000006d90e7c25 */ /* 0x000fca000f8e000e */
[----:B------:R-:W-:-:S03]  /*1cd0*/  IADD3 R7, R15, R7, RZ ;  /* 0x000000070f077210 */ /* 0x000fc60007ffe0ff */
[----:B------:R-:W-:Y:S05]  /*1ce0*/  @P1 BRA `(.L_x_180) ;  /* 0x0000000000301947 */ /* 0x000fea0003800000 */
[----:B------:R-:W-:Y:S01]  /*1cf0*/  MOV R16, R14 ;  /* 0x0000000e00107202 */ /* 0x000fe20000000f00 */
[-C--:B------:R-:W-:Y:S01]  /*1d00*/  IMAD R6, R213, R4.reuse, RZ ;  /* 0x00000004d5067224 */ /* 0x080fe200078e02ff */
[----:B------:R-:W-:Y:S01]  /*1d10*/  MOV R17, R7 ;  /* 0x0000000700117202 */ /* 0x000fe20000000f00 */
[----:B------:R-:W-:Y:S02]  /*1d20*/  ULDC.64 UR6, c[0x0][0x3f0] ;  /* 0x0000fc0000067ab9 */ /* 0x000fe40000000a00 */
[C---:B------:R-:W-:Y:S02]  /*1d30*/  IMAD R6, R209.reuse, R5, R6 ;  /* 0x00000005d1067224 */ /* 0x040fe400078e0206 */
[----:B------:R-:W-:-:S05]  /*1d40*/  IMAD.WIDE.U32 R16, R209, R4, R16 ;  /* 0x00000004d1107225 */ /* 0x000fca00078e0010 */
[----:B------:R-:W-:Y:S02]  /*1d50*/  IADD3 R6, R17, R6, RZ ;  /* 0x0000000611067210 */ /* 0x000fe40007ffe0ff */
[----:B------:R-:W-:-:S04]  /*1d60*/  LEA R18, P2, R16, UR6, 0x1 ;  /* 0x0000000610127c11 */ /* 0x000fc8000f8408ff */
[----:B------:R-:W-:-:S05]  /*1d70*/  LEA.HI.X R19, R16, UR7, R6, 0x1, P2 ;  /* 0x0000000710137c11 */ /* 0x000fca00090f0c06 */
[----:B------:R1:W-:Y:S04]  /*1d80*/  STG.E.128 desc[UR14][R18.64], RZ ;  /* 0x000000ff12007986 */ /* 0x0003e8000c101d0e */
[----:B------:R1:W-:Y:S04]  /*1d90*/  STG.E.128 desc[UR14][R18.64+0x80], RZ ;  /* 0x000080ff12007986 */ /* 0x0003e8000c101d0e */
[----:B------:R1:W-:Y:S02]  /*1da0*/  STG.E.128 desc[UR14][R18.64+0x100], RZ ;  /* 0x000100ff12007986 */ /* 0x0003e4000c101d0e */
.L_x_180:
[----:B------:R-:W-:Y:S05]  /*1db0*/  BSYNC B0 ;  /* 0x0000000000007941 */ /* 0x000fea0003800000 */
.L_x_179:
[----:B------:R-:W-:Y:S04]  /*1dc0*/  BSSY B0, `(.L_x_181) ;  /* 0x000000f000007945 */ /* 0x000fe80003800000 */
[----:B------:R-:W-:Y:S05]  /*1dd0*/  @P0 BRA `(.L_x_182) ;  /* 0x0000000000340947 */ /* 0x000fea0003800000 */
[----:B------:R-:W-:Y:S01]  /*1de0*/  IADD3 R13, P2, R209, 0x20, RZ ;  /* 0x00000020d10d7810 */ /* 0x000fe20007f5e0ff */
[----:B------:R-:W-:-:S03]  /*1df0*/  ULDC.64 UR6, c[0x0][0x3f0] ;  /* 0x0000fc0000067ab9 */ /* 0x000fc60000000a00 */
[----:B------:R-:W-:-:S05]  /*1e00*/  IADD3.X R15, RZ, R213, RZ, P2, !PT ;  /* 0x000000d5ff0f7210 */ /* 0x000fca00017fe4ff */
[----:B------:R-:W-:Y:S01]  /*1e10*/  IMAD R6, R15, R4, RZ ;  /* 0x000000040f067224 */ /* 0x000fe200078e02ff */
[----:B------:R-:W-:-:S03]  /*1e20*/  MOV R15, R7 ;  /* 0x00000007000f7202 */ /* 0x000fc60000000f00 */
[C---:B------:R-:W-:Y:S02]  /*1e30*/  IMAD R5, R13.reuse, R5, R6 ;  /* 0x000000050d057224 */ /* 0x040fe400078e0206 */
[----:B------:R-:W-:-:S03]  /*1e40*/  IMAD.WIDE.U32 R14, R13, R4, R14 ;  /* 0x000000040d0e7225 */ /* 0x000fc600078e000e */
[----:B------:R-:W-:Y:S02]  /*1e50*/  LEA R4, P2, R14, UR6, 0x1 ;  /* 0x000000060e047c11 */ /* 0x000fe4000f8408ff */
[----:B------:R-:W-:-:S04]  /*1e60*/  IADD3 R5, R15, R5, RZ ;  /* 0x000000050f057210 */ /* 0x000fc80007ffe0ff */
[----:B------:R-:W-:-:S05]  /*1e70*/  LEA.HI.X R5, R14, UR7, R5, 0x1, P2 ;  /* 0x000000070e057c11 */ /* 0x000fca00090f0c05 */
[----:B------:R2:W-:Y:S04]  /*1e80*/  STG.E.128 desc[UR14][R4.64], RZ ;  /* 0x000000ff04007986 */ /* 0x0005e8000c101d0e */
[----:B------:R2:W-:Y:S04]  /*1e90*/  STG.E.128 desc[UR14][R4.64+0x80], RZ ;  /* 0x000080ff04007986 */ /* 0x0005e8000c101d0e */
[----:B------:R2:W-:Y:S02]  /*1ea0*/  STG.E.128 desc[UR14][R4.64+0x100], RZ ;  /* 0x000100ff04007986 */ /* 0x0005e4000c101d0e */
.L_x_182:
[----:B------:R-:W-:Y:S05]  /*1eb0*/  BSYNC B0 ;  /* 0x0000000000007941 */ /* 0x000fea0003800000 */
.L_x_181:
[-C--:B------:R-:W-:Y:S01]  /*1ec0*/  IMAD.WIDE.U32 R6, R237, R2.reuse, R210 ;  /* 0x00000002ed067225 */ /* 0x080fe200078e00d2 */
[----:B------:R-:W-:Y:S01]  /*1ed0*/  ULDC.64 UR6, c[0x0][0x470] ;  /* 0x00011c0000067ab9 */ /* 0x000fe20000000a00 */
[----:B------:R-:W-:Y:S02]  /*1ee0*/  BSSY B0, `(.L_x_183) ;  /* 0x0000015000007945 */ /* 0x000fe40003800000 */
[----:B--2---:R-:W-:Y:S01]  /*1ef0*/  IMAD R4, R11, R2, RZ ;  /* 0x000000020b047224 */ /* 0x004fe200078e02ff */
[----:B------:R-:W-:Y:S01]  /*1f00*/  IADD3 R8, P2, R12, R6, RZ ;  /* 0x000000060c087210 */ /* 0x000fe20007f5e0ff */
[----:B------:R-:W-:Y:S02]  /*1f10*/  IMAD R6, R233, UR6, RZ ;  /* 0x00000006e9067c24 */ /* 0x000fe4000f8e02ff */
[----:B------:R-:W-:-:S05]  /*1f20*/  IMAD R4, R237, R3, R4 ;  /* 0x00000003ed047224 */ /* 0x000fca00078e0204 */
[----:B------:R-:W-:Y:S01]  /*1f30*/  IADD3.X R9, R9, R7, R4, P2, !PT ;  /* 0x0000000709097210 */ /* 0x000fe200017fe404 */
[C---:B------:R-:W-:Y:S02]  /*1f40*/  IMAD R7, R217.reuse, UR7, R6 ;  /* 0x00000007d9077c24 */ /* 0x040fe4000f8e0206 */
[----:B------:R-:W-:-:S05]  /*1f50*/  IMAD.WIDE.U32 R8, R217, UR6, R8 ;  /* 0x00000006d9087c25 */ /* 0x000fca000f8e0008 */
[----:B------:R-:W-:Y:S01]  /*1f60*/  IADD3 R7, R9, R7, RZ ;  /* 0x0000000709077210 */ /* 0x000fe20007ffe0ff */
[----:B------:R-:W-:Y:S06]  /*1f70*/  @P1 BRA `(.L_x_184) ;  /* 0x00000000002c1947 */ /* 0x000fec0003800000 */
[----:B------:R-:W-:Y:S01]  /*1f80*/  MOV R6, R8 ;  /* 0x0000000800067202 */ /* 0x000fe20000000f00 */
[----:B------:R-:W-:Y:S01]  /*1f90*/  IMAD R4, R213, R2, RZ ;  /* 0x00000002d5047224 */ /* 0x000fe200078e02ff */
[----:B------:R-:W-:-:S03]  /*1fa0*/  ULDC.64 UR6, c[0x0][0x3f8] ;  /* 0x0000fe0000067ab9 */ /* 0x000fc60000000a00 */
[----:B------:R-:W-:-:S04]  /*1fb0*/  IMAD.WIDE.U32 R10, R209, R2, R6 ;  /* 0x00000002d10a7225 */ /* 0x000fc800078e0006 */
[----:B------:R-:W-:Y:S01]  /*1fc0*/  IMAD R4, R209, R3, R4 ;  /* 0x00000003d1047224 */ /* 0x000fe200078e0204 */
[----:B------:R-:W-:-:S04]  /*1fd0*/  LEA R12, P1, R10, UR6, 0x1 ;  /* 0x000000060a0c7c11 */ /* 0x000fc8000f8208ff */
[----:B------:R-:W-:-:S04]  /*1fe0*/  IADD3 R4, R11, R4, RZ ;  /* 0x000000040b047210 */ /* 0x000fc80007ffe0ff */
[----:B------:R-:W-:-:S05]  /*1ff0*/  LEA.HI.X R13, R10, UR7, R4, 0x1, P1 ;  /* 0x000000070a0d7c11 */ /* 0x000fca00088f0c04 */
[----:B------:R2:W-:Y:S04]  /*2000*/  STG.E.128 desc[UR14][R12.64], RZ ;  /* 0x000000ff0c007986 */ /* 0x0005e8000c101d0e */
[----:B------:R2:W-:Y:S04]  /*2010*/  STG.E.128 desc[UR14][R12.64+0x80], RZ ;  /* 0x000080ff0c007986 */ /* 0x0005e8000c101d0e */
[----:B------:R2:W-:Y:S02]  /*2020*/  STG.E.128 desc[UR14][R12.64+0x100], RZ ;  /* 0x000100ff0c007986 */ /* 0x0005e4000c101d0e */
.L_x_184:
[----:B------:R-:W-:Y:S05]  /*2030*/  BSYNC B0 ;  /* 0x0000000000007941 */ /* 0x000fea0003800000 */
.L_x_183:
[----:B------:R-:W-:Y:S05]  /*2040*/  @P0 BRA `(.L_x_185) ;  /* 0x00000050008c0947 */ /* 0x000fea0003800000 */
[----:B------:R-:W-:Y:S01]  /*2050*/  IADD3 R4, P0, R209, 0x20, RZ ;  /* 0x00000020d1047810 */ /* 0x000fe20007f1e0ff */
[----:B------:R-:W-:Y:S01]  /*2060*/  ULDC.64 UR6, c[0x0][0x3f8] ;  /* 0x0000fe0000067ab9 */ /* 0x000fe20000000a00 */
[----:B------:R-:W-:Y:S02]  /*2070*/  MOV R6, R8 ;  /* 0x0000000800067202 */ /* 0x000fe40000000f00 */
[----:B------:R-:W-:-:S03]  /*2080*/  IADD3.X R5, RZ, R213, RZ, P0, !PT ;  /* 0x000000d5ff057210 */ /* 0x000fc600007fe4ff */
[----:B------:R-:W-:-:S04]  /*2090*/  IMAD.WIDE.U32 R6, R4, R2, R6 ;  /* 0x0000000204067225 */ /* 0x000fc800078e0006 */
[----:B------:R-:W-:Y:S01]  /*20a0*/  IMAD R5, R5, R2, RZ ;  /* 0x0000000205057224 */ /* 0x000fe200078e02ff */
[----:B------:R-:W-:-:S03]  /*20b0*/  LEA R2, P0, R6, UR6, 0x1 ;  /* 0x0000000606027c11 */ /* 0x000fc6000f8008ff */
[----:B------:R-:W-:-:S05]  /*20c0*/  IMAD R5, R4, R3, R5 ;  /* 0x0000000304057224 */ /* 0x000fca00078e0205 */
[----:B------:R-:W-:-:S04]  /*20d0*/  IADD3 R5, R7, R5, RZ ;  /* 0x0000000507057210 */ /* 0x000fc80007ffe0ff */
[----:B------:R-:W-:-:S05]  /*20e0*/  LEA.HI.X R3, R6, UR7, R5, 0x1, P0 ;  /* 0x0000000706037c11 */ /* 0x000fca00080f0c05 */
[----:B------:R3:W-:Y:S04]  /*20f0*/  STG.E.128 desc[UR14][R2.64], RZ ;  /* 0x000000ff02007986 */ /* 0x0007e8000c101d0e */
[----:B------:R3:W-:Y:S04]  /*2100*/  STG.E.128 desc[UR14][R2.64+0x80], RZ ;  /* 0x000080ff02007986 */ /* 0x0007e8000c101d0e */
[----:B------:R3:W-:Y:S01]  /*2110*/  STG.E.128 desc[UR14][R2.64+0x100], RZ ;  /* 0x000100ff02007986 */ /* 0x0007e2000c101d0e */
[----:B------:R-:W-:Y:S05]  /*2120*/  BRA `(.L_x_185) ;  /* 0x0000005000547947 */ /* 0x000fea0003800000 */
.L_x_176:
[----:B------:R-:W-:Y:S01]  /*2130*/  IMAD R20, R238, -0x40, R242 ;  /* 0xffffffc0ee147824 */ /* 0x000fe200078e02f2 */
[----:B------:R-:W-:Y:S01]  /*2140*/  @P2 BAR.SYNC.DEFER_BLOCKING 0x0 ;  /* 0x0000000000002b1d */ /* 0x000fe20000010000 */
[----:B------:R-:W-:Y:S02]  /*2150*/  VIADD R19, R209, 0x20 ;  /* 0x00000020d1137836 */ /* 0x000fe40000000000 */
[----:B------:R-:W-:Y:S01]  /*2160*/  IMAD R22, R11, R6, RZ ;  /* 0x000000060b167224 */ /* 0x000fe200078e02ff */
[----:B------:R-:W-:Y:S01]  /*2170*/  ISETP.GE.AND P6, PT, R204, R20, PT ;  /* 0x00000014cc00720c */ /* 0x000fe20003fc6270 */
[----:B------:R-:W-:Y:S01]  /*2180*/  IMAD.WIDE.U32 R24, R237, R6, R210 ;  /* 0x00000006ed187225 */ /* 0x000fe200078e00d2 */
[----:B------:R-:W-:Y:S01]  /*2190*/  ISETP.GE.AND P3, PT, R19, R20, PT ;  /* 0x000000141300720c */ /* 0x000fe20003f66270 */
[----:B------:R-:W-:Y:S01]  /*21a0*/  ULDC.64 UR8, c[0x0][0x260] ;  /* 0x0000980000087ab9 */ /* 0x000fe20000000a00 */
[----:B------:R-:W-:Y:S01]  /*21b0*/  ULDC.64 UR6, c[0x0][0x268] ;  /* 0x00009a0000067ab9 */ /* 0x000fe20000000a00 */
[----:B------:R-:W-:Y:S01]  /*21c0*/  IMAD R18, R212, -0x40, R239 ;  /* 0xffffffc0d4127824 */ /* 0x000fe200078e02ef */
[----:B------:R-:W1:Y:S01]  /*21d0*/  LDC R222, c[0x0][0x270] ;  /* 0x00009c00ffde7b82 */ /* 0x000e620000000800 */
[----:B------:R-:W-:Y:S01]  /*21e0*/  IMAD R21, R237, R7, R22 ;  /* 0x00000007ed157224 */ /* 0x000fe200078e0216 */
[----:B------:R-:W-:Y:S01]  /*21f0*/  IADD3 R22, P0, R12, R24, RZ ;  /* 0x000000180c167210 */ /* 0x000fe20007f1e0ff */
[----:B------:R-:W-:Y:S01]  /*2200*/  IMAD.WIDE.U32 R26, R2, 0x40, RZ ;  /* 0x00000040021a7825 */ /* 0x000fe200078e00ff */
[----:B------:R-:W-:-:S03]  /*2210*/  ISETP.GE.AND P1, PT, R19, R18, PT ;  /* 0x000000121300720c */ /* 0x000fc60003f26270 */
[----:B------:R-:W-:Y:S01]  /*2220*/  IMAD.WIDE.U32 R30, R8, 0x40, RZ ;  /* 0x00000040081e7825 */ /* 0x000fe200078e00ff */
[----:B------:R-:W-:-:S03]  /*2230*/  IADD3.X R23, R10, R25, R21, P0, !PT ;  /* 0x000000190a177210 */ /* 0x000fc600007fe415 */
[----:B------:R-:W-:Y:S01]  /*2240*/  IMAD.SHL.U32 R3, R3, 0x40, RZ ;  /* 0x0000004003037824 */ /* 0x000fe200078e00ff */
[----:B------:R-:W-:Y:S01]  /*2250*/  @!P3 IADD3 R24, P0, R246, R26, RZ ;  /* 0x0000001af618b210 */ /* 0x000fe20007f1e0ff */
[----:B------:R-:W-:Y:S01]  /*2260*/  IMAD.WIDE.U32 R28, R237, R4, R210 ;  /* 0x00000004ed1c7225 */ /* 0x000fe200078e00d2 */
[----:B------:R-:W-:-:S03]  /*2270*/  @!P3 IADD3 R10, P4, R248, R30, RZ ;  /* 0x0000001ef80ab210 */ /* 0x000fc60007f9e0ff */
[----:B------:R-:W-:Y:S01]  /*2280*/  IMAD.SHL.U32 R9, R9, 0x40, RZ ;  /* 0x0000004009097824 */ /* 0x000fe200078e00ff */
[----:B------:R-:W-:Y:S01]  /*2290*/  @!P3 IADD3.X R25, R247, R27, R3, P0, !PT ;  /* 0x0000001bf719b210 */ /* 0x000fe200007fe403 */
[----:B------:R-:W-:Y:S01]  /*22a0*/  IMAD R2, R11, R4, RZ ;  /* 0x000000040b027224 */ /* 0x000fe200078e02ff */
[----:B------:R-:W-:Y:S01]  /*22b0*/  IADD3 R16, P0, R16, R28, RZ ;  /* 0x0000001c10107210 */ /* 0x000fe20007f1e0ff */
[----:B------:R-:W-:Y:S01]  /*22c0*/  VIADD R17, R204, 0x8 ;  /* 0x00000008cc117836 */ /* 0x000fe20000000000 */
[----:B------:R-:W-:Y:S01]  /*22d0*/  @!P3 IADD3.X R11, R249, R31, R9, P4, !PT ;  /* 0x0000001ff90bb210 */ /* 0x000fe200027fe409 */
[----:B------:R-:W-:Y:S01]  /*22e0*/  IMAD R2, R237, R5, R2 ;  /* 0x00000005ed027224 */ /* 0x000fe200078e0202 */
[----:B------:R-:W-:Y:S01]  /*22f0*/  LEA.HI R9, R238, R238, RZ, 0x1 ;  /* 0x000000eeee097211 */ /* 0x000fe200078f08ff */
[----:B------:R-:W-:Y:S01]  /*2300*/  IMAD R19, R13, UR8, RZ ;  /* 0x000000080d137c24 */ /* 0x000fe2000f8e02ff */
[----:B------:R-:W-:Y:S01]  /*2310*/  ISETP.GE.AND P5, PT, R17, R20, PT ;  /* 0x000000141100720c */ /* 0x000fe20003fa6270 */
[----:B------:R-:W-:Y:S01]  /*2320*/  IMAD R13, R13, UR6, RZ ;  /* 0x000000060d0d7c24 */ /* 0x000fe2000f8e02ff */
[----:B------:R-:W-:Y:S01]  /*2330*/  IADD3.X R17, R15, R29, R2, P0, !PT ;  /* 0x0000001d0f117210 */ /* 0x000fe200007fe402 */
[----:B------:R-:W-:Y:S01]  /*2340*/  IMAD.WIDE.U32 R22, R14, UR8, R22 ;  /* 0x000000080e167c25 */ /* 0x000fe2000f8e0016 */
[----:B------:R-:W-:-:S03]  /*2350*/  @!P1 IADD3 R2, P0, R209, 0x20, RZ ;  /* 0x00000020d1029810 */ /* 0x000fc60007f1e0ff */
[----:B------:R-:W-:Y:S01]  /*2360*/  IMAD.SHL.U32 R231, R204, 0x4, RZ ;  /* 0x00000004cce77824 */ /* 0x000fe200078e00ff */
[----:B------:R-:W-:Y:S01]  /*2370*/  LOP3.LUT R9, R9, 0xfffffffe, RZ, 0xc0, !PT ;  /* 0xfffffffe09097812 */ /* 0x000fe200078ec0ff */
[----:B------:R-:W-:Y:S01]  /*2380*/  @!P1 IMAD.X R15, RZ, RZ, R213, P0 ;  /* 0x000000ffff0f9224 */ /* 0x000fe200000e06d5 */
[C---:B------:R-:W-:Y:S01]  /*2390*/  ISETP.GE.AND P2, PT, R209.reuse, R18, PT ;  /* 0x00000012d100720c */ /* 0x040fe20003f46270 */
[----:B------:R-:W-:Y:S01]  /*23a0*/  IMAD R13, R14, UR7, R13 ;  /* 0x000000070e0d7c24 */ /* 0x000fe2000f8e020d */
[C---:B------:R-:W-:Y:S01]  /*23b0*/  @!P1 IADD3 R3, P0, R209.reuse, 0x20, RZ ;  /* 0x00000020d1039810 */ /* 0x040fe20007f1e0ff */
[----:B------:R-:W-:Y:S01]  /*23c0*/  IMAD.IADD R8, R238, 0x1, -R9 ;  /* 0x00000001ee087824 */ /* 0x000fe200078e0a09 */
[----:B------:R-:W-:Y:S01]  /*23d0*/  ISETP.GE.AND P4, PT, R209, R20, PT ;  /* 0x00000014d100720c */ /* 0x000fe20003f86270 */
[----:B------:R-:W-:Y:S02]  /*23e0*/  @!P1 IMAD R15, R15, R6, RZ ;  /* 0x000000060f0f9224 */ /* 0x000fe400078e02ff */
[----:B------:R-:W-:-:S02]  /*23f0*/  IMAD.MOV.U32 R234, RZ, RZ, 0x7f800000 ;  /* 0x7f800000ffea7424 */ /* 0x000fc400078e00ff */
[----:B------:R-:W-:Y:S02]  /*2400*/  IMAD.MOV.U32 R235, RZ, RZ, 0x7f800000 ;  /* 0x7f800000ffeb7424 */ /* 0x000fe400078e00ff */
[----:B------:R-:W-:Y:S02]  /*2410*/  IMAD.MOV.U32 R190, RZ, RZ, 0x20 ;  /* 0x00000020ffbe7424 */ /* 0x000fe400078e00ff */
[----:B------:R-:W-:Y:S02]  /*2420*/  VIADD R224, R204, 0x1 ;  /* 0x00000001cce07836 */ /* 0x000fe40000000000 */
[----:B------:R-:W-:Y:S01]  /*2430*/  IMAD.MOV.U32 R189, RZ, RZ, 0x40 ;  /* 0x00000040ffbd7424 */ /* 0x000fe200078e00ff */
[----:B------:R-:W-:Y:S01]  /*2440*/  CS2R R142, SRZ ;  /* 0x00000000008e7805 */ /* 0x000fe2000001ff00 */
[----:B------:R-:W-:Y:S01]  /*2450*/  @!P1 IMAD.X R9, RZ, RZ, R213, P0 ;  /* 0x000000ffff099224 */ /* 0x000fe200000e06d5 */
[----:B------:R-:W-:Y:S01]  /*2460*/  ISETP.NE.AND P0, PT, R8, 0x1, PT ;  /* 0x000000010800780c */ /* 0x000fe20003f05270 */
[C---:B------:R-:W-:Y:S01]  /*2470*/  IMAD R8, R14.reuse, UR9, R19 ;  /* 0x000000090e087c24 */ /* 0x040fe2000f8e0213 */
[----:B------:R2:W-:Y:S01]  /*2480*/  @P4 STS.128 [R214+0xc000], RZ ;  /* 0x00c000ffd6004388 */ /* 0x0005e20000000c00 */
[----:B------:R-:W-:Y:S01]  /*2490*/  IMAD.WIDE.U32 R18, R14, UR6, R16 ;  /* 0x000000060e127c25 */ /* 0x000fe2000f8e0010 */
[----:B------:R-:W-:-:S02]  /*24a0*/  CS2R R140, SRZ ;  /* 0x00000000008c7805 */ /* 0x000fc4000001ff00 */
[----:B------:R-:W-:Y:S01]  /*24b0*/  CS2R R146, SRZ ;  /* 0x0000000000927805 */ /* 0x000fe2000001ff00 */
[----:B------:R2:W-:Y:S01]  /*24c0*/  @P4 STS.128 [R214+0xe000], RZ ;  /* 0x00e000ffd6004388 */ /* 0x0005e20000000c00 */
[----:B------:R-:W-:Y:S01]  /*24d0*/  @!P1 IMAD R16, R9, R4, RZ ;  /* 0x0000000409109224 */ /* 0x000fe200078e02ff */
[----:B------:R-:W-:Y:S01]  /*24e0*/  CS2R R144, SRZ ;  /* 0x0000000000907805 */ /* 0x000fe2000001ff00 */
[----:B------:R-:W-:Y:S01]  /*24f0*/  IMAD.IADD R23, R23, 0x1, R8 ;  /* 0x0000000117177824 */ /* 0x000fe200078e0208 */
[----:B------:R2:W-:Y:S01]  /*2500*/  @P4 STS.128 [R214+0x10000], RZ ;  /* 0x010000ffd6004388 */ /* 0x0005e20000000c00 */
[----:B------:R-:W-:Y:S01]  /*2510*/  IMAD.IADD R9, R19, 0x1, R13 ;  /* 0x0000000113097824 */ /* 0x000fe200078e020d */
[----:B------:R-:W-:Y:S01]  /*2520*/  CS2R R138, SRZ ;  /* 0x00000000008a7805 */ /* 0x000fe2000001ff00 */
[----:B------:R-:W-:Y:S01]  /*2530*/  @!P2 IMAD.MOV.U32 R8, RZ, RZ, R18 ;  /* 0x000000ffff08a224 */ /* 0x000fe200078e0012 */
[----:B------:R-:W-:Y:S01]  /*2540*/  @!PT LDS RZ, [RZ] ;  /* 0x00000000fffff984 */ /* 0x000fe20000000800 */
[----:B------:R-:W-:Y:S01]  /*2550*/  @!PT LDS RZ, [RZ] ;  /* 0x00000000fffff984 */ /* 0x000fe20000000800 */
[----:B------:R-:W-:Y:S01]  /*2560*/  @!PT LDS RZ, [RZ] ;  /* 0x00000000fffff984 */ /* 0x000fe20000000800 */
[----:B------:R-:W-:Y:S01]  /*2570*/  @!P4 LDGSTS.E.BYPASS.LTC128B.128 [R214+0xc000], desc[UR14][R246.64] ;  /* 0x0c000000f6d6cfae */ /* 0x000fe2000b901d4e */
[----:B------:R-:W-:Y:S01]  /*2580*/  @!P1 IMAD R13, R3, R5, R16 ;  /* 0x00000005030d9224 */ /* 0x000fe200078e0210 */
[----:B------:R-:W-:Y:S01]  /*2590*/  CS2R R136, SRZ ;  /* 0x0000000000887805 */ /* 0x000fe2000001ff00 */
[--C-:B------:R-:W-:Y:S01]  /*25a0*/  @!P1 IMAD.MOV.U32 R16, RZ, RZ, R22.reuse ;  /* 0x000000ffff109224 */ /* 0x100fe200078e0016 */
[----:B------:R-:W-:Y:S01]  /*25b0*/  @!P4 LDGSTS.E.BYPASS.LTC128B.128 [R214+0xe000], desc[UR14][R246.64+0x80] ;  /* 0x0e000080f6d6cfae */ /* 0x000fe2000b901d4e */
[----:B------:R-:W-:Y:S01]  /*25c0*/  @!P1 IMAD.MOV.U32 R17, RZ, RZ, R23 ;  /* 0x000000ffff119224 */ /* 0x000fe200078e0017 */
[----:B------:R-:W-:Y:S01]  /*25d0*/  CS2R R134, SRZ ;  /* 0x0000000000867805 */ /* 0x000fe2000001ff00 */
[----:B------:R-:W-:Y:S01]  /*25e0*/  @!P1 IMAD.MOV.U32 R19, RZ, RZ, R9 ;  /* 0x000000ffff139224 */ /* 0x000fe200078e0009 */
[----:B------:R-:W-:Y:S01]  /*25f0*/  @!P4 LDGSTS.E.BYPASS.LTC128B.128 [R214+0x10000], desc[UR14][R246.64+0x100] ;  /* 0x10000100f6d6cfae */ /* 0x000fe2000b901d4e */
[----:B------:R-:W-:Y:S01]  /*2600*/  @!P2 IMAD.WIDE.U32 R20, R209, R6, R22 ;  /* 0x00000006d114a225 */ /* 0x000fe200078e0016 */
[----:B------:R-:W-:-:S02]  /*2610*/  CS2R R132, SRZ ;  /* 0x0000000000847805 */ /* 0x000fc4000001ff00 */
[----:B------:R-:W-:Y:S01]  /*2620*/  CS2R R126, SRZ ;  /* 0x00000000007e7805 */ /* 0x000fe2000001ff00 */
[----:B------:R2:W-:Y:S01]  /*2630*/  @P3 STS.128 [R214+0xd000], RZ ;  /* 0x00d000ffd6003388 */ /* 0x0005e20000000c00 */
[----:B------:R-:W-:Y:S01]  /*2640*/  @!P2 IMAD R12, R213, R6, RZ ;  /* 0x00000006d50ca224 */ /* 0x000fe200078e02ff */
[----:B------:R-:W-:Y:S01]  /*2650*/  CS2R R124, SRZ ;  /* 0x00000000007c7805 */ /* 0x000fe2000001ff00 */
[-C--:B------:R-:W-:Y:S01]  /*2660*/  @!P2 IMAD.WIDE.U32 R22, R209, R4.reuse, R8 ;  /* 0x00000004d116a225 */ /* 0x080fe200078e0008 */
[----:B------:R2:W-:Y:S01]  /*2670*/  @P3 STS.128 [R214+0xf000], RZ ;  /* 0x00f000ffd6003388 */ /* 0x0005e20000000c00 */
[----:B------:R-:W3:Y:S01]  /*2680*/  @!P2 LDC.64 R8, c[0x0][0x218] ;  /* 0x00008600ff08ab82 */ /* 0x000ee20000000a00 */
[----:B------:R-:W-:Y:S01]  /*2690*/  CS2R R130, SRZ ;  /* 0x0000000000827805 */ /* 0x000fe2000001ff00 */
[-C--:B------:R-:W-:Y:S01]  /*26a0*/  @!P2 IMAD R14, R213, R4.reuse, RZ ;  /* 0x00000004d50ea224 */ /* 0x080fe200078e02ff */
[----:B------:R2:W-:Y:S01]  /*26b0*/  @P3 STS.128 [R214+0x11000], RZ ;  /* 0x011000ffd6003388 */ /* 0x0005e20000000c00 */
[----:B------:R-:W-:Y:S01]  /*26c0*/  @!P1 IMAD.WIDE.U32 R18, R3, R4, R18 ;  /* 0x0000000403129225 */ /* 0x000fe200078e0012 */
[----:B------:R-:W-:-:S02]  /*26d0*/  CS2R R128, SRZ ;  /* 0x0000000000807805 */ /* 0x000fc4000001ff00 */
[----:B------:R-:W-:Y:S01]  /*26e0*/  CS2R R122, SRZ ;  /* 0x00000000007a7805 */ /* 0x000fe2000001ff00 */
[----:B------:R-:W-:Y:S01]  /*26f0*/  @!PT LDS RZ, [RZ] ;  /* 0x00000000fffff984 */ /* 0x000fe20000000800 */
[----:B------:R-:W-:Y:S01]  /*2700*/  @!PT LDS RZ, [RZ] ;  /* 0x00000000fffff984 */ /* 0x000fe20000000800 */
[----:B------:R-:W-:Y:S01]  /*2710*/  @!PT LDS RZ, [RZ] ;  /* 0x00000000fffff984 */ /* 0x000fe20000000800 */
[----:B------:R-:W-:Y:S01]  /*2720*/  @!P3 LDGSTS.E.BYPASS.LTC128B.128 [R214+0xd000], desc[UR14][R24.64] ;  /* 0x0d00000018d6bfae */ /* 0x000fe2000b901d4e */
[-C--:B------:R-:W-:Y:S01]  /*2730*/  @!P2 IMAD R12, R209, R7.reuse, R12 ;  /* 0x00000007d10ca224 */ /* 0x080fe200078e020c */
[----:B------:R-:W-:Y:S01]  /*2740*/  CS2R R120, SRZ ;  /* 0x0000000000787805 */ /* 0x000fe2000001ff00 */
[C---:B------:R-:W-:Y:S01]  /*2750*/  @!P1 IMAD R15, R2.reuse, R7, R15 ;  /* 0x00000007020f9224 */ /* 0x040fe200078e020f */
[----:B------:R-:W-:Y:S01]  /*2760*/  @!P3 LDGSTS.E.BYPASS.LTC128B.128 [R214+0xf000], desc[UR14][R24.64+0x80] ;  /* 0x0f00008018d6bfae */ /* 0x000fe2000b901d4e */
[----:B------:R-:W-:Y:S01]  /*2770*/  @!P1 IMAD.WIDE.U32 R16, R2, R6, R16 ;  /* 0x0000000602109225 */ /* 0x000fe200078e0010 */
[----:B------:R-:W-:Y:S01]  /*2780*/  IADD3 R224, R239, R224, -R242 ;  /* 0x000000e0efe07210 */ /* 0x000fe20007ffe8f2 */
[----:B------:R-:W4:Y:S01]  /*2790*/  @!P2 LDC.64 R6, c[0x0][0x220] ;  /* 0x00008800ff06ab82 */ /* 0x000f220000000a00 */
[----:B------:R-:W-:Y:S01]  /*27a0*/  @!P3 LDGSTS.E.BYPASS.LTC128B.128 [R214+0x11000], desc[UR14][R24.64+0x100] ;  /* 0x1100010018d6bfae */ /* 0x000fe2000b901d4e */
[----:B------:R-:W-:Y:S01]  /*27b0*/  VIADD R3, R208, 0x3000 ;  /* 0x00003000d0037836 */ /* 0x000fe20000000000 */
[----:B------:R-:W-:Y:S01]  /*27c0*/  CS2R R118, SRZ ;  /* 0x0000000000767805 */ /* 0x000fe2000001ff00 */
[----:B------:R-:W-:Y:S01]  /*27d0*/  @!P2 IMAD R14, R209, R5, R14 ;  /* 0x00000005d10ea224 */ /* 0x000fe200078e020e */
[----:B------:R-:W-:Y:S01]  /*27e0*/  CS2R R116, SRZ ;  /* 0x0000000000747805 */ /* 0x000fe2000001ff00 */
[----:B------:R-:W-:Y:S01]  /*27f0*/  @!P2 IMAD.IADD R12, R21, 0x1, R12 ;  /* 0x00000001150ca824 */ /* 0x000fe200078e020c */
[----:B------:R-:W-:Y:S01]  /*2800*/  SEL R236, R3, R208, !P0 ;  /* 0x000000d003ec7207 */ /* 0x000fe20004000000 */
[----:B------:R-:W1:Y:S01]  /*2810*/  @!P1 LDC.64 R4, c[0x0][0x218] ;  /* 0x00008600ff049b82 */ /* 0x000e620000000a00 */
[----:B------:R-:W-:Y:S01]  /*2820*/  @!P2 IMAD.IADD R14, R23, 0x1, R14 ;  /* 0x00000001170ea824 */ /* 0x000fe200078e020e */
[----:B------:R-:W-:-:S02]  /*2830*/  CS2R R110, SRZ ;  /* 0x00000000006e7805 */ /* 0x000fc4000001ff00 */
[----:B------:R-:W-:Y:S01]  /*2840*/  LEA R236, R236, UR5, 0x1 ;  /* 0x00000005ecec7c11 */ /* 0x000fe2000f8e08ff */
[----:B------:R-:W-:Y:S01]  /*2850*/  @!P1 IMAD.IADD R15, R17, 0x1, R15 ;  /* 0x00000001110f9824 */ /* 0x000fe200078e020f */
[----:B------:R-:W-:Y:S01]  /*2860*/  CS2R R108, SRZ ;  /* 0x00000000006c7805 */ /* 0x000fe2000001ff00 */
[----:B------:R-:W-:Y:S01]  /*2870*/  @!P1 IMAD.IADD R13, R19, 0x1, R13 ;  /* 0x00000001130d9824 */ /* 0x000fe200078e020d */
[----:B------:R-:W-:Y:S01]  /*2880*/  CS2R R114, SRZ ;  /* 0x0000000000727805 */ /* 0x000fe2000001ff00 */
[----:B------:R-:W2:Y:S01]  /*2890*/  @!P1 LDC.64 R2, c[0x0][0x220] ;  /* 0x00008800ff029b82 */ /* 0x000ea20000000a00 */
[----:B------:R1:W-:Y:S01]  /*28a0*/  @P4 STS [R236], RZ ;  /* 0x000000ffec004388 */ /* 0x0003e20000000800 */
[----:B------:R-:W-:Y:S01]  /*28b0*/  VIADD R223, R237, 0x40 ;  /* 0x00000040eddf7836 */ /* 0x000fe20000000000 */
[----:B------:R-:W-:Y:S02]  /*28c0*/  CS2R R112, SRZ ;  /* 0x0000000000707805 */ /* 0x000fe4000001ff00 */
[----:B------:R-:W-:Y:S01]  /*28d0*/  CS2R R106, SRZ ;  /* 0x00000000006a7805 */ /* 0x000fe2000001ff00 */
[----:B------:R1:W-:Y:S01]  /*28e0*/  @P4 STS [R236+0x4], RZ ;  /* 0x000004ffec004388 */ /* 0x0003e20000000800 */
[----:B------:R-:W-:-:S02]  /*28f0*/  CS2R R104, SRZ ;  /* 0x0000000000687805 */ /* 0x000fc4000001ff00 */
[----:B------:R-:W-:Y:S02]  /*2900*/  CS2R R102, SRZ ;  /* 0x0000000000667805 */ /* 0x000fe4000001ff00 */
[----:B------:R-:W-:Y:S01]  /*2910*/  CS2R R100, SRZ ;  /* 0x0000000000647805 */ /* 0x000fe2000001ff00 */
[----:B------:R1:W-:Y:S01]  /*2920*/  @P4 STS [R236+0x8], RZ ;  /* 0x000008ffec004388 */ /* 0x0003e20000000800 */
[----:B------:R-:W-:Y:S02]  /*2930*/  CS2R R62, SRZ ;  /* 0x00000000003e7805 */ /* 0x000fe4000001ff00 */
        /* <DEDUP_REMOVED lines=27> */
[----:B------:R-:W-:Y:S01]  /*2af0*/  ULDC UR4, c[0x0][0x2dc] ;  /* 0x0000b70000047ab9 */ /* 0x000fe20000000800 */
[----:B------:R-:W-:-:S02]  /*2b00*/  ULDC UR6, c[0x0][0x2ec] ;  /* 0x0000bb0000067ab9 */ /* 0x000fc40000000800 */
[----:B------:R1:W-:Y:S04]  /*2b10*/  @P4 STS [R236+0x4008], RZ ;  /* 0x004008ffec004388 */ /* 0x0003e80000000800 */
[----:B------:R2:W-:Y:S04]  /*2b20*/  @P4 STS [R236+0x400c], RZ ;  /* 0x00400cffec004388 */ /* 0x0005e80000000800 */
[----:B------:R-:W-:Y:S01]  /*2b30*/  @!PT LDS RZ, [RZ] ;  /* 0x00000000fffff984 */ /* 0x000fe20000000800 */
[----:B------:R-:W-:Y:S01]  /*2b40*/  @!PT LDS RZ, [RZ] ;  /* 0x00000000fffff984 */ /* 0x000fe20000000800 */
[----:B------:R-:W-:Y:S01]  /*2b50*/  @!PT LDS RZ, [RZ] ;  /* 0x00000000fffff984 */ /* 0x000fe20000000800 */
[----:B------:R-:W-:Y:S04]  /*2b60*/  @!P4 LDGSTS.E.BYPASS.LTC128B.128 [R236], desc[UR14][R248.64] ;  /* 0x00000000f8eccfae */ /* 0x000fe8000b901d4e */
[----:B------:R-:W-:Y:S04]  /*2b70*/  @!P4 LDGSTS.E.BYPASS.LTC128B.128 [R236+0x2000], desc[UR14][R248.64+0x80] ;  /* 0x02000080f8eccfae */ /* 0x000fe8000b901d4e */
[----:B------:R-:W-:Y:S01]  /*2b80*/  @!P4 LDGSTS.E.BYPASS.LTC128B.128 [R236+0x4000], desc[UR14][R248.64+0x100] ;  /* 0x04000100f8eccfae */ /* 0x000fe2000b901d4e */
[----:B---3--:R-:W-:-:S03]  /*2b90*/  @!P2 LEA R8, P4, R20, R8, 0x1 ;  /* 0x000000081408a211 */ /* 0x008fc600078808ff */
[----:B------:R3:W-:Y:S01]  /*2ba0*/  @P3 STS [R236+0x1000], RZ ;  /* 0x001000ffec003388 */ /* 0x0007e20000000800 */
[----:B------:R-:W-:Y:S02]  /*2bb0*/  @!P2 LEA.HI.X R9, R20, R9, R12, 0x1, P4 ;  /* 0x000000091409a211 */ /* 0x000fe400020f0c0c */
[C---:B-1----:R-:W-:Y:S01]  /*2bc0*/  @!P1 LEA R20, P4, R16.reuse, R4, 0x1 ;  /* 0x0000000410149211 */ /* 0x042fe200078808ff */
[----:B------:R3:W-:Y:S03]  /*2bd0*/  @P3 STS [R236+0x1004], RZ ;  /* 0x001004ffec003388 */ /* 0x0007e60000000800 */
[----:B------:R-:W-:Y:S01]  /*2be0*/  @!P1 LEA.HI.X R21, R16, R5, R15, 0x1, P4 ;  /* 0x0000000510159211 */ /* 0x000fe200020f0c0f */
[----:B------:R3:W-:Y:S01]  /*2bf0*/  @P3 STS [R236+0x1008], RZ ;  /* 0x001008ffec003388 */ /* 0x0007e20000000800 */
[----:B------:R-:W-:-:S03]  /*2c00*/  SHF.R.S32.HI R5, RZ, 0x1f, R204 ;  /* 0x0000001fff057819 */ /* 0x000fc600000114cc */
[----:B------:R3:W-:Y:S01]  /*2c10*/  @P3 STS [R236+0x100c], RZ ;  /* 0x00100cffec003388 */ /* 0x0007e20000000800 */
[----:B------:R-:W-:-:S03]  /*2c20*/  SHF.L.U64.HI R232, R204, 0x2, R5 ;  /* 0x00000002cce87819 */ /* 0x000fc60000010205 */
[----:B------:R3:W-:Y:S04]  /*2c30*/  @P3 STS [R236+0x3000], RZ ;  /* 0x003000ffec003388 */ /* 0x0007e80000000800 */
[----:B------:R3:W-:Y:S04]  /*2c40*/  @P3 STS [R236+0x3004], RZ ;  /* 0x003004ffec003388 */ /* 0x0007e80000000800 */
[----:B------:R3:W-:Y:S04]  /*2c50*/  @P3 STS [R236+0x3008], RZ ;  /* 0x003008ffec003388 */ /* 0x0007e80000000800 */
[----:B------:R3:W-:Y:S04]  /*2c60*/  @P3 STS [R236+0x300c], RZ ;  /* 0x00300cffec003388 */ /* 0x0007e80000000800 */
[----:B------:R3:W-:Y:S04]  /*2c70*/  @P3 STS [R236+0x5000], RZ ;  /* 0x005000ffec003388 */ /* 0x0007e80000000800 */
[----:B------:R3:W-:Y:S04]  /*2c80*/  @P3 STS [R236+0x5004], RZ ;  /* 0x005004ffec003388 */ /* 0x0007e80000000800 */
[----:B------:R3:W-:Y:S04]  /*2c90*/  @P3 STS [R236+0x5008], RZ ;  /* 0x005008ffec003388 */ /* 0x0007e80000000800 */
[----:B------:R3:W-:Y:S04]  /*2ca0*/  @P3 STS [R236+0x500c], RZ ;  /* 0x00500cffec003388 */ /* 0x0007e80000000800 */
[----:B------:R-:W-:Y:S01]  /*2cb0*/  @!PT LDS RZ, [RZ] ;  /* 0x00000000fffff984 */ /* 0x000fe20000000800 */
[----:B------:R-:W-:Y:S01]  /*2cc0*/  @!PT LDS RZ, [RZ] ;  /* 0x00000000fffff984 */ /* 0x000fe20000000800 */
[----:B------:R-:W-:Y:S01]  /*2cd0*/  @!PT LDS RZ, [RZ] ;  /* 0x00000000fffff984 */ /* 0x000fe20000000800 */
[----:B------:R-:W-:Y:S04]  /*2ce0*/  @!P3 LDGSTS.E.BYPASS.LTC128B.128 [R236+0x1000], desc[UR14][R10.64] ;  /* 0x010000000aecbfae */ /* 0x000fe8000b901d4e */
[----:B------:R-:W-:Y:S04]  /*2cf0*/  @!P3 LDGSTS.E.BYPASS.LTC128B.128 [R236+0x3000], desc[UR14][R10.64+0x80] ;  /* 0x030000800aecbfae */ /* 0x000fe8000b901d4e */
[----:B------:R2:W-:Y:S01]  /*2d00*/  @!P3 LDGSTS.E.BYPASS.LTC128B.128 [R236+0x5000], desc[UR14][R10.64+0x100] ;  /* 0x050001000aecbfae */ /* 0x0005e2000b901d4e */
[----:B----4-:R-:W-:-:S03]  /*2d10*/  @!P2 LEA R6, P3, R22, R6, 0x1 ;  /* 0x000000061606a211 */ /* 0x010fc600078608ff */
[----:B------:R3:W-:Y:S01]  /*2d20*/  @P2 STS.128 [R214+0x12000], RZ ;  /* 0x012000ffd6002388 */ /* 0x0007e20000000c00 */
[----:B------:R-:W-:-:S03]  /*2d30*/  @!P2 LEA.HI.X R7, R22, R7, R14, 0x1, P3 ;  /* 0x000000071607a211 */ /* 0x000fc600018f0c0e */
[----:B------:R3:W-:Y:S04]  /*2d40*/  @P2 STS.128 [R214+0x14000], RZ ;  /* 0x014000ffd6002388 */ /* 0x0007e80000000c00 */
[----:B------:R3:W-:Y:S04]  /*2d50*/  @P2 STS.128 [R214+0x16000], RZ ;  /* 0x016000ffd6002388 */ /* 0x0007e80000000c00 */
[----:B------:R-:W-:Y:S01]  /*2d60*/  @!PT LDS RZ, [RZ] ;  /* 0x00000000fffff984 */ /* 0x000fe20000000800 */
[----:B------:R-:W-:Y:S01]  /*2d70*/  @!PT LDS RZ, [RZ] ;  /* 0x00000000fffff984 */ /* 0x000fe20000000800 */
[----:B------:R-:W-:Y:S01]  /*2d80*/  @!PT LDS RZ, [RZ] ;  /* 0x00000000fffff984 */ /* 0x000fe20000000800 */
[----:B------:R-:W-:Y:S04]  /*2d90*/  @!P2 LDGSTS.E.BYPASS.LTC128B.128 [R214+0x12000], desc[UR14][R8.64] ;  /* 0x1200000008d6afae */ /* 0x000fe8000b901d4e */
[----:B------:R-:W-:Y:S04]  /*2da0*/  @!P2 LDGSTS.E.BYPASS.LTC128B.128 [R214+0x14000], desc[UR14][R8.64+0x80] ;  /* 0x1400008008d6afae */ /* 0x000fe8000b901d4e */
[----:B------:R1:W-:Y:S01]  /*2db0*/  @!P2 LDGSTS.E.BYPASS.LTC128B.128 [R214+0x16000], desc[UR14][R8.64+0x100] ;  /* 0x1600010008d6afae */ /* 0x0003e2000b901d4e */
[----:B--2---:R-:W-:-:S03]  /*2dc0*/  @!P1 LEA R10, P3, R18, R2, 0x1 ;  /* 0x00000002120a9211 */ /* 0x004fc600078608ff */
        /* <DEDUP_REMOVED lines=10> */
[----:B-1----:R-:W-:-:S03]  /*2e70*/  IADD3 R8, P3, R231, R228, RZ ;  /* 0x000000e4e7087210 */ /* 0x002fc60007f7e0ff */
[----:B------:R3:W-:Y:S02]  /*2e80*/  @P2 STS.128 [R214+0x18000], RZ ;  /* 0x018000ffd6002388 */ /* 0x0007e40000000c00 */
[----:B------:R-:W-:Y:S02]  /*2e90*/  IMAD.X R9, R232, 0x1, R227, P3 ;  /* 0x00000001e8097824 */ /* 0x000fe400018e06e3 */
[----:B------:R3:W-:Y:S04]  /*2ea0*/  @P2 STS.128 [R214+0x1a000], RZ ;  /* 0x01a000ffd6002388 */ /* 0x0007e80000000c00 */
[----:B------:R3:W5:Y:S04]  /*2eb0*/  @!P6 LDG.E R234, desc[UR14][R8.64] ;  /* 0x0000000e08eae981 */ /* 0x000768000c1e1900 */
[----:B------:R3:W5:Y:S04]  /*2ec0*/  @!P5 LDG.E R235, desc[UR14][R8.64+0x20] ;  /* 0x0000200e08ebd981 */ /* 0x000768000c1e1900 */
[----:B------:R3:W-:Y:S04]  /*2ed0*/  @P2 STS.128 [R214+0x1c000], RZ ;  /* 0x01c000ffd6002388 */ /* 0x0007e80000000c00 */
[----:B------:R-:W-:Y:S01]  /*2ee0*/  @!PT LDS RZ, [RZ] ;  /* 0x00000000fffff984 */ /* 0x000fe20000000800 */
[----:B------:R-:W-:Y:S01]  /*2ef0*/  @!PT LDS RZ, [RZ] ;  /* 0x00000000fffff984 */ /* 0x000fe20000000800 */
[----:B------:R-:W-:Y:S01]  /*2f00*/  @!PT LDS RZ, [RZ] ;  /* 0x00000000fffff984 */ /* 0x000fe20000000800 */
[----:B------:R3:W-:Y:S04]  /*2f10*/  @!P2 LDGSTS.E.BYPASS.LTC128B.128 [R214+0x18000], desc[UR14][R6.64] ;  /* 0x1800000006d6afae */ /* 0x0007e8000b901d4e */
[----:B------:R3:W-:Y:S04]  /*2f20*/  @!P2 LDGSTS.E.BYPASS.LTC128B.128 [R214+0x1a000], desc[UR14][R6.64+0x80] ;  /* 0x1a00008006d6afae */ /* 0x0007e8000b901d4e */
[----:B------:R3:W-:Y:S04]  /*2f30*/  @!P2 LDGSTS.E.BYPASS.LTC128B.128 [R214+0x1c000], desc[UR14][R6.64+0x100] ;  /* 0x1c00010006d6afae */ /* 0x0007e8000b901d4e */
[----:B------:R3:W-:Y:S04]  /*2f40*/  @P1 STS.128 [R214+0x19000], RZ ;  /* 0x019000ffd6001388 */ /* 0x0007e80000000c00 */
[----:B------:R3:W-:Y:S04]  /*2f50*/  @P1 STS.128 [R214+0x1b000], RZ ;  /* 0x01b000ffd6001388 */ /* 0x0007e80000000c00 */
[----:B------:R3:W-:Y:S04]  /*2f60*/  @P1 STS.128 [R214+0x1d000], RZ ;  /* 0x01d000ffd6001388 */ /* 0x0007e80000000c00 */
[----:B------:R-:W-:Y:S01]  /*2f70*/  @!PT LDS RZ, [RZ] ;  /* 0x00000000fffff984 */ /* 0x000fe20000000800 */
[----:B------:R-:W-:Y:S01]  /*2f80*/  @!PT LDS RZ, [RZ] ;  /* 0x00000000fffff984 */ /* 0x000fe20000000800 */
[----:B------:R-:W-:Y:S01]  /*2f90*/  @!PT LDS RZ, [RZ] ;  /* 0x00000000fffff984 */ /* 0x000fe20000000800 */
[----:B------:R3:W-:Y:S04]  /*2fa0*/  @!P1 LDGSTS.E.BYPASS.LTC128B.128 [R214+0x19000], desc[UR14][R10.64] ;  /* 0x190000000ad69fae */ /* 0x0007e8000b901d4e */
[----:B------:R3:W-:Y:S04]  /*2fb0*/  @!P1 LDGSTS.E.BYPASS.LTC128B.128 [R214+0x1b000], desc[UR14][R10.64+0x80] ;  /* 0x1b0000800ad69fae */ /* 0x0007e8000b901d4e */
[----:B------:R3:W-:Y:S04]  /*2fc0*/  @!P1 LDGSTS.E.BYPASS.LTC128B.128 [R214+0x1d000], desc[UR14][R10.64+0x100] ;  /* 0x1d0001000ad69fae */ /* 0x0007e8000b901d4e */
[----:B------:R-:W0:Y:S01]  /*2fd0*/  LDGDEPBAR ;  /* 0x00000000000079af */ /* 0x000e220000000000 */
[----:B------:R-:W-:Y:S01]  /*2fe0*/  R2P PR, R205, 0x6 ;  /* 0x00000006cd007804 */ /* 0x000fe20000000000 */
[----:B------:R-:W-:-:S02]  /*2ff0*/  VIADD R3, R200, 0x3000 ;  /* 0x00003000c8037836 */ /* 0x000fc40000000000 */
[----:B------:R-:W-:Y:S02]  /*3000*/  VIADD R4, R199, 0x3000 ;  /* 0x00003000c7047836 */ /* 0x000fe40000000000 */
[----:B------:R-:W-:Y:S02]  /*3010*/  SEL R190, R190, 0xffffffe0, !P1 ;  /* 0xffffffe0bebe7807 */ /* 0x000fe40004800000 */
[----:B------:R-:W-:Y:S02]  /*3020*/  IADD3 R242, R242, 0x40, R237 ;  /* 0x00000040f2f27810 */ /* 0x000fe40007ffe0ed */
[----:B------:R-:W-:Y:S01]  /*3030*/  SEL R189, R189, 0xffffffc0, !P2 ;  /* 0xffffffc0bdbd7807 */ /* 0x000fe20005000000 */
[----:B------:R-:W-:Y:S01]  /*3040*/  IMAD.IADD R188, R193, 0x1, R190 ;  /* 0x00000001c1bc7824 */ /* 0x000fe200078e02be */
[----:B------:R-:W-:Y:S02]  /*3050*/  SEL R192, R3, R200, !P0 ;  /* 0x000000c803c07207 */ /* 0x000fe40004000000 */
[----:B------:R-:W-:-:S02]  /*3060*/  SEL R4, R4, R199, !P0 ;  /* 0x000000c704047207 */ /* 0x000fc40004000000 */
[----:B------:R-:W-:Y:S02]  /*3070*/  CS2R R24, SRZ ;  /* 0x0000000000187805 */ /* 0x000fe4000001ff00 */
[----:B------:R-:W-:Y:S02]  /*3080*/  CS2R R22, SRZ ;  /* 0x0000000000167805 */ /* 0x000fe4000001ff00 */
[----:B--2---:R-:W-:Y:S01]  /*3090*/  CS2R R20, SRZ ;  /* 0x0000000000147805 */ /* 0x004fe2000001ff00 */
[----:B------:R-:W-:Y:S01]  /*30a0*/  IMAD.IADD R242, R242, 0x1, -R239 ;  /* 0x00000001f2f27824 */ /* 0x000fe200078e0aef */
[----:B------:R-:W-:Y:S01]  /*30b0*/  LEA R192, R192, UR5, 0x1 ;  /* 0x00000005c0c07c11 */ /* 0x000fe2000f8e08ff */
[----:B------:R-:W-:Y:S01]  /*30c0*/  IMAD.IADD R2, R193, 0x1, R189 ;  /* 0x00000001c1027824 */ /* 0x000fe200078e02bd */
[----:B------:R-:W-:Y:S01]  /*30d0*/  LEA R191, R4, UR5, 0x1 ;  /* 0x0000000504bf7c11 */ /* 0x000fe2000f8e08ff */
[----:B---3--:R-:W-:-:S07]  /*30e0*/  IMAD.IADD R3, R189, 0x1, R188 ;  /* 0x00000001bd037824 */ /* 0x008fce00078e02bc */
.L_x_188:
[----:B------:R-:W0:Y:S01]  /*30f0*/  LDGDEPBAR ;  /* 0x00000000000079af */ /* 0x000e220000000000 */
[C---:B------:R-:W-:Y:S02]  /*3100*/  IMAD.IADD R98, R192.reuse, 0x1, R190 ;  /* 0x00000001c0627824 */ /* 0x040fe400078e02be */
        /* <DEDUP_REMOVED lines=14> */
[C---:B------:R-:W-:Y:S01]  /*31f0*/  @!P2 VIADD R151, R159.reuse, 0x1 ;  /* 0x000000019f97a836 */ /* 0x040fe20000000000 */
[C---:B------:R-:W-:Y:S01]  /*3200*/  @!P2 VIMNMX R160, R162.reuse, R239, PT ;  /* 0x000000efa2a0a248 */ /* 0x040fe20003fe0100 */
        /* <DEDUP_REMOVED lines=9> */
[----:B------:R-:W1:Y:S04]  /*32a0*/  LDSM.16.M88.4 R72, [R198+UR5+0x12000] ;  /* 0x01200005c648783b */ /* 0x000e680008000200 */
[----:B------:R-:W2:Y:S04]  /*32b0*/  LDSM.16.M88.4 R76, [R198+UR5+0x12800] ;  /* 0x01280005c64c783b */ /* 0x000ea80008000200 */
[----:B------:R-:W-:Y:S04]  /*32c0*/  LDSM.16.M88.4 R80, [R98] ;  /* 0x000000006250783b */ /* 0x000fe80000000200 */
[----:B------:R-:W3:Y:S04]  /*32d0*/  LDSM.16.M88.4 R84, [R197] ;  /* 0x00000000c554783b */ /* 0x000ee80000000200 */
[----:B------:R-:W4:Y:S04]  /*32e0*/  LDSM.16.M88.4 R88, [R197+0x800] ;  /* 0x00080000c558783b */ /* 0x000f280000000200 */
[----:B------:R-:W-:Y:S01]  /*32f0*/  LDSM.16.M88.4 R92, [R196] ;  /* 0x00000000c45c783b */ /* 0x000fe20000000200 */
[C---:B-1----:R-:W-:Y:S06]  /*3300*/  HMMA.16816.F32.BF16 R4, R68.reuse, R72, RZ ;  /* 0x000000484404723c */ /* 0x042fec00000418ff */
[C---:B------:R-:W-:Y:S01]  /*3310*/  HMMA.16816.F32.BF16 R8, R68.reuse, R74, RZ ;  /* 0x0000004a4408723c */ /* 0x040fe200000418ff */
[----:B------:R-:W1:Y:S05]  /*3320*/  LDSM.16.M88.4 R72, [R97] ;  /* 0x000000006148783b */ /* 0x000e6a0000000200 */
[C---:B--2---:R-:W-:Y:S06]  /*3330*/  HMMA.16816.F32.BF16 R12, R68.reuse, R76, RZ ;  /* 0x0000004c440c723c */ /* 0x044fec00000418ff */
[----:B------:R-:W-:Y:S01]  /*3340*/  HMMA.16816.F32.BF16 R16, R68, R78, RZ ;  /* 0x0000004e4410723c */ /* 0x000fe200000418ff */
[----:B------:R-:W2:Y:S04]  /*3350*/  LDSM.16.M88.4 R68, [R196+0x800] ;  /* 0x00080000c444783b */ /* 0x000ea80000000200 */
        /* <DEDUP_REMOVED lines=8> */
[C---:B-1----:R-:W-:Y:S06]  /*33e0*/  HMMA.16816.F32.BF16 R4, R72.reuse, R92, R4 ;  /* 0x0000005c4804723c */ /* 0x042fec0000041804 */
[C---:B------:R-:W-:Y:S01]  /*33f0*/  HMMA.16816.F32.BF16 R8, R72.reuse, R94, R8 ;  /* 0x0000005e4808723c */ /* 0x040fe20000041808 */
[----:B------:R-:W1:Y:S05]  /*3400*/  LDSM.16.M88.4 R92, [R198+UR5+0x14000] ;  /* 0x01400005c65c783b */ /* 0x000e6a0008000200 */
[C---:B--2---:R-:W-:Y:S06]  /*3410*/  HMMA.16816.F32.BF16 R12, R72.reuse, R68, R12 ;  /* 0x00000044480c723c */ /* 0x044fec000004180c */
[----:B------:R-:W-:Y:S01]  /*3420*/  HMMA.16816.F32.BF16 R16, R72, R70, R16 ;  /* 0x000000464810723c */ /* 0x000fe20000041810 */
[----:B------:R-:W2:Y:S04]  /*3430*/  LDSM.16.M88.4 R68, [R198+UR5+0x14800] ;  /* 0x01480005c644783b */ /* 0x000ea80008000200 */
        /* <DEDUP_REMOVED lines=8> */
[C---:B-1----:R-:W-:Y:S06]  /*34c0*/  HMMA.16816.F32.BF16 R4, R88.reuse, R92, R4 ;  /* 0x0000005c5804723c */ /* 0x042fec0000041804 */
[C---:B------:R-:W-:Y:S01]  /*34d0*/  HMMA.16816.F32.BF16 R8, R88.reuse, R94, R8 ;  /* 0x0000005e5808723c */ /* 0x040fe20000041808 */
[----:B------:R-:W1:Y:S05]  /*34e0*/  LDSM.16.M88.4 R92, [R196+0x2000] ;  /* 0x00200000c45c783b */ /* 0x000e6a0000000200 */
[C---:B--2---:R-:W-:Y:S06]  /*34f0*/  HMMA.16816.F32.BF16 R12, R88.reuse, R68, R12 ;  /* 0x00000044580c723c */ /* 0x044fec000004180c */
[----:B------:R-:W-:Y:S01]  /*3500*/  HMMA.16816.F32.BF16 R16, R88, R70, R16 ;  /* 0x000000465810723c */ /* 0x000fe20000041810 */
[----:B------:R-:W2:Y:S04]  /*3510*/  LDSM.16.M88.4 R68, [R196+0x2800] ;  /* 0x00280000c444783b */ /* 0x000ea80000000200 */
        /* <DEDUP_REMOVED lines=33> */
[----:B------:R-:W-:Y:S06]  /*3730*/  HMMA.16816.F32.BF16 R16, R80, R74, R16 ;  /* 0x0000004a5010723c */ /* 0x000fec0000041810 */
[C---:B-1----:R-:W-:Y:S06]  /*3740*/  HMMA.16816.F32.BF16 R4, R84.reuse, R92, R4 ;  /* 0x0000005c5404723c */ /* 0x042fec0000041804 */
[C---:B------:R-:W-:Y:S06]  /*3750*/  HMMA.16816.F32.BF16 R8, R84.reuse, R94, R8 ;  /* 0x0000005e5408723c */ /* 0x040fec0000041808 */
[C---:B--2---:R-:W-:Y:S06]  /*3760*/  HMMA.16816.F32.BF16 R12, R84.reuse, R68, R12 ;  /* 0x00000044540c723c */ /* 0x044fec000004180c */
        /* <DEDUP_REMOVED lines=46> */
[----:B------:R-:W2:Y:S01]  /*3a50*/  MUFU.EX2 R153, R153 ;  /* 0x0000009900997308 */ /* 0x000ea20000000800 */
[----:B------:R-:W-:Y:S01]  /*3a60*/  @!P2 ISETP.GE.AND P0, PT, R161, R162, PT ;  /* 0x000000a2a100a20c */ /* 0x000fe20003f06270 */
[----:B------:R-:W-:Y:S02]  /*3a70*/  @!P2 VIADD R161, R159, 0x18 ;  /* 0x000000189fa1a836 */ /* 0x000fe40000000000 */
[--C-:B------:R-:W-:Y:S01]  /*3a80*/  FFMA.FTZ R158, R14, UR6, -R163.reuse ;  /* 0x000000060e9e7c23 */ /* 0x100fe200080108a3 */
[----:B------:R-:W-:Y:S02]  /*3a90*/  @!P2 FSEL R15, R15, -INF , !P0 ;  /* 0xff8000000f0fa808 */ /* 0x000fe40004000000 */
[C---:B------:R-:W-:Y:S03]  /*3aa0*/  @!P2 ISETP.GE.AND P0, PT, R161.reuse, R160, PT ;  /* 0x000000a0a100a20c */ /* 0x040fe60003f06270 */
[----:B------:R-:W-:Y:S01]  /*3ab0*/  MUFU.EX2 R154, R154 ;  /* 0x0000009a009a7308 */ /* 0x000fe20000000800 */
        /* <DEDUP_REMOVED lines=13> */
[----:B------:R3:W-:Y:S01]  /*3b90*/  MUFU.EX2 R159, R164 ;  /* 0x000000a4009f7308 */ /* 0x0007e20000000800 */
[----:B--2---:R-:W-:Y:S01]  /*3ba0*/  F2FP.BF16.F32.PACK_AB R166, R153, R152 ;  /* 0x0000009899a6723e */ /* 0x004fe200000010ff */
[----:B------:R-:W-:Y:S01]  /*3bb0*/  STS [R218+0x20400], R167 ;  /* 0x020400a7da007388 */ /* 0x000fe20000000800 */
[----:B------:R-:W-:Y:S03]  /*3bc0*/  FFMA.FTZ R163, R19, UR6, -R163 ;  /* 0x0000000613a37c23 */ /* 0x000fe600080108a3 */
[----:B------:R1:W-:Y:S04]  /*3bd0*/  STS [R221+0x20000], R166 ;  /* 0x020000a6dd007388 */ /* 0x0003e80000000800 */
[----:B------:R-:W-:Y:S10]  /*3be0*/  MUFU.EX2 R156, R156 ;  /* 0x0000009c009c7308 */ /* 0x000ff40000000800 */
[----:B------:R-:W2:Y:S01]  /*3bf0*/  MUFU.EX2 R157, R157 ;  /* 0x0000009d009d7308 */ /* 0x000ea20000000800 */
[----:B---3--:R-:W-:Y:S05]  /*3c00*/  F2FP.BF16.F32.PACK_AB R164, R155, R154 ;  /* 0x0000009a9ba4723e */ /* 0x008fea00000010ff */
[----:B------:R3:W-:Y:S04]  /*3c10*/  STS [R221+0x20400], R164 ;  /* 0x020400a4dd007388 */ /* 0x0007e80000000800 */
[----:B------:R-:W4:Y:S01]  /*3c20*/  MUFU.EX2 R158, R158 ;  /* 0x0000009e009e7308 */ /* 0x000f220000000800 */
[----:B-1----:R-:W-:Y:S09]  /*3c30*/  IADD3 R166, P0, R231, R230, RZ ;  /* 0x000000e6e7a67210 */ /* 0x002ff20007f1e0ff */
[----:B------:R1:W-:Y:S01]  /*3c40*/  MUFU.EX2 R165, R163 ;  /* 0x000000a300a57308 */ /* 0x0003e20000000800 */
[----:B--2---:R-:W-:Y:S02]  /*3c50*/  F2FP.BF16.F32.PACK_AB R175, R157, R156 ;  /* 0x0000009c9daf723e */ /* 0x004fe400000010ff */
[----:B------:R-:W-:Y:S03]  /*3c60*/  IADD3.X R167, R232, R229, RZ, P0, !PT ;  /* 0x000000e5e8a77210 */ /* 0x000fe600007fe4ff */
[----:B------:R-:W-:Y:S04]  /*3c70*/  STS [R220+0x20000], R175 ;  /* 0x020000afdc007388 */ /* 0x000fe80000000800 */
[----:B------:R2:W-:Y:S01]  /*3c80*/  MUFU.EX2 R161, R99 ;  /* 0x0000006300a17308 */ /* 0x0005e20000000800 */
[----:B----4-:R-:W-:Y:S05]  /*3c90*/  F2FP.BF16.F32.PACK_AB R173, R159, R158 ;  /* 0x0000009e9fad723e */ /* 0x010fea00000010ff */
[----:B------:R-:W-:Y:S04]  /*3ca0*/  STS [R220+0x20400], R173 ;  /* 0x020400addc007388 */ /* 0x000fe80000000800 */
[----:B------:R-:W4:Y:S01]  /*3cb0*/  MUFU.EX2 R160, R160 ;  /* 0x000000a000a07308 */ /* 0x000f220000000800 */
[----:B-1----:R-:W4:Y:S04]  /*3cc0*/  LDG.E R163, desc[UR14][R166.64] ;  /* 0x0000000ea6a37981 */ /* 0x002f28000c1e1900 */
[----:B---3--:R1:W3:Y:S05]  /*3cd0*/  LDG.E R164, desc[UR14][R166.64+0x20] ;  /* 0x0000200ea6a47981 */ /* 0x0082ea000c1e1900 */
[----:B------:R-:W1:Y:S01]  /*3ce0*/  MUFU.EX2 R162, R162 ;  /* 0x000000a200a27308 */ /* 0x000e620000000800 */
[----:B--2---:R-:W-:Y:S05]  /*3cf0*/  LEA R99, R200, UR5, 0x1 ;  /* 0x00000005c8637c11 */ /* 0x004fea000f8e08ff */
[--C-:B------:R-:W-:Y:S02]  /*3d00*/  IMAD.IADD R98, R190, 0x1, R99.reuse ;  /* 0x00000001be627824 */ /* 0x100fe400078e0263 */
[----:B------:R-:W-:Y:S01]  /*3d10*/  IMAD.IADD R97, R189, 0x1, R99 ;  /* 0x00000001bd617824 */ /* 0x000fe200078e0263 */
[----:B----4-:R-:W-:Y:S02]  /*3d20*/  F2FP.BF16.F32.PACK_AB R171, R161, R160 ;  /* 0x000000a0a1ab723e */ /* 0x010fe400000010ff */
[----:B------:R-:W-:Y:S03]  /*3d30*/  IADD3 R96, R189, R98, RZ ;  /* 0x00000062bd607210 */ /* 0x000fe60007ffe0ff */
[----:B------:R-:W-:Y:S01]  /*3d40*/  STS [R226+0x20000], R171 ;  /* 0x020000abe2007388 */ /* 0x000fe20000000800 */
[----:B-1----:R-:W-:Y:S05]  /*3d50*/  F2FP.BF16.F32.PACK_AB R169, R165, R162 ;  /* 0x000000a2a5a9723e */ /* 0x002fea00000010ff */
[----:B------:R-:W-:Y:S04]  /*3d60*/  STS [R226+0x20400], R169 ;  /* 0x020400a9e2007388 */ /* 0x000fe80000000800 */
[----:B------:R-:W-:Y:S04]  /*3d70*/  LDSM.16.M88.4 R68, [R99+0xc000] ;  /* 0x00c000006344783b */ /* 0x000fe80000000200 */
[----:B------:R-:W1:Y:S04]  /*3d80*/  LDSM.16.M88.4 R72, [R198+UR5+0x18000] ;  /* 0x01800005c648783b */ /* 0x000e680008000200 */
[----:B------:R-:W2:Y:S04]  /*3d90*/  LDSM.16.M88.4 R76, [R198+UR5+0x18800] ;  /* 0x01880005c64c783b */ /* 0x000ea80008000200 */
[----:B------:R-:W-:Y:S04]  /*3da0*/  LDSM.16.M88.4 R80, [R98+0xc000] ;  /* 0x00c000006250783b */ /* 0x000fe80000000200 */
[----:B------:R-:W4:Y:S04]  /*3db0*/  LDSM.16.M88.4 R84, [R197+0x6000] ;  /* 0x00600000c554783b */ /* 0x000f280000000200 */
[----:B------:R-:W4:Y:S04]  /*3dc0*/  LDSM.16.M88.4 R88, [R197+0x6800] ;  /* 0x00680000c558783b */ /* 0x000f280000000200 */
[----:B------:R-:W-:Y:S01]  /*3dd0*/  LDSM.16.M88.4 R92, [R196+0x6000] ;  /* 0x00600000c45c783b */ /* 0x000fe20000000200 */
[C---:B-1----:R-:W-:Y:S06]  /*3de0*/  HMMA.16816.F32.BF16 R4, R68.reuse, R72, RZ ;  /* 0x000000484404723c */ /* 0x042fec00000418ff */
[C---:B------:R-:W-:Y:S01]  /*3df0*/  HMMA.16816.F32.BF16 R8, R68.reuse, R74, RZ ;  /* 0x0000004a4408723c */ /* 0x040fe200000418ff */
[----:B------:R-:W1:Y:S05]  /*3e00*/  LDSM.16.M88.4 R72, [R97+0xc000] ;  /* 0x00c000006148783b */ /* 0x000e6a0000000200 */
[C---:B--2---:R-:W-:Y:S06]  /*3e10*/  HMMA.16816.F32.BF16 R12, R68.reuse, R76, RZ ;  /* 0x0000004c440c723c */ /* 0x044fec00000418ff */
[----:B------:R-:W-:Y:S01]  /*3e20*/  HMMA.16816.F32.BF16 R16, R68, R78, RZ ;  /* 0x0000004e4410723c */ /* 0x000fe200000418ff */
[----:B------:R-:W2:Y:S04]  /*3e30*/  LDSM.16.M88.4 R68, [R196+0x6800] ;  /* 0x00680000c444783b */ /* 0x000ea80000000200 */
        /* <DEDUP_REMOVED lines=48> */
[----:B------:R-:W3:Y:S04]  /*4140*/  LDSM.16.M88.4 R72, [R197+0xa800] ;  /* 0x00a80000c548783b */ /* 0x000ee80000000200 */
        /* <DEDUP_REMOVED lines=11> */
[C---:B---3--:R-:W-:Y:S06]  /*4200*/  HMMA.16816.F32.BF16 R12, R80.reuse, R72, R12 ;  /* 0x00000048500c723c */ /* 0x048fec000004180c */
[----:B------:R-:W-:Y:S01]  /*4210*/  HMMA.16816.F32.BF16 R16, R80, R74, R16 ;  /* 0x0000004a5010723c */ /* 0x000fe20000041810 */
[----:B------:R-:W3:Y:S05]  /*4220*/  LDSM.16.M88.4 R72, [R195+0xa800] ;  /* 0x00a80000c348783b */ /* 0x000eea0000000200 */
[C---:B-1----:R-:W-:Y:S06]  /*4230*/  HMMA.16816.F32.BF16 R4, R84.reuse, R92, R4 ;  /* 0x0000005c5404723c */ /* 0x042fec0000041804 */
[C---:B------:R-:W-:Y:S06]  /*4240*/  HMMA.16816.F32.BF16 R8, R84.reuse, R94, R8 ;  /* 0x0000005e5408723c */ /* 0x040fec0000041808 */
[C---:B--2---:R-:W-:Y:S06]  /*4250*/  HMMA.16816.F32.BF16 R12, R84.reuse, R68, R12 ;  /* 0x00000044540c723c */ /* 0x044fec000004180c */
[----:B------:R-:W-:Y:S06]  /*4260*/  HMMA.16816.F32.BF16 R16, R84, R70, R16 ;  /* 0x000000465410723c */ /* 0x000fec0000041810 */
[C---:B----4-:R-:W-:Y:S06]  /*4270*/  HMMA.16816.F32.BF16 R4, R76.reuse, R88, R4 ;  /* 0x000000584c04723c */ /* 0x050fec0000041804 */
[C---:B------:R-:W-:Y:S06]  /*4280*/  HMMA.16816.F32.BF16 R8, R76.reuse, R90, R8 ;  /* 0x0000005a4c08723c */ /* 0x040fec0000041808 */
[C---:B---3--:R-:W-:Y:S06]  /*4290*/  HMMA.16816.F32.BF16 R12, R76.reuse, R72, R12 ;  /* 0x000000484c0c723c */ /* 0x048fec000004180c */
        /* <DEDUP_REMOVED lines=12> */
[----:B------:R-:W-:Y:S01]  /*4360*/  F2FP.BF16.F32.PACK_AB R148, R148, R149 ;  /* 0x000000959494723e */ /* 0x000fe200000010ff */
[----:B------:R-:W-:Y:S01]  /*4370*/  FADD.FTZ R149, -R164, R6 ;  /* 0x00000006a4957221 */ /* 0x000fe20000010100 */
[----:B------:R-:W-:Y:S01]  /*4380*/  FMUL.FTZ R153, R156, R153 ;  /* 0x000000999c997220 */ /* 0x000fe20000410000 */
[----:B------:R-:W-:Y:S01]  /*4390*/  FMUL.FTZ R152, R157, R152 ;  /* 0x000000989d987220 */ /* 0x000fe20000410000 */
[----:B------:R-:W-:Y:S01]  /*43a0*/  FADD.FTZ R156, -R164, R7 ;  /* 0x00000007a49c7221 */ /* 0x000fe20000010100 */
[----:B------:R-:W-:Y:S01]  /*43b0*/  FMUL.FTZ R149, R150, R149 ;  /* 0x0000009596957220 */ /* 0x000fe20000410000 */
[----:B------:R-:W-:Y:S01]  /*43c0*/  FADD.FTZ R150, -R164, R11 ;  /* 0x0000000ba4967221 */ /* 0x000fe20000010100 */
[C---:B------:R-:W-:Y:S01]  /*43d0*/  FADD.FTZ R167, -R163.reuse, R16 ;  /* 0x00000010a3a77221 */ /* 0x040fe20000010100 */
[----:B------:R-:W-:Y:S01]  /*43e0*/  FADD.FTZ R166, -R163, R17 ;  /* 0x00000011a3a67221 */ /* 0x000fe20000010100 */
[----:B------:R-:W-:Y:S01]  /*43f0*/  FMUL.FTZ R156, R151, R156 ;  /* 0x0000009c979c7220 */ /* 0x000fe20000410000 */
[----:B------:R-:W-:Y:S01]  /*4400*/  F2FP.BF16.F32.PACK_AB R153, R152, R153 ;  /* 0x000000999899723e */ /* 0x000fe200000010ff */
[----:B------:R-:W-:Y:S01]  /*4410*/  FMUL.FTZ R150, R155, R150 ;  /* 0x000000969b967220 */ /* 0x000fe20000410000 */
[----:B------:R-:W-:Y:S01]  /*4420*/  FMUL.FTZ R167, R160, R167 ;  /* 0x000000a7a0a77220 */ /* 0x000fe20000410000 */
[----:B------:R-:W-:Y:S01]  /*4430*/  FMUL.FTZ R166, R161, R166 ;  /* 0x000000a6a1a67220 */ /* 0x000fe20000410000 */
[C---:B------:R-:W-:Y:S01]  /*4440*/  FADD.FTZ R151, -R164.reuse, R10 ;  /* 0x0000000aa4977221 */ /* 0x040fe20000010100 */
        /* <DEDUP_REMOVED lines=10> */
[----:B------:R-:W-:Y:S01]  /*44f0*/  FMUL.FTZ R164, R165, R164 ;  /* 0x000000a4a5a47220 */ /* 0x000fe20000410000 */
[----:B------:R-:W-:Y:S06]  /*4500*/  @!P3 BRA `(.L_x_186) ;  /* 0x00000000005cb947 */ /* 0x000fec0003800000 */
[----:B------:R-:W1:Y:S01]  /*4510*/  LDC R7, c[0x0][0x240] ;  /* 0x00009000ff077b82 */ /* 0x000e620000000800 */
[----:B------:R-:W-:Y:S04]  /*4520*/  LOP3.LUT R4, R238, 0x1, RZ, 0xc0, !PT ;  /* 0x00000001ee047812 */ /* 0x000fe800078ec0ff */
[----:B------:R-:W-:Y:S01]  /*4530*/  ISETP.NE.U32.AND P1, PT, R4, 0x1, PT ;  /* 0x000000010400780c */ /* 0x000fe20003f25070 */
[----:B------:R-:W-:Y:S02]  /*4540*/  IMAD.MOV.U32 R4, RZ, RZ, -0x6000 ;  /* 0xffffa000ff047424 */ /* 0x000fe400078e00ff */
[----:B------:R-:W2:Y:S01]  /*4550*/  LDC R5, c[0x0][0x244] ;  /* 0x00009100ff057b82 */ /* 0x000ea20000000800 */
[----:B-1----:R-:W-:Y:S05]  /*4560*/  IMAD.U32 R9, R7, -0x40, RZ ;  /* 0xffffffc007097824 */ /* 0x002fea00078e00ff */
[C---:B------:R-:W-:Y:S04]  /*4570*/  LEA R248, P0, R9.reuse, R248, 0x1 ;  /* 0x000000f809f87211 */ /* 0x040fe800078008ff */
[----:B------:R-:W-:Y:S02]  /*4580*/  LEA.HI.X.SX32 R249, R9, R249, 0x1, P0 ;  /* 0x000000f909f97211 */ /* 0x000fe400000f0eff */
[----:B------:R-:W-:Y:S02]  /*4590*/  SEL R9, R4, 0x6000, !P1 ;  /* 0x0000600004097807 */ /* 0x000fe40004800000 */
[C---:B------:R-:W-:Y:S03]  /*45a0*/  LEA R6, P0, R7.reuse, R248, 0x6 ;  /* 0x000000f807067211 */ /* 0x040fe600078030ff */
[----:B------:R-:W-:Y:S01]  /*45b0*/  IMAD.IADD R236, R236, 0x1, R9 ;  /* 0x00000001ecec7824 */ /* 0x000fe200078e0209 */
[----:B--2---:R-:W-:Y:S01]  /*45c0*/  LEA.HI.X R7, R7, R249, R5, 0x6, P0 ;  /* 0x000000f907077211 */ /* 0x004fe200000f3405 */
[----:B------:R-:W-:Y:S03]  /*45d0*/  IMAD.IADD R192, R192, 0x1, R9 ;  /* 0x00000001c0c07824 */ /* 0x000fe600078e0209 */
[----:B------:R-:W-:Y:S01]  /*45e0*/  @!PT LDS RZ, [RZ] ;  /* 0x00000000fffff984 */ /* 0x000fe20000000800 */
[----:B------:R-:W-:Y:S01]  /*45f0*/  @!PT LDS RZ, [RZ] ;  /* 0x00000000fffff984 */ /* 0x000fe20000000800 */
[----:B------:R-:W-:Y:S01]  /*4600*/  @!PT LDS RZ, [RZ] ;  /* 0x00000000fffff984 */ /* 0x000fe20000000800 */
[----:B------:R1:W-:Y:S04]  /*4610*/  LDGSTS.E.BYPASS.LTC128B.128 [R236], desc[UR14][R248.64] ;  /* 0x00000000f8ec7fae */ /* 0x0003e8000b901d4e */
[----:B------:R1:W-:Y:S04]  /*4620*/  LDGSTS.E.BYPASS.LTC128B.128 [R236+0x2000], desc[UR14][R248.64+0x80] ;  /* 0x02000080f8ec7fae */ /* 0x0003e8000b901d4e */
[----:B------:R1:W-:Y:S04]  /*4630*/  LDGSTS.E.BYPASS.LTC128B.128 [R236+0x4000], desc[UR14][R248.64+0x100] ;  /* 0x04000100f8ec7fae */ /* 0x0003e8000b901d4e */
[----:B------:R1:W-:Y:S04]  /*4640*/  LDGSTS.E.BYPASS.LTC128B.128 [R236+0x1000], desc[UR14][R6.64] ;  /* 0x0100000006ec7fae */ /* 0x0003e8000b901d4e */
[----:B------:R1:W-:Y:S04]  /*4650*/  LDGSTS.E.BYPASS.LTC128B.128 [R236+0x3000], desc[UR14][R6.64+0x80] ;  /* 0x0300008006ec7fae */ /* 0x0003e8000b901d4e */
[----:B------:R1:W-:Y:S04]  /*4660*/  LDGSTS.E.BYPASS.LTC128B.128 [R236+0x5000], desc[UR14][R6.64+0x100] ;  /* 0x0500010006ec7fae */ /* 0x0003e8000b901d4e */
[----:B------:R-:W0:Y:S02]  /*4670*/  LDGDEPBAR ;  /* 0x00000000000079af */ /* 0x000e240000000000 */
.L_x_186:
        /* <DEDUP_REMOVED lines=14> */
[----:B-1----:R-:W-:Y:S04]  /*4760*/  LDSM.16.MT88.4 R4, [R194+0x20000] ;  /* 0x02000000c204783b */ /* 0x002fe80000004200 */
[----:B------:R-:W1:Y:S04]  /*4770*/  LDSM.16.MT88.4 R8, [R201+0xc000] ;  /* 0x00c00000c908783b */ /* 0x000e680000004200 */
        /* <DEDUP_REMOVED lines=73> */
[----:B------:R-:W1:Y:S08]  /*4c10*/  LDC R7, c[0x0][0x420] ;  /* 0x00010800ff077b82 */ /* 0x000e700000000800 */
[----:B------:R-:W2:Y:S01]  /*4c20*/  LDC R5, c[0x0][0x424] ;  /* 0x00010900ff057b82 */ /* 0x000ea20000000800 */
[----:B-1----:R-:W-:Y:S05]  /*4c30*/  IMAD.U32 R9, R7, -0x40, RZ ;  /* 0xffffffc007097824 */ /* 0x002fea00078e00ff */
[C---:B------:R-:W-:Y:S04]  /*4c40*/  LEA R246, P0, R9.reuse, R246, 0x1 ;  /* 0x000000f609f67211 */ /* 0x040fe800078008ff */
[----:B------:R-:W-:Y:S02]  /*4c50*/  LEA.HI.X.SX32 R247, R9, R247, 0x1, P0 ;  /* 0x000000f709f77211 */ /* 0x000fe400000f0eff */
[C---:B------:R-:W-:Y:S03]  /*4c60*/  LEA R6, P0, R7.reuse, R246, 0x6 ;  /* 0x000000f607067211 */ /* 0x040fe600078030ff */
[----:B------:R-:W-:Y:S01]  /*4c70*/  @!PT LDS RZ, [RZ] ;  /* 0x00000000fffff984 */ /* 0x000fe20000000800 */
[----:B------:R-:W-:Y:S01]  /*4c80*/  @!PT LDS RZ, [RZ] ;  /* 0x00000000fffff984 */ /* 0x000fe20000000800 */
[----:B------:R-:W-:Y:S01]  /*4c90*/  @!PT LDS RZ, [RZ] ;  /* 0x00000000fffff984 */ /* 0x000fe20000000800 */
[----:B------:R1:W-:Y:S01]  /*4ca0*/  LDGSTS.E.BYPASS.LTC128B.128 [R214+0xc000], desc[UR14][R246.64] ;  /* 0x0c000000f6d67fae */ /* 0x0003e2000b901d4e */
[----:B--2---:R-:W-:Y:S03]  /*4cb0*/  LEA.HI.X R7, R7, R247, R5, 0x6, P0 ;  /* 0x000000f707077211 */ /* 0x004fe600000f3405 */
[----:B------:R1:W-:Y:S04]  /*4cc0*/  LDGSTS.E.BYPASS.LTC128B.128 [R214+0xe000], desc[UR14][R246.64+0x80] ;  /* 0x0e000080f6d67fae */ /* 0x0003e8000b901d4e */
[----:B------:R1:W-:Y:S04]  /*4cd0*/  LDGSTS.E.BYPASS.LTC128B.128 [R214+0x10000], desc[UR14][R246.64+0x100] ;  /* 0x10000100f6d67fae */ /* 0x0003e8000b901d4e */
[----:B------:R1:W-:Y:S04]  /*4ce0*/  LDGSTS.E.BYPASS.LTC128B.128 [R214+0xd000], desc[UR14][R6.64] ;  /* 0x0d00000006d67fae */ /* 0x0003e8000b901d4e */
[----:B------:R1:W-:Y:S04]  /*4cf0*/  LDGSTS.E.BYPASS.LTC128B.128 [R214+0xf000], desc[UR14][R6.64+0x80] ;  /* 0x0f00008006d67fae */ /* 0x0003e8000b901d4e */
[----:B------:R1:W-:Y:S04]  /*4d00*/  LDGSTS.E.BYPASS.LTC128B.128 [R214+0x11000], desc[UR14][R6.64+0x100] ;  /* 0x1100010006d67fae */ /* 0x0003e8000b901d4e */
[----:B------:R-:W0:Y:S02]  /*4d10*/  LDGDEPBAR ;  /* 0x00000000000079af */ /* 0x000e240000000000 */
.L_x_187:
[----:B------:R-:W-:Y:S04]  /*4d20*/  LDSM.16.M88.4 R148, [R193] ;  /* 0x00000000c194783b */ /* 0x000fe80000000200 */
[----:B------:R-:W1:Y:S04]  /*4d30*/  LDSM.16.MT88.4 R16, [R201+0x12000] ;  /* 0x01200000c910783b */ /* 0x000e680000004200 */
[----:B------:R-:W2:Y:S04]  /*4d40*/  LDSM.16.M88.4 R92, [R193+0x1000] ;  /* 0x00100000c15c783b */ /* 0x000ea80000000200 */
[----:B------:R-:W3:Y:S04]  /*4d50*/  LDSM.16.MT88.4 R80, [R201+0x14000] ;  /* 0x01400000c950783b */ /* 0x000ee80000004200 */
[----:B------:R-:W4:Y:S04]  /*4d60*/  LDSM.16.MT88.4 R96, [R201+0x16000] ;  /* 0x01600000c960783b */ /* 0x000f280000004200 */
[----:B------:R-:W-:Y:S04]  /*4d70*/  LDSM.16.M88.4 R152, [R188] ;  /* 0x00000000bc98783b */ /* 0x000fe80000000200 */
[----:B------:R-:W4:Y:S04]  /*4d80*/  LDSM.16.MT88.4 R156, [R201+0x12800] ;  /* 0x01280000c99c783b */ /* 0x000f280000004200 */
[----:B------:R-:W4:Y:S04]  /*4d90*/  LDSM.16.M88.4 R160, [R188+0x1000] ;  /* 0x00100000bca0783b */ /* 0x000f280000000200 */
[----:B------:R-:W4:Y:S04]  /*4da0*/  LDSM.16.MT88.4 R164, [R201+0x14800] ;  /* 0x01480000c9a4783b */ /* 0x000f280000004200 */
[----:B------:R-:W4:Y:S04]  /*4db0*/  LDSM.16.MT88.4 R168, [R201+0x16800] ;  /* 0x01680000c9a8783b */ /* 0x000f280000004200 */
[----:B------:R-:W-:Y:S01]  /*4dc0*/  LDSM.16.MT88.4 R172, [R201+0x13000] ;  /* 0x01300000c9ac783b */ /* 0x000fe20000004200 */
[-C--:B-1----:R-:W-:Y:S03]  /*4dd0*/  HMMA.16816.F32.BF16 R4, R148, R16.reuse, RZ ;  /* 0x000000109404723c */ /* 0x082fe600000418ff */
[----:B------:R-:W-:Y:S04]  /*4de0*/  LDSM.16.M88.4 R176, [R2+0x1000] ;  /* 0x0010000002b0783b */ /* 0x000fe80000000200 */
[----:B------:R-:W-:Y:S01]  /*4df0*/  LDSM.16.MT88.4 R180, [R201+0x15000] ;  /* 0x01500000c9b4783b */ /* 0x000fe20000004200 */
[C---:B--2---:R-:W-:Y:S03]  /*4e00*/  HMMA.16816.F32.BF16 R8, R92.reuse, R16, RZ ;  /* 0x000000105c08723c */ /* 0x044fe600000418ff */
[----:B------:R-:W-:Y:S03]  /*4e10*/  LDSM.16.MT88.4 R184, [R201+0x17000] ;  /* 0x01700000c9b8783b */ /* 0x000fe60000004200 */
[-C--:B------:R-:W-:Y:S06]  /*4e20*/  HMMA.16816.F32.BF16 R12, R92, R18.reuse, RZ ;  /* 0x000000125c0c723c */ /* 0x080fec00000418ff */
[C---:B------:R-:W-:Y:S06]  /*4e30*/  HMMA.16816.F32.BF16 R16, R148.reuse, R18, RZ ;  /* 0x000000129410723c */ /* 0x040fec00000418ff */
[-C--:B---3--:R-:W-:Y:S06]  /*4e40*/  HMMA.16816.F32.BF16 R68, R148, R80.reuse, RZ ;  /* 0x000000509444723c */ /* 0x088fec00000418ff */
        /* <DEDUP_REMOVED lines=357> */
[----:B------:R-:W-:Y:S01]  /*64a0*/  STS [R216], R101 ;  /* 0x00000065d8007388 */ /* 0x000fe20000000800 */
[----:B------:R-:W-:Y:S01]  /*64b0*/  F2FP.BF16.F32.PACK_AB R130, R131, R130 ;  /* 0x000000828382723e */ /* 0x000fe200000010ff */
[----:B------:R-:W-:Y:S01]  /*64c0*/  FMUL.FTZ R140, R140, UR4 ;  /* 0x000000048c8c7c20 */ /* 0x000fe20008410000 */
[----:B------:R-:W-:Y:S01]  /*64d0*/  FMUL.FTZ R141, R141, UR4 ;  /* 0x000000048d8d7c20 */ /* 0x000fe20008410000 */
[----:B------:R-:W-:Y:S01]  /*64e0*/  STS [R216+0x400], R103 ;  /* 0x00040067d8007388 */ /* 0x000fe20000000800 */
[----:B------:R-:W-:Y:S01]  /*64f0*/  FMUL.FTZ R142, R142, UR4 ;  /* 0x000000048e8e7c20 */ /* 0x000fe20008410000 */
[----:B------:R-:W-:Y:S01]  /*6500*/  FMUL.FTZ R143, R143, UR4 ;  /* 0x000000048f8f7c20 */ /* 0x000fe20008410000 */
[----:B------:R-:W-:Y:S01]  /*6510*/  F2FP.BF16.F32.PACK_AB R121, R121, R120 ;  /* 0x000000787979723e */ /* 0x000fe200000010ff */
[----:B------:R-:W-:Y:S01]  /*6520*/  STS [R219], R112 ;  /* 0x00000070db007388 */ /* 0x000fe20000000800 */
[----:B------:R-:W-:Y:S01]  /*6530*/  F2FP.BF16.F32.PACK_AB R123, R123, R122 ;  /* 0x0000007a7b7b723e */ /* 0x000fe200000010ff */
[----:B------:R-:W1:Y:S01]  /*6540*/  @P0 LDC.64 R2, c[0x0][0x458] ;  /* 0x00011600ff020b82 */ /* 0x000e620000000a00 */
[----:B------:R-:W-:Y:S01]  /*6550*/  F2FP.BF16.F32.PACK_AB R124, R125, R124 ;  /* 0x0000007c7d7c723e */ /* 0x000fe200000010ff */
[----:B------:R-:W-:Y:S01]  /*6560*/  STS [R219+0x400], R114 ;  /* 0x00040072db007388 */ /* 0x000fe20000000800 */
[----:B------:R-:W-:-:S02]  /*6570*/  F2FP.BF16.F32.PACK_AB R126, R127, R126 ;  /* 0x0000007e7f7e723e */ /* 0x000fc400000010ff */
[----:B------:R-:W-:Y:S01]  /*6580*/  F2FP.BF16.F32.PACK_AB R133, R133, R132 ;  /* 0x000000848585723e */ /* 0x000fe200000010ff */
[----:B------:R-:W-:Y:S01]  /*6590*/  STS [R216+0x1000], R105 ;  /* 0x00100069d8007388 */ /* 0x000fe20000000800 */
[----:B------:R-:W-:Y:S01]  /*65a0*/  F2FP.BF16.F32.PACK_AB R135, R135, R134 ;  /* 0x000000868787723e */ /* 0x000fe200000010ff */
[----:B------:R-:W2:Y:S01]  /*65b0*/  @P0 LDC.64 R4, c[0x0][0x450] ;  /* 0x00011400ff040b82 */ /* 0x000ea20000000a00 */
[----:B------:R-:W-:Y:S01]  /*65c0*/  F2FP.BF16.F32.PACK_AB R144, R145, R144 ;  /* 0x000000909190723e */ /* 0x000fe200000010ff */
[----:B------:R-:W-:Y:S01]  /*65d0*/  STS [R216+0x1400], R107 ;  /* 0x0014006bd8007388 */ /* 0x000fe20000000800 */
[----:B------:R-:W-:Y:S02]  /*65e0*/  F2FP.BF16.F32.PACK_AB R146, R147, R146 ;  /* 0x000000929392723e */ /* 0x000fe400000010ff */
[----:B------:R-:W-:Y:S01]  /*65f0*/  F2FP.BF16.F32.PACK_AB R137, R137, R136 ;  /* 0x000000888989723e */ /* 0x000fe200000010ff */
[----:B------:R-:W-:Y:S01]  /*6600*/  STS [R219+0x1000], R108 ;  /* 0x0010006cdb007388 */ /* 0x000fe20000000800 */
[----:B------:R-:W-:-:S02]  /*6610*/  F2FP.BF16.F32.PACK_AB R139, R139, R138 ;  /* 0x0000008a8b8b723e */ /* 0x000fc400000010ff */
[----:B------:R-:W-:Y:S01]  /*6620*/  F2FP.BF16.F32.PACK_AB R140, R141, R140 ;  /* 0x0000008c8d8c723e */ /* 0x000fe200000010ff */
[----:B------:R-:W-:Y:S01]  /*6630*/  STS [R219+0x1400], R110 ;  /* 0x0014006edb007388 */ /* 0x000fe20000000800 */
[----:B------:R-:W-:Y:S02]  /*6640*/  F2FP.BF16.F32.PACK_AB R142, R143, R142 ;  /* 0x0000008e8f8e723e */ /* 0x000fe400000010ff */
        /* <DEDUP_REMOVED lines=29> */
[CC--:B------:R-:W-:Y:S02]  /*6820*/  @P0 IADD3 R8, R240.reuse, R241.reuse, RZ ;  /* 0x000000f1f0080210 */ /* 0x0c0fe40007ffe0ff */
[----:B------:R-:W-:Y:S01]  /*6830*/  @P0 IADD3 R47, R240, R241, RZ ;  /* 0x000000f1f02f0210 */ /* 0x000fe20007ffe0ff */
[----:B------:R-:W-:Y:S01]  /*6840*/  STS [R219+0x4000], R144 ;  /* 0x00400090db007388 */ /* 0x000fe20000000800 */
[----:B------:R-:W-:Y:S01]  /*6850*/  F2FP.BF16.F32.PACK_AB R60, R61, R60 ;  /* 0x0000003c3d3c723e */ /* 0x000fe200000010ff */
[C---:B-1----:R-:W-:Y:S01]  /*6860*/  @P0 IMAD R6, R8.reuse, R3, RZ ;  /* 0x0000000308060224 */ /* 0x042fe200078e02ff */
[----:B------:R-:W-:Y:S01]  /*6870*/  F2FP.BF16.F32.PACK_AB R62, R63, R62 ;  /* 0x0000003e3f3e723e */ /* 0x000fe200000010ff */
[----:B------:R-:W-:Y:S01]  /*6880*/  STS [R219+0x4400], R146 ;  /* 0x00440092db007388 */ /* 0x000fe20000000800 */
[----:B------:R-:W-:-:S03]  /*6890*/  @P0 IMAD.WIDE.U32 R8, R8, R2, RZ ;  /* 0x0000000208080225 */ /* 0x000fc600078e00ff */
[----:B------:R-:W-:Y:S02]  /*68a0*/  STS [R216+0x5000], R137 ;  /* 0x00500089d8007388 */ /* 0x000fe40000000800 */
[----:B------:R-:W-:Y:S02]  /*68b0*/  @P0 IADD3 R6, R9, R6, RZ ;  /* 0x0000000609060210 */ /* 0x000fe40007ffe0ff */
[----:B------:R-:W-:Y:S01]  /*68c0*/  STS [R216+0x5400], R139 ;  /* 0x0054008bd8007388 */ /* 0x000fe20000000800 */
[----:B------:R-:W-:-:S03]  /*68d0*/  @P0 MOV R56, R8 ;  /* 0x0000000800380202 */ /* 0x000fc60000000f00 */
        /* <DEDUP_REMOVED lines=22> */
[----:B------:R3:W-:Y:S01]  /*6a40*/  STS [R216+0xb000], R57 ;  /* 0x00b00039d8007388 */ /* 0x0007e20000000800 */
[----:B--2---:R-:W-:-:S03]  /*6a50*/  @P0 IMAD R44, R47, R5, RZ ;  /* 0x000000052f2c0224 */ /* 0x004fc600078e02ff */
[----:B------:R3:W-:Y:S01]  /*6a60*/  STS [R216+0xb400], R59 ;  /* 0x00b4003bd8007388 */ /* 0x0007e20000000800 */
[----:B-1----:R-:W-:-:S05]  /*6a70*/  @P0 IMAD.WIDE.U32 R46, R47, R4, RZ ;  /* 0x000000042f2e0225 */ /* 0x002fca00078e00ff */
        /* <DEDUP_REMOVED lines=13> */
.L_x_189:
        /* <DEDUP_REMOVED lines=10> */
[----:B---3--:R-:W-:-:S05]  /*6bf0*/  IMAD.WIDE.U32 R56, R202, R6, R10 ;  /* 0x00000006ca387225 */ /* 0x008fca00078e000a */
[----:B------:R-:W-:-:S07]  /*6c00*/  IADD3 R6, R57, R7, RZ ;  /* 0x0000000739067210 */ /* 0x000fce0007ffe0ff */
.L_x_190:
[----:B------:R1:W-:Y:S01]  /*6c10*/  STS [R219+0xb000], R60 ;  /* 0x00b0003cdb007388 */ /* 0x0003e20000000800 */
[----:B------:R-:W-:Y:S01]  /*6c20*/  SHF.R.S32.HI R7, RZ, 0x1f, R237 ;  /* 0x0000001fff077819 */ /* 0x000fe200000114ed */
[----:B------:R-:W-:Y:S01]  /*6c30*/  IMAD R239, R212, -0x40, R239 ;  /* 0xffffffc0d4ef7824 */ /* 0x000fe200078e02ef */
[----:B------:R-:W-:Y:S01]  /*6c40*/  MOV R61, R211 ;  /* 0x000000d3003d7202 */ /* 0x000fe20000000f00 */
[----:B------:R2:W-:Y:S01]  /*6c50*/  STS [R219+0xb400], R62 ;  /* 0x00b4003edb007388 */ /* 0x0005e20000000800 */
[----:B------:R-:W-:Y:S01]  /*6c60*/  ULDC.64 UR6, c[0x0][0x468] ;  /* 0x00011a0000067ab9 */ /* 0x000fe20000000a00 */
[----:B------:R-:W-:Y:S01]  /*6c70*/  IMAD R48, R7, R4, RZ ;  /* 0x0000000407307224 */ /* 0x000fe200078e02ff */
[----:B------:R-:W-:Y:S01]  /*6c80*/  BAR.SYNC.DEFER_BLOCKING 0x0 ;  /* 0x0000000000007b1d */ /* 0x000fe20000010000 */
[----:B------:R-:W-:Y:S02]  /*6c90*/  ISETP.GE.AND P2, PT, R209, R239, PT ;  /* 0x000000efd100720c */ /* 0x000fe40003f46270 */
[----:B------:R-:W-:-:S03]  /*6ca0*/  IMAD R45, R237, R5, R48 ;  /* 0x00000005ed2d7224 */ /* 0x000fc600078e0230 */
[----:B------:R-:W-:Y:S01]  /*6cb0*/  BSSY B0, `(.L_x_191) ;  /* 0x0000024000007945 */ /* 0x000fe20003800000 */
[----:B-1----:R-:W-:-:S05]  /*6cc0*/  MOV R60, R210 ;  /* 0x000000d2003c7202 */ /* 0x002fca0000000f00 */
[----:B------:R-:W-:Y:S01]  /*6cd0*/  IMAD.WIDE.U32 R50, R237, R4, R60 ;  /* 0x00000004ed327225 */ /* 0x000fe200078e003c */
[----:B------:R1:W4:Y:S02]  /*6ce0*/  LDS.128 R40, [R214+0x13000] ;  /* 0x01300000d6287984 */ /* 0x0003240000000c00 */
[----:B--2---:R-:W-:Y:S02]  /*6cf0*/  IADD3 R62, P0, R46, R50, RZ ;  /* 0x000000322e3e7210 */ /* 0x004fe40007f1e0ff */
[----:B------:R1:W2:Y:S01]  /*6d00*/  LDS.128 R36, [R214+0x15000] ;  /* 0x01500000d6247984 */ /* 0x0002a20000000c00 */
[----:B------:R-:W-:Y:S02]  /*6d10*/  IADD3 R46, R209, 0x20, RZ ;  /* 0x00000020d12e7810 */ /* 0x000fe40007ffe0ff */
[----:B------:R-:W-:Y:S01]  /*6d20*/  IADD3.X R63, R44, R51, R45, P0, !PT ;  /* 0x000000332c3f7210 */ /* 0x000fe200007fe42d */
[----:B------:R1:W1:Y:S01]  /*6d30*/  LDS.128 R32, [R214+0x17000] ;  /* 0x01700000d6207984 */ /* 0x0002620000000c00 */
[----:B------:R-:W-:Y:S01]  /*6d40*/  IMAD R44, R233, UR6, RZ ;  /* 0x00000006e92c7c24 */ /* 0x000fe2000f8e02ff */
[----:B------:R-:W-:-:S02]  /*6d50*/  ISETP.GE.AND P1, PT, R46, R239, PT ;  /* 0x000000ef2e00720c */ /* 0x000fc40003f26270 */
[----:B------:R1:W1:Y:S01]  /*6d60*/  LDS.128 R28, [R214+0x18000] ;  /* 0x01800000d61c7984 */ /* 0x0002620000000c00 */
[C---:B------:R-:W-:Y:S02]  /*6d70*/  IMAD R44, R217.reuse, UR7, R44 ;  /* 0x00000007d92c7c24 */ /* 0x040fe4000f8e022c */
[----:B------:R-:W-:Y:S01]  /*6d80*/  IMAD.WIDE.U32 R62, R217, UR6, R62 ;  /* 0x00000006d93e7c25 */ /* 0x000fe2000f8e003e */
[----:B------:R1:W1:Y:S04]  /*6d90*/  LDS.128 R24, [R214+0x19000] ;  /* 0x01900000d6187984 */ /* 0x0002680000000c00 */
[----:B------:R1:W1:Y:S01]  /*6da0*/  LDS.128 R20, [R214+0x1a000] ;  /* 0x01a00000d6147984 */ /* 0x0002620000000c00 */
[----:B---3--:R-:W-:-:S03]  /*6db0*/  IADD3 R59, R44, R63, RZ ;  /* 0x0000003f2c3b7210 */ /* 0x008fc60007ffe0ff */
[----:B------:R3:W1:Y:S04]  /*6dc0*/  LDS.128 R16, [R214+0x1b000] ;  /* 0x01b00000d6107984 */ /* 0x0006680000000c00 */
[----:B------:R3:W1:Y:S04]  /*6dd0*/  LDS.128 R12, [R214+0x1c000] ;  /* 0x01c00000d60c7984 */ /* 0x0006680000000c00 */
[----:B------:R3:W1:Y:S01]  /*6de0*/  LDS.128 R8, [R214+0x1d000] ;  /* 0x01d00000d6087984 */ /* 0x0006620000000c00 */
[----:B------:R-:W-:Y:S05]  /*6df0*/  @P2 BRA `(.L_x_192) ;  /* 0x00000000003c2947 */ /* 0x000fea0003800000 */
[----:B------:R-:W4:Y:S01]  /*6e00*/  LDS.128 R48, [R214+0x14000] ;  /* 0x01400000d6307984 */ /* 0x000f220000000c00 */
[----:B------:R-:W-:Y:S01]  /*6e10*/  MOV R64, R62 ;  /* 0x0000003e00407202 */ /* 0x000fe20000000f00 */
[-C--:B------:R-:W-:Y:S01]  /*6e20*/  IMAD R58, R213, R4.reuse, RZ ;  /* 0x00000004d53a7224 */ /* 0x080fe200078e02ff */
[----:B------:R-:W-:Y:S01]  /*6e30*/  MOV R65, R59 ;  /* 0x0000003b00417202 */ /* 0x000fe20000000f00 */
[----:B------:R-:W2:Y:S01]  /*6e40*/  LDS.128 R44, [R214+0x12000] ;  /* 0x01200000d62c7984 */ /* 0x000ea20000000c00 */
[----:B------:R-:W-:Y:S01]  /*6e50*/  ULDC.64 UR6, c[0x0][0x3f0] ;  /* 0x0000fc0000067ab9 */ /* 0x000fe20000000a00 */
[C---:B------:R-:W-:Y:S02]  /*6e60*/  IMAD R57, R209.reuse, R5, R58 ;  /* 0x00000005d1397224 */ /* 0x040fe400078e023a */
[----:B------:R-:W3:Y:S01]  /*6e70*/  LDS.128 R52, [R214+0x16000] ;  /* 0x01600000d6347984 */ /* 0x000ee20000000c00 */
[----:B------:R-:W-:-:S05]  /*6e80*/  IMAD.WIDE.U32 R64, R209, R4, R64 ;  /* 0x00000004d1407225 */ /* 0x000fca00078e0040 */
[----:B------:R-:W-:Y:S02]  /*6e90*/  IADD3 R57, R57, R65, RZ ;  /* 0x0000004139397210 */ /* 0x000fe40007ffe0ff */
[----:B------:R-:W-:-:S04]  /*6ea0*/  LEA R66, P0, R64, UR6, 0x1 ;  /* 0x0000000640427c11 */ /* 0x000fc8000f8008ff */
[----:B------:R-:W-:-:S05]  /*6eb0*/  LEA.HI.X R67, R64, UR7, R57, 0x1, P0 ;  /* 0x0000000740437c11 */ /* 0x000fca00080f0c39 */
[----:B----4-:R4:W-:Y:S04]  /*6ec0*/  STG.E.128 desc[UR14][R66.64+0x80], R48 ;  /* 0x0000803042007986 */ /* 0x0109e8000c101d0e */
[----:B--2---:R4:W-:Y:S04]  /*6ed0*/  STG.E.128 desc[UR14][R66.64], R44 ;  /* 0x0000002c42007986 */ /* 0x0049e8000c101d0e */
[----:B---3--:R4:W-:Y:S02]  /*6ee0*/  STG.E.128 desc[UR14][R66.64+0x100], R52 ;  /* 0x0001003442007986 */ /* 0x0089e4000c101d0e */
.L_x_192:
[----:B------:R-:W-:Y:S05]  /*6ef0*/  BSYNC B0 ;  /* 0x0000000000007941 */ /* 0x000fea0003800000 */
.L_x_191:
[----:B------:R-:W-:Y:S04]  /*6f00*/  BSSY B0, `(.L_x_193) ;  /* 0x000000f000007945 */ /* 0x000fe80003800000 */
[----:B------:R-:W-:Y:S05]  /*6f10*/  @P1 BRA `(.L_x_194) ;  /* 0x0000000000341947 */ /* 0x000fea0003800000 */
[----:B----4-:R-:W-:Y:S01]  /*6f20*/  IADD3 R45, P0, R209, 0x20, RZ ;  /* 0x00000020d12d7810 */ /* 0x010fe20007f1e0ff */
[----:B------:R-:W-:Y:S01]  /*6f30*/  ULDC.64 UR6, c[0x0][0x3f0] ;  /* 0x0000fc0000067ab9 */ /* 0x000fe20000000a00 */
[----:B------:R-:W-:Y:S02]  /*6f40*/  MOV R58, R62 ;  /* 0x0000003e003a7202 */ /* 0x000fe40000000f00 */
[----:B------:R-:W-:-:S05]  /*6f50*/  IADD3.X R47, RZ, R213, RZ, P0, !PT ;  /* 0x000000d5ff2f7210 */ /* 0x000fca00007fe4ff */
[-C--:B------:R-:W-:Y:S02]  /*6f60*/  IMAD R44, R47, R4.reuse, RZ ;  /* 0x000000042f2c7224 */ /* 0x080fe400078e02ff */
[----:B------:R-:W-:-:S04]  /*6f70*/  IMAD.WIDE.U32 R46, R45, R4, R58 ;  /* 0x000000042d2e7225 */ /* 0x000fc800078e003a */
[----:B------:R-:W-:Y:S01]  /*6f80*/  IMAD R44, R45, R5, R44 ;  /* 0x000000052d2c7224 */ /* 0x000fe200078e022c */
[----:B------:R-:W-:-:S04]  /*6f90*/  LEA R4, P0, R46, UR6, 0x1 ;  /* 0x000000062e047c11 */ /* 0x000fc8000f8008ff */
[----:B------:R-:W-:-:S04]  /*6fa0*/  IADD3 R44, R44, R47, RZ ;  /* 0x0000002f2c2c7210 */ /* 0x000fc80007ffe0ff */
[----:B------:R-:W-:-:S05]  /*6fb0*/  LEA.HI.X R5, R46, UR7, R44, 0x1, P0 ;  /* 0x000000072e057c11 */ /* 0x000fca00080f0c2c */
[----:B------:R4:W-:Y:S04]  /*6fc0*/  STG.E.128 desc[UR14][R4.64], R40 ;  /* 0x0000002804007986 */ /* 0x0009e8000c101d0e */
[----:B--2---:R4:W-:Y:S04]  /*6fd0*/  STG.E.128 desc[UR14][R4.64+0x80], R36 ;  /* 0x0000802404007986 */ /* 0x0049e8000c101d0e */
[----:B-1----:R4:W-:Y:S02]  /*6fe0*/  STG.E.128 desc[UR14][R4.64+0x100], R32 ;  /* 0x0001002004007986 */ /* 0x0029e4000c101d0e */
.L_x_194:
[----:B------:R-:W-:Y:S05]  /*6ff0*/  BSYNC B0 ;  /* 0x0000000000007941 */ /* 0x000fea0003800000 */
.L_x_193:
[-C--:B------:R-:W-:Y:S01]  /*7000*/  IMAD.WIDE.U32 R60, R237, R2.reuse, R60 ;  /* 0x00000002ed3c7225 */ /* 0x080fe200078e003c */
[----:B------:R-:W-:Y:S01]  /*7010*/  ULDC.64 UR6, c[0x0][0x470] ;  /* 0x00011c0000067ab9 */ /* 0x000fe20000000a00 */
[----:B------:R-:W-:Y:S02]  /*7020*/  BSSY B0, `(.L_x_195) ;  /* 0x0000016000007945 */ /* 0x000fe40003800000 */
[----:B----4-:R-:W-:Y:S01]  /*7030*/  IMAD R4, R7, R2, RZ ;  /* 0x0000000207047224 */ /* 0x010fe200078e02ff */
        /* <DEDUP_REMOVED lines=8> */
[----:B-1----:R-:W-:Y:S01]  /*70c0*/  MOV R32, R6 ;  /* 0x0000000600207202 */ /* 0x002fe20000000f00 */
        /* <DEDUP_REMOVED lines=8> */
[----:B------:R4:W-:Y:S04]  /*7150*/  STG.E.128 desc[UR14][R34.64], R28 ;  /* 0x0000001c22007986 */ /* 0x0009e8000c101d0e */
[----:B------:R4:W-:Y:S04]  /*7160*/  STG.E.128 desc[UR14][R34.64+0x80], R20 ;  /* 0x0000801422007986 */ /* 0x0009e8000c101d0e */
[----:B------:R4:W-:Y:S02]  /*7170*/  STG.E.128 desc[UR14][R34.64+0x100], R12 ;  /* 0x0001000c22007986 */ /* 0x0009e4000c101d0e */
.L_x_196:
[----:B------:R-:W-:Y:S05]  /*7180*/  BSYNC B0 ;  /* 0x0000000000007941 */ /* 0x000fea0003800000 */
.L_x_195:
[----:B------:R-:W-:Y:S05]  /*7190*/  @P1 BRA `(.L_x_185) ;  /* 0x0000000000381947 */ /* 0x000fea0003800000 */
[----:B------:R-:W-:Y:S01]  /*71a0*/  IADD3 R7, P0, R209, 0x20, RZ ;  /* 0x00000020d1077810 */ /* 0x000fe20007f1e0ff */
[----:B-1--4-:R-:W-:Y:S01]  /*71b0*/  IMAD.MOV.U32 R12, RZ, RZ, R6 ;  /* 0x000000ffff0c7224 */ /* 0x012fe200078e0006 */
[----:B------:R-:W-:-:S03]  /*71c0*/  ULDC.64 UR6, c[0x0][0x3f8] ;  /* 0x0000fe0000067ab9 */ /* 0x000fc60000000a00 */
[----:B------:R-:W-:-:S04]  /*71d0*/  IMAD.X R13, RZ, RZ, R213, P0 ;  /* 0x000000ffff0d7224 */ /* 0x000fc800000e06d5 */
[----:B------:R-:W-:Y:S01]  /*71e0*/  IMAD R4, R13, R2, RZ ;  /* 0x000000020d047224 */ /* 0x000fe200078e02ff */
[----:B------:R-:W-:-:S03]  /*71f0*/  MOV R13, R5 ;  /* 0x00000005000d7202 */ /* 0x000fc60000000f00 */
[C---:B------:R-:W-:Y:S02]  /*7200*/  IMAD R4, R7.reuse, R3, R4 ;  /* 0x0000000307047224 */ /* 0x040fe400078e0204 */
[----:B------:R-:W-:-:S03]  /*7210*/  IMAD.WIDE.U32 R12, R7, R2, R12 ;  /* 0x00000002070c7225 */ /* 0x000fc600078e000c */
[----:B------:R-:W-:Y:S02]  /*7220*/  LEA R2, P0, R12, UR6, 0x1 ;  /* 0x000000060c027c11 */ /* 0x000fe4000f8008ff */
[----:B------:R-:W-:-:S04]  /*7230*/  IADD3 R4, R4, R13, RZ ;  /* 0x0000000d04047210 */ /* 0x000fc80007ffe0ff */
[----:B------:R-:W-:-:S05]  /*7240*/  LEA.HI.X R3, R12, UR7, R4, 0x1, P0 ;  /* 0x000000070c037c11 */ /* 0x000fca00080f0c04 */
[----:B------:R1:W-:Y:S04]  /*7250*/  STG.E.128 desc[UR14][R2.64], R24 ;  /* 0x0000001802007986 */ /* 0x0003e8000c101d0e */
[----:B------:R1:W-:Y:S04]  /*7260*/  STG.E.128 desc[UR14][R2.64+0x80], R16 ;  /* 0x0000801002007986 */ /* 0x0003e8000c101d0e */
[----:B------:R1:W-:Y:S02]  /*7270*/  STG.E.128 desc[UR14][R2.64+0x100], R8 ;  /* 0x0001000802007986 */ /* 0x0003e4000c101d0e */
.L_x_185:
[----:B------:R-:W-:Y:S05]  /*7280*/  BSYNC B1 ;  /* 0x0000000000017941 */ /* 0x000fea0003800000 */
.L_x_171:
[----:B-1-3--:R-:W1:Y:S02]  /*7290*/  LDC R3, c[0x0][0xc] ;  /* 0x00000300ff037b82 */ /* 0x00ae640000000800 */
[----:B-1----:R-:W-:-:S04]  /*72a0*/  IADD3 R212, R3, R212, RZ ;  /* 0x000000d403d47210 */ /* 0x002fc80007ffe0ff */
[----:B------:R-:W-:-:S13]  /*72b0*/  ISETP.GE.AND P0, PT, R212, UR12, PT ;  /* 0x0000000cd4007c0c */ /* 0x000fda000bf06270 */
[----:B------:R-:W-:Y:S05]  /*72c0*/  @P0 BRA `(.L_x_197) ;  /* 0x0000000000040947 */ /* 0x000fea0003800000 */
[----:B------:R-:W-:Y:S05]  /*72d0*/  BRA `(.L_x_198) ;  /* 0xffffff9400887947 */ /* 0x000fea000383ffff */
.L_x_197:
[----:B------:R-:W-:Y:S05]  /*72e0*/  EXIT ;  /* 0x000000000000794d */ /* 0x000fea0003800000 */
.L_x_199:
        /* <DEDUP_REMOVED lines=9> */
.L_x_806:


//--------------------- .text._ZN5flash44flash_bwd_dq_dk_dv_loop_seqk_parallel_kernelI23Flash_bwd_kernel_traitsILi192ELi64ELi64ELi8ELi4ELi2ELi2ELb0ELb0EN7cutlass10bfloat16_tE19Flash_kernel_traitsILi192ELi64ELi64ELi8ES3_EELb0ELb1ELb0ELb1ELb0ELb0ELb0EEEvNS_16Flash_bwd_paramsE --------------------------
	.section	.text._ZN5flash44flash_bwd_dq_dk_dv_loop_seqk_parallel_kernelI23Flash_bwd_kernel_traitsILi192ELi64ELi64ELi8ELi4ELi2ELi2ELb0ELb0EN7cutlass10bfloat16_tE19Flash_kernel_traitsILi192ELi64ELi64ELi8ES3_EELb0ELb1ELb0ELb1ELb0ELb0ELb0EEEvNS_16Flash_bwd_paramsE,"ax",@progbits
	.align	128
        .global         _ZN5flash44flash_bwd_dq_dk_dv_loop_seqk_parallel_kernelI23Flash_bwd_kernel_traitsILi192ELi64ELi64ELi8ELi4ELi2ELi2ELb0ELb0EN7cutlass10bfloat16_tE19Flash_kernel_traitsILi192ELi64ELi64ELi8ES3_EELb0ELb1ELb0ELb1ELb0ELb0ELb0EEEvNS_16Flash_bwd_paramsE
        .type           _ZN5flash44flash_bwd_dq_dk_dv_loop_seqk_parallel_kernelI23Flash_bwd_kernel_traitsILi192ELi64ELi64ELi8ELi4ELi2ELi2ELb0ELb0EN7cutlass10bfloat16_tE19Flash_kernel_traitsILi192ELi64ELi64ELi8ES3_EELb0ELb1ELb0ELb1ELb0ELb0ELb0EEEvNS_16Flash_bwd_paramsE,@function
        .size           _ZN5flash44flash_bwd_dq_dk_dv_loop_seqk_parallel_kernelI23Flash_bwd_kernel_traitsILi192ELi64ELi64ELi8ELi4ELi2ELi2ELb0ELb0EN7cutlass10bfloat16_tE19Flash_kernel_traitsILi192ELi64ELi64ELi8ES3_EELb0ELb1ELb0ELb1ELb0ELb0ELb0EEEvNS_16Flash_bwd_paramsE,(.L_x_807 - _ZN5flash44flash_bwd_dq_dk_dv_loop_seqk_parallel_kernelI23Flash_bwd_kernel_traitsILi192ELi64ELi64ELi8ELi4ELi2ELi2ELb0ELb0EN7cutlass10bfloat16_tE19Flash_kernel_traitsILi192ELi64ELi64ELi8ES3_EELb0ELb1ELb0ELb1ELb0ELb0ELb0EEEvNS_16Flash_bwd_paramsE)
        .other          _ZN5flash44flash_bwd_dq_dk_dv_loop_seqk_parallel_kernelI23Flash_bwd_kernel_traitsILi192ELi64ELi64ELi8ELi4ELi2ELi2ELb0ELb0EN7cutlass10bfloat16_tE19Flash_kernel_traitsILi192ELi64ELi64ELi8ES3_EELb0ELb1ELb0ELb1ELb0ELb0ELb0EEEvNS_16Flash_bwd_paramsE,@"STO_CUDA_ENTRY STV_DEFAULT"
_ZN5flash44flash_bwd_dq_dk_dv_loop_seqk_parallel_kernelI23Flash_bwd_kernel_traitsILi192ELi64ELi64ELi8ELi4ELi2ELi2ELb0ELb0EN7cutlass10bfloat16_tE19Flash_kernel_traitsILi192ELi64ELi64ELi8ES3_EELb0ELb1ELb0ELb1ELb0ELb0ELb0EEEvNS_16Flash_bwd_paramsE:
.text._ZN5flash44flash_bwd_dq_dk_dv_loop_seqk_parallel_kernelI23Flash_bwd_kernel_traitsILi192ELi64ELi64ELi8ELi4ELi2ELi2ELb0ELb0EN7cutlass10bfloat16_tE19Flash_kernel_traitsILi192ELi64ELi64ELi8ES3_EELb0ELb1ELb0ELb1ELb0ELb0ELb0EEEvNS_16Flash_bwd_paramsE:
        /* <DEDUP_REMOVED lines=22> */
[----:B-1----:R-:W-:Y:S01]  /*0160*/  SHF.R.S32.HI R10, RZ, 0x1f, R7 ;  /* 0x0000001fff0a7819 */ /* 0x002fe20000011407 */
[----:B------:R-:W-:-:S03]  /*0170*/  IMAD.SHL.U32 R194, R7, 0x2, RZ ;  /* 0x0000000207c27824 */ /* 0x000fc600078e00ff */
[CC--:B------:R-:W-:Y:S02]  /*0180*/  LEA.HI R16, R10.reuse, R7.reuse, RZ, 0x3 ;  /* 0x000000070a107211 */ /* 0x0c0fe400078f18ff */
[CC--:B------:R-:W-:Y:S02]  /*0190*/  LEA.HI R8, R10.reuse, R7.reuse, RZ, 0x2 ;  /* 0x000000070a087211 */ /* 0x0c0fe400078f10ff */
[----:B------:R-:W-:Y:S02]  /*01a0*/  LEA.HI R15, R10, R7, RZ, 0x4 ;  /* 0x000000070a0f7211 */ /* 0x000fe400078f20ff */
[----:B------:R-:W-:Y:S02]  /*01b0*/  SHF.R.S32.HI R199, RZ, 0x3, R16 ;  /* 0x00000003ffc77819 */ /* 0x000fe40000011410 */
[--C-:B------:R-:W-:Y:S02]  /*01c0*/  SHF.R.S32.HI R6, RZ, 0x2, R8.reuse ;  /* 0x00000002ff067819 */ /* 0x100fe40000011408 */
[----:B------:R-:W-:Y:S01]  /*01d0*/  SHF.R.S32.HI R5, RZ, 0x1f, R8 ;  /* 0x0000001fff057819 */ /* 0x000fe20000011408 */
[----:B------:R-:W-:Y:S01]  /*01e0*/  IMAD.SHL.U32 R4, R199, 0x40, RZ ;  /* 0x00000040c7047824 */ /* 0x000fe200078e00ff */
[----:B------:R-:W-:-:S02]  /*01f0*/  LOP3.LUT R3, R16, 0xfffffff8, RZ, 0xc0, !PT ;  /* 0xfffffff810037812 */ /* 0x000fc400078ec0ff */
[----:B------:R-:W-:Y:S02]  /*0200*/  SHF.R.S32.HI R2, RZ, 0x4, R15 ;  /* 0x00000004ff027819 */ /* 0x000fe4000001140f */
[----:B------:R-:W-:Y:S01]  /*0210*/  LEA.HI R5, R5, R6, RZ, 0x3 ;  /* 0x0000000605057211 */ /* 0x000fe200078f18ff */
[----:B------:R-:W-:Y:S01]  /*0220*/  IMAD.IADD R3, R7, 0x1, -R3 ;  /* 0x0000000107037824 */ /* 0x000fe200078e0a03 */
[----:B------:R-:W-:Y:S02]  /*0230*/  LEA.HI R0, R15, R2, RZ, 0x1 ;  /* 0x000000020f007211 */ /* 0x000fe400078f08ff */
[----:B------:R-:W-:Y:S01]  /*0240*/  LOP3.LUT R5, R5, 0xfffffff8, RZ, 0xc0, !PT ;  /* 0xfffffff805057812 */ /* 0x000fe200078ec0ff */
[C---:B------:R-:W-:Y:S01]  /*0250*/  IMAD.SHL.U32 R200, R3.reuse, 0x8, RZ ;  /* 0x0000000803c87824 */ /* 0x040fe200078e00ff */
[----:B------:R-:W-:Y:S01]  /*0260*/  LEA.HI R9, R10, R7, RZ, 0x5 ;  /* 0x000000070a097211 */ /* 0x000fe200078f28ff */
[----:B------:R-:W-:Y:S01]  /*0270*/  IMAD.SHL.U32 R11, R3, 0x40, RZ ;  /* 0x00000040030b7824 */ /* 0x000fe200078e00ff */
[----:B------:R-:W-:Y:S01]  /*0280*/  LOP3.LUT R15, R15, 0xfffffff0, RZ, 0xc0, !PT ;  /* 0xfffffff00f0f7812 */ /* 0x000fe200078ec0ff */
[----:B------:R-:W-:Y:S01]  /*0290*/  IMAD.IADD R5, R6, 0x1, -R5 ;  /* 0x0000000106057824 */ /* 0x000fe200078e0a05 */
[----:B------:R-:W-:-:S02]  /*02a0*/  LOP3.LUT R4, R4, 0x1c0, RZ, 0xc0, !PT ;  /* 0x000001c004047812 */ /* 0x000fc400078ec0ff */
[----:B------:R-:W-:Y:S01]  /*02b0*/  LOP3.LUT R0, R0, 0xfffffffe, RZ, 0xc0, !PT ;  /* 0xfffffffe00007812 */ /* 0x000fe200078ec0ff */
[----:B------:R-:W-:Y:S01]  /*02c0*/  IMAD.IADD R15, R7, 0x1, -R15 ;  /* 0x00000001070f7824 */ /* 0x000fe200078e0a0f */
[----:B------:R-:W-:Y:S02]  /*02d0*/  SHF.R.S32.HI R197, RZ, 0x5, R9 ;  /* 0x00000005ffc57819 */ /* 0x000fe40000011409 */
[----:B------:R-:W-:Y:S01]  /*02e0*/  SHF.R.U32.HI R198, RZ, 0x3, R4 ;  /* 0x00000003ffc67819 */ /* 0x000fe20000011604 */
[----:B------:R-:W-:Y:S01]  /*02f0*/  IMAD.IADD R0, R2, 0x1, -R0 ;  /* 0x0000000102007824 */ /* 0x000fe200078e0a00 */
[-C--:B------:R-:W-:Y:S02]  /*0300*/  LEA.HI R6, R10, R7.reuse, RZ, 0x7 ;  /* 0x000000070a067211 */ /* 0x080fe400078f38ff */
[----:B------:R-:W-:Y:S01]  /*0310*/  LOP3.LUT R8, R8, 0x7ffffffc, RZ, 0xc0, !PT ;  /* 0x7ffffffc08087812 */ /* 0x000fe200078ec0ff */
[----:B------:R-:W-:Y:S01]  /*0320*/  IMAD.SHL.U32 R12, R0, 0x200, RZ ;  /* 0x00000200000c7824 */ /* 0x000fe200078e00ff */
[----:B------:R-:W-:Y:S01]  /*0330*/  LOP3.LUT R4, R4, 0x38, R200, 0xf8, !PT ;  /* 0x0000003804047812 */ /* 0x000fe200078ef8c8 */
[----:B------:R-:W-:Y:S01]  /*0340*/  IMAD.SHL.U32 R191, R0, 0x20, RZ ;  /* 0x0000002000bf7824 */ /* 0x000fe200078e00ff */
[----:B------:R-:W-:-:S02]  /*0350*/  LEA.HI R205, R10, R7, RZ, 0x6 ;  /* 0x000000070acd7211 */ /* 0x000fc400078f30ff */
[C---:B------:R-:W-:Y:S02]  /*0360*/  LEA.HI R2, R9.reuse, R197, RZ, 0x1 ;  /* 0x000000c509027211 */ /* 0x040fe400078f08ff */
[----:B------:R-:W-:Y:S02]  /*0370*/  LOP3.LUT R196, R9, 0xffffffe0, RZ, 0xc0, !PT ;  /* 0xffffffe009c47812 */ /* 0x000fe400078ec0ff */
[----:B------:R-:W-:Y:S01]  /*0380*/  SHF.R.S32.HI R192, RZ, 0x1f, R9 ;  /* 0x0000001fffc07819 */ /* 0x000fe20000011409 */
[----:B------:R-:W-:Y:S01]  /*0390*/  IMAD.IADD R9, R7, 0x1, -R8 ;  /* 0x0000000107097824 */ /* 0x000fe200078e0a08 */
[----:B------:R-:W-:Y:S01]  /*03a0*/  LOP3.LUT P4, RZ, R3, 0x4, RZ, 0xc0, !PT ;  /* 0x0000000403ff7812 */ /* 0x000fe2000788c0ff */
[----:B------:R-:W-:Y:S01]  /*03b0*/  IMAD.SHL.U32 R8, R5, 0x40, RZ ;  /* 0x0000004005087824 */ /* 0x000fe200078e00ff */
[----:B------:R-:W-:Y:S01]  /*03c0*/  LOP3.LUT P3, RZ, R3, 0x2, RZ, 0xc0, !PT ;  /* 0x0000000203ff7812 */ /* 0x000fe2000786c0ff */
[----:B------:R-:W-:Y:S01]  /*03d0*/  IMAD.IADD R196, R7, 0x1, -R196 ;  /* 0x0000000107c47824 */ /* 0x000fe200078e0ac4 */
[----:B------:R-:W-:-:S02]  /*03e0*/  SHF.R.S32.HI R6, RZ, 0x7, R6 ;  /* 0x00000007ff067819 */ /* 0x000fc40000011406 */
[----:B------:R-:W-:Y:S02]  /*03f0*/  LOP3.LUT R198, R4, R198, RZ, 0x3c, !PT ;  /* 0x000000c604c67212 */ /* 0x000fe400078e3cff */
[----:B------:R-:W-:Y:S01]  /*0400*/  SHF.R.S32.HI R3, RZ, 0x1f, R15 ;  /* 0x0000001fff037819 */ /* 0x000fe2000001140f */
[C---:B------:R-:W-:Y:S01]  /*0410*/  IMAD.SHL.U32 R7, R6.reuse, 0x20, RZ ;  /* 0x0000002006077824 */ /* 0x040fe200078e00ff */
[----:B------:R-:W-:Y:S01]  /*0420*/  SHF.R.S32.HI R205, RZ, 0x6, R205 ;  /* 0x00000006ffcd7819 */ /* 0x000fe200000114cd */
[----:B------:R-:W-:Y:S01]  /*0430*/  IMAD R14, R6, 0x800, R12 ;  /* 0x00000800060e7824 */ /* 0x000fe200078e020c */
[----:B------:R-:W-:Y:S02]  /*0440*/  LOP3.LUT R2, R2, 0xfffffffe, RZ, 0xc0, !PT ;  /* 0xfffffffe02027812 */ /* 0x000fe400078ec0ff */
[----:B------:R-:W-:Y:S01]  /*0450*/  LOP3.LUT R13, R5, 0x1, RZ, 0xc0, !PT ;  /* 0x00000001050d7812 */ /* 0x000fe200078ec0ff */
[C---:B------:R-:W-:Y:S01]  /*0460*/  IMAD R198, R205.reuse, 0x200, R198 ;  /* 0x00000200cdc67824 */ /* 0x040fe200078e02c6 */
[----:B------:R-:W-:Y:S01]  /*0470*/  LEA.HI R192, R192, R197, RZ, 0x2 ;  /* 0x000000c5c0c07211 */ /* 0x000fe200078f10ff */
[----:B------:R-:W-:Y:S01]  /*0480*/  IMAD.SHL.U32 R205, R205, 0x8, RZ ;  /* 0x00000008cdcd7824 */ /* 0x000fe200078e00ff */
[----:B------:R-:W-:Y:S01]  /*0490*/  LEA.HI R3, R3, R15, RZ, 0x3 ;  /* 0x0000000f03037211 */ /* 0x000fe200078f18ff */
[----:B------:R-:W-:Y:S01]  /*04a0*/  IMAD.IADD R2, R197, 0x1, -R2 ;  /* 0x00000001c5027824 */ /* 0x000fe200078e0a02 */
[----:B------:R-:W-:-:S02]  /*04b0*/  ISETP.NE.U32.AND P0, PT, R13, 0x1, PT ;  /* 0x000000010d00780c */ /* 0x000fc40003f05070 */
[----:B------:R-:W-:Y:S01]  /*04c0*/  LOP3.LUT R192, R192, 0xfffffffc, RZ, 0xc0, !PT ;  /* 0xfffffffcc0c07812 */ /* 0x000fe200078ec0ff */
[----:B------:R-:W-:Y:S01]  /*04d0*/  IMAD.SHL.U32 R186, R2, 0x10, RZ ;  /* 0x0000001002ba7824 */ /* 0x000fe200078e00ff */
[----:B------:R-:W-:Y:S02]  /*04e0*/  LOP3.LUT R8, R8, 0x1c0, RZ, 0xc0, !PT ;  /* 0x000001c008087812 */ /* 0x000fe400078ec0ff */
[----:B------:R-:W-:Y:S01]  /*04f0*/  LOP3.LUT R4, R3, 0xfffffff8, RZ, 0xc0, !PT ;  /* 0xfffffff803047812 */ /* 0x000fe200078ec0ff */
[----:B------:R-:W-:Y:S01]  /*0500*/  IMAD.IADD R192, R197, 0x1, -R192 ;  /* 0x00000001c5c07824 */ /* 0x000fe200078e0ac0 */
[----:B------:R-:W-:Y:S02]  /*0510*/  LOP3.LUT R194, R7, 0x6, R194, 0xf8, !PT ;  /* 0x0000000607c27812 */ /* 0x000fe400078ef8c2 */
[----:B------:R-:W-:Y:S01]  /*0520*/  R2P PR, R5, 0x6 ;  /* 0x0000000605007804 */ /* 0x000fe20000000000 */
[----:B------:R-:W-:Y:S01]  /*0530*/  IMAD.SHL.U32 R5, R9, 0x2, RZ ;  /* 0x0000000209057824 */ /* 0x000fe200078e00ff */
[----:B------:R-:W-:Y:S01]  /*0540*/  SHF.R.U32.HI R6, RZ, 0x3, R8 ;  /* 0x00000003ff067819 */ /* 0x000fe20000011608 */
[----:B------:R-:W-:Y:S01]  /*0550*/  IMAD.IADD R4, R15, 0x1, -R4 ;  /* 0x000000010f047824 */ /* 0x000fe200078e0a04 */
[----:B------:R-:W-:Y:S01]  /*0560*/  LOP3.LUT R7, R8, 0x20, R7, 0xf8, !PT ;  /* 0x0000002008077812 */ /* 0x000fe200078ef807 */
[--C-:B------:R-:W-:Y:S01]  /*0570*/  IMAD R208, R192, 0x400, R5.reuse ;  /* 0x00000400c0d07824 */ /* 0x100fe200078e0205 */
[----:B------:R-:W-:Y:S01]  /*0580*/  LOP3.LUT R205, R205, 0x18, RZ, 0xc0, !PT ;  /* 0x00000018cdcd7812 */ /* 0x000fe200078ec0ff */
[----:B------:R-:W-:Y:S01]  /*0590*/  IMAD.SHL.U32 R4, R4, 0x40, RZ ;  /* 0x0000004004047824 */ /* 0x000fe200078e00ff */
[----:B------:R-:W-:Y:S01]  /*05a0*/  LOP3.LUT R11, R11, 0x1c0, RZ, 0xc0, !PT ;  /* 0x000001c00b0b7812 */ /* 0x000fe200078ec0ff */
[----:B------:R-:W-:Y:S01]  /*05b0*/  IMAD R5, R2, 0x400, R5 ;  /* 0x0000040002057824 */ /* 0x000fe200078e0205 */
[----:B------:R-:W-:-:S02]  /*05c0*/  LOP3.LUT R7, R7, R6, RZ, 0x3c, !PT ;  /* 0x0000000607077212 */ /* 0x000fc400078e3cff */
[----:B------:R-:W-:Y:S02]  /*05d0*/  LOP3.LUT R191, R205, 0x20, R191, 0xf8, !PT ;  /* 0x00000020cdbf7812 */ /* 0x000fe400078ef8bf */
[C---:B------:R-:W-:Y:S01]  /*05e0*/  LOP3.LUT R190, R11.reuse, 0x8, R16, 0xf8, !PT ;  /* 0x000000080bbe7812 */ /* 0x040fe200078ef810 */
[----:B------:R-:W-:Y:S01]  /*05f0*/  IMAD.IADD R208, R208, 0x1, R7 ;  /* 0x00000001d0d07824 */ /* 0x000fe200078e0207 */
[----:B------:R-:W-:Y:S01]  /*0600*/  LOP3.LUT R186, R11, 0x10, R186, 0xf8, !PT ;  /* 0x000000100bba7812 */ /* 0x000fe200078ef8ba */
[----:B------:R-:W-:Y:S01]  /*0610*/  IMAD.SHL.U32 R7, R0, 0x8, RZ ;  /* 0x0000000800077824 */ /* 0x000fe200078e00ff */
[----:B------:R-:W-:Y:S02]  /*0620*/  LOP3.LUT R205, R6, R8, R205, 0x1e, !PT ;  /* 0x0000000806cd7212 */ /* 0x000fe400078e1ecd */
[----:B------:R-:W-:Y:S02]  /*0630*/  SHF.R.U32.HI R11, RZ, 0x3, R11 ;  /* 0x00000003ff0b7819 */ /* 0x000fe4000001160b */
[----:B------:R-:W-:Y:S01]  /*0640*/  SHF.R.S32.HI R6, RZ, 0x1f, R196 ;  /* 0x0000001fff067819 */ /* 0x000fe200000114c4 */
[----:B------:R-:W-:Y:S01]  /*0650*/  IMAD.IADD R205, R5, 0x1, R205 ;  /* 0x0000000105cd7824 */ /* 0x000fe200078e02cd */
[----:B------:R-:W-:-:S02]  /*0660*/  LOP3.LUT R190, R190, R11, RZ, 0x3c, !PT ;  /* 0x0000000bbebe7212 */ /* 0x000fc400078e3cff */
[----:B------:R-:W-:Y:S01]  /*0670*/  LEA.HI R0, R6, R196, RZ, 0x2 ;  /* 0x000000c406007211 */ /* 0x000fe200078f10ff */
[----:B------:R-:W-:Y:S01]  /*0680*/  IMAD.SHL.U32 R6, R3, 0x40, RZ ;  /* 0x0000004003067824 */ /* 0x000fe200078e00ff */
[----:B------:R-:W-:Y:S01]  /*0690*/  LOP3.LUT R4, R4, 0x1c0, RZ, 0xc0, !PT ;  /* 0x000001c004047812 */ /* 0x000fe200078ec0ff */
[----:B------:R-:W-:Y:S01]  /*06a0*/  IMAD.IADD R190, R14, 0x1, R190 ;  /* 0x000000010ebe7824 */ /* 0x000fe200078e02be */
[----:B------:R-:W-:Y:S02]  /*06b0*/  SHF.R.S32.HI R195, RZ, 0x2, R0 ;  /* 0x00000002ffc37819 */ /* 0x000fe40000011400 */
[----:B------:R-:W-:Y:S01]  /*06c0*/  SHF.R.U32.HI R185, RZ, 0x3, R4 ;  /* 0x00000003ffb97819 */ /* 0x000fe20000011604 */
[----:B------:R-:W-:Y:S01]  /*06d0*/  IMAD.SHL.U32 R190, R190, 0x2, RZ ;  /* 0x00000002bebe7824 */ /* 0x000fe200078e00ff */
[----:B------:R-:W-:Y:S01]  /*06e0*/  LOP3.LUT R3, R4, 0x8, R7, 0xf8, !PT ;  /* 0x0000000804037812 */ /* 0x000fe200078ef807 */
[----:B------:R-:W-:Y:S01]  /*06f0*/  IMAD R195, R192, 0x10, R195 ;  /* 0x00000010c0c37824 */ /* 0x000fe200078e02c3 */
[----:B------:R-:W-:Y:S01]  /*0700*/  LOP3.LUT R0, R6, 0xfffffe00, RZ, 0xc0, !PT ;  /* 0xfffffe0006007812 */ /* 0x000fe200078ec0ff */
[----:B------:R-:W-:Y:S01]  /*0710*/  VIADD R188, R190, UR6 ;  /* 0x00000006bebc7c36 */ /* 0x000fe20008000000 */
[----:B------:R-:W-:-:S02]  /*0720*/  LOP3.LUT R186, R186, 0x8, R16, 0xf8, !PT ;  /* 0x00000008baba7812 */ /* 0x000fc400078ef810 */
[----:B------:R-:W-:Y:S01]  /*0730*/  LOP3.LUT R191, R185, R191, R4, 0x1e, !PT ;  /* 0x000000bfb9bf7212 */ /* 0x000fe200078e1e04 */
[--C-:B------:R-:W-:Y:S01]  /*0740*/  IMAD R192, R192, 0x400, R0.reuse ;  /* 0x00000400c0c07824 */ /* 0x100fe200078e0200 */
[----:B------:R-:W-:Y:S01]  /*0750*/  LOP3.LUT R185, R3, R185, RZ, 0x3c, !PT ;  /* 0x000000b903b97212 */ /* 0x000fe200078e3cff */
[----:B------:R-:W-:Y:S01]  /*0760*/  IMAD R2, R2, 0x400, R0 ;  /* 0x0000040002027824 */ /* 0x000fe200078e0200 */
[----:B------:R-:W-:Y:S02]  /*0770*/  LOP3.LUT R186, R12, R186, R11, 0xf6, !PT ;  /* 0x000000ba0cba7212 */ /* 0x000fe400078ef60b */
[----:B------:R-:W-:Y:S01]  /*0780*/  LEA R208, R208, UR5, 0x1 ;  /* 0x00000005d0d07c11 */ /* 0x000fe2000f8e08ff */
[----:B------:R-:W-:Y:S01]  /*0790*/  IMAD.IADD R192, R192, 0x1, R185 ;  /* 0x00000001c0c07824 */ /* 0x000fe200078e02b9 */
[----:B------:R-:W-:Y:S01]  /*07a0*/  SEL R189, R189, 0xffffffe0, !P3 ;  /* 0xffffffe0bdbd7807 */ /* 0x000fe20005800000 */
[----:B------:R-:W-:Y:S01]  /*07b0*/  IMAD.IADD R185, R185, 0x1, R2 ;  /* 0x00000001b9b97824 */ /* 0x000fe200078e0202 */
[----:B------:R-:W-:Y:S01]  /*07c0*/  SEL R187, R187, 0xffffffc0, !P4 ;  /* 0xffffffc0bbbb7807 */ /* 0x000fe20006000000 */
[----:B------:R-:W-:Y:S01]  /*07d0*/  VIADD R210, R208, 0x20 ;  /* 0x00000020d0d27836 */ /* 0x000fe20000000000 */
[----:B------:R-:W-:Y:S01]  /*07e0*/  SEL R229, R229, 0x10, !P0 ;  /* 0x00000010e5e57807 */ /* 0x000fe20004000000 */
[----:B------:R-:W-:Y:S01]  /*07f0*/  IMAD.IADD R189, R188, 0x1, R189 ;  /* 0x00000001bcbd7824 */ /* 0x000fe200078e02bd */
[----:B------:R-:W-:Y:S01]  /*0800*/  LEA R186, R186, UR5, 0x1 ;  /* 0x00000005baba7c11 */ /* 0x000fe2000f8e08ff */
[----:B------:R-:W-:Y:S01]  /*0810*/  @P1 VIADD R210, R208, 0xffffffe0 ;  /* 0xffffffe0d0d21836 */ /* 0x000fe20000000000 */
[----:B------:R-:W-:Y:S01]  /*0820*/  LEA R205, R205, UR6, 0x1 ;  /* 0x00000006cdcd7c11 */ /* 0x000fe2000f8e08ff */
[----:B------:R-:W-:Y:S01]  /*0830*/  IMAD.IADD R188, R188, 0x1, R187 ;  /* 0x00000001bcbc7824 */ /* 0x000fe200078e02bb */
[----:B------:R-:W-:Y:S01]  /*0840*/  LOP3.LUT R191, R191, R0, RZ, 0xfc, !PT ;  /* 0x00000000bfbf7212 */ /* 0x000fe200078efcff */
[----:B------:R-:W-:Y:S01]  /*0850*/  IMAD.IADD R0, R187, 0x1, R186 ;  /* 0x00000001bb007824 */ /* 0x000fe200078e02ba */
[----:B------:R-:W-:Y:S01]  /*0860*/  SHF.R.S32.HI R204, RZ, 0x1f, R195 ;  /* 0x0000001fffcc7819 */ /* 0x000fe200000114c3 */
[----:B------:R-:W-:Y:S01]  /*0870*/  VIADD R209, R205, 0x40 ;  /* 0x00000040cdd17836 */ /* 0x000fe20000000000 */
[----:B------:R-:W-:Y:S01]  /*0880*/  LEA R185, R185, UR4, 0x1 ;  /* 0x00000004b9b97c11 */ /* 0x000fe2000f8e08ff */
[----:B------:R-:W-:-:S02]  /*0890*/  IMAD.IADD R211, R208, 0x1, R229 ;  /* 0x00000001d0d37824 */ /* 0x000fc400078e02e5 */
[----:B------:R-:W-:Y:S02]  /*08a0*/  IMAD.IADD R187, R189, 0x1, R187 ;  /* 0x00000001bdbb7824 */ /* 0x000fe400078e02bb */
[----:B------:R-:W-:Y:S02]  /*08b0*/  @P2 VIADD R209, R205, 0xffffffc0 ;  /* 0xffffffc0cdd12836 */ /* 0x000fe40000000000 */
[----:B---34-:R-:W-:-:S07]  /*08c0*/  IMAD.IADD R229, R229, 0x1, R210 ;  /* 0x00000001e5e57824 */ /* 0x018fce00078e02d2 */
.L_x_246:
[----:B-1----:R-:W1:Y:S01]  /*08d0*/  LDC.64 R4, c[0x0][0x2f0] ;  /* 0x0000bc00ff047b82 */ /* 0x002e620000000a00 */
[C---:B------:R-:W-:Y:S01]  /*08e0*/  IMAD.SHL.U32 R7, R202.reuse, 0x4, RZ ;  /* 0x00000004ca077824 */ /* 0x040fe200078e00ff */
[----:B--2---:R-:W-:Y:S01]  /*08f0*/  SHF.R.S32.HI R14, RZ, 0x1f, R202 ;  /* 0x0000001fff0e7819 */ /* 0x004fe200000114ca */
        /* <DEDUP_REMOVED lines=9> */
[----:B--2---:R-:W-:-:S04]  /*0990*/  ISETP.NE.U32.AND P2, PT, R2, RZ, PT ;  /* 0x000000ff0200720c */ /* 0x004fc80003f45070 */
[----:B------:R-:W-:-:S05]  /*09a0*/  ISETP.NE.AND.EX P2, PT, R3, RZ, PT, P2 ;  /* 0x000000ff0300720c */ /* 0x000fca0003f45320 */
[----:B------:R-:W2:Y:S04]  /*09b0*/  @P4 LDG.E R20, desc[UR14][R4.64] ;  /* 0x0000000e04144981 */ /* 0x000ea8000c1e1900 */
[----:B------:R1:W2:Y:S01]  /*09c0*/  @P4 LDG.E R227, desc[UR14][R4.64+0x4] ;  /* 0x0000040e04e34981 */ /* 0x0002a2000c1e1900 */
[C---:B------:R-:W-:Y:S01]  /*09d0*/  @P3 IADD3 R10, P1, R7.reuse, UR10, RZ ;  /* 0x0000000a070a3c10 */ /* 0x040fe2000ff3e0ff */
[----:B------:R-:W-:Y:S01]  /*09e0*/  IMAD.MOV.U32 R241, RZ, RZ, RZ ;  /* 0x000000fffff17224 */ /* 0x000fe200078e00ff */
[----:B------:R-:W3:Y:S01]  /*09f0*/  LDC.U8 R8, c[0x0][0x3c2] ;  /* 0x0000f080ff087b82 */ /* 0x000ee20000000000 */
[----:B------:R-:W-:Y:S02]  /*0a00*/  @P2 IADD3 R2, P0, R7, R2, RZ ;  /* 0x0000000207022210 */ /* 0x000fe40007f1e0ff */
[----:B------:R-:W-:-:S03]  /*0a10*/  @P3 IADD3.X R11, R6, UR11, RZ, P1, !PT ;  /* 0x0000000b060b3c10 */ /* 0x000fc60008ffe4ff */
[----:B------:R-:W-:Y:S02]  /*0a20*/  @P2 IMAD.X R3, R6, 0x1, R3, P0 ;  /* 0x0000000106032824 */ /* 0x000fe400000e0603 */
[----:B------:R-:W4:Y:S04]  /*0a30*/  @P3 LDG.E R241, desc[UR14][R10.64] ;  /* 0x0000000e0af13981 */ /* 0x000f28000c1e1900 */
[----:B------:R3:W4:Y:S01]  /*0a40*/  @P2 LDG.E R240, desc[UR14][R2.64] ;  /* 0x0000000e02f02981 */ /* 0x000722000c1e1900 */
[----:B-1----:R-:W1:Y:S01]  /*0a50*/  LDC.64 R4, c[0x0][0x2f8] ;  /* 0x0000be00ff047b82 */ /* 0x002e620000000a00 */
[----:B---3--:R-:W-:-:S07]  /*0a60*/  ISETP.NE.AND P3, PT, R8, RZ, PT ;  /* 0x000000ff0800720c */ /* 0x008fce0003f65270 */
[----:B------:R-:W3:Y:S01]  /*0a70*/  @!P2 LDC.64 R2, c[0x0][0x318] ;  /* 0x0000c600ff02ab82 */ /* 0x000ee20000000a00 */
[----:B-1----:R-:W-:-:S04]  /*0a80*/  ISETP.EQ.U32.AND P1, PT, R4, RZ, PT ;  /* 0x000000ff0400720c */ /* 0x002fc80003f22070 */
[----:B------:R-:W-:Y:S02]  /*0a90*/  ISETP.EQ.OR.EX P1, PT, R5, RZ, !P3, P1 ;  /* 0x000000ff0500720c */ /* 0x000fe40005f22710 */
[----:B------:R-:W-:Y:S01]  /*0aa0*/  IADD3 R8, P0, R7, R4, RZ ;  /* 0x0000000407087210 */ /* 0x000fe20007f1e0ff */
[----:B------:R-:W-:-:S04]  /*0ab0*/  IMAD.MOV.U32 R242, RZ, RZ, -0x1 ;  /* 0xfffffffffff27424 */ /* 0x000fc800078e00ff */
[----:B------:R-:W-:Y:S02]  /*0ac0*/  IMAD.X R9, R6, 0x1, R5, P0 ;  /* 0x0000000106097824 */ /* 0x000fe400000e0605 */
[----:B------:R-:W1:Y:S01]  /*0ad0*/  @!P2 LDC R6, c[0x0][0x2cc] ;  /* 0x0000b300ff06ab82 */ /* 0x000e620000000800 */
[----:B---3--:R-:W-:-:S03]  /*0ae0*/  @!P2 ISETP.NE.U32.AND P0, PT, R2, RZ, PT ;  /* 0x000000ff0200a20c */ /* 0x008fc60003f05070 */
        /* <DEDUP_REMOVED lines=13> */
.L_x_200:
[----:B------:R-:W-:Y:S01]  /*0bc0*/  IMAD.SHL.U32 R225, R203, 0x40, RZ ;  /* 0x00000040cbe17824 */ /* 0x000fe200078e00ff */
[----:B-----5:R-:W-:-:S04]  /*0bd0*/  @!P2 IADD3 R240, R6, R2, -R241 ;  /* 0x0000000206f0a210 */ /* 0x020fc80007ffe8f1 */
[----:B------:R-:W-:-:S13]  /*0be0*/  ISETP.GT.AND P0, PT, R240, R225, PT ;  /* 0x000000e1f000720c */ /* 0x000fda0003f04270 */
[----:B------:R-:W-:Y:S05]  /*0bf0*/  @!P0 BRA `(.L_x_201) ;  /* 0x0000007c00cc8947 */ /* 0x000fea0003800000 */
[----:B--2---:R-:W2:Y:S01]  /*0c00*/  LDC R8, c[0x0][0x278] ;  /* 0x00009e00ff087b82 */ /* 0x004ea20000000800 */
[----:B------:R-:W-:Y:S01]  /*0c10*/  IABS R6, R206 ;  /* 0x000000ce00067213 */ /* 0x000fe20000000000 */
[----:B------:R-:W-:Y:S01]  /*0c20*/  IMAD.SHL.U32 R36, R202, 0x80, RZ ;  /* 0x00000080ca247824 */ /* 0x000fe200078e00ff */
[----:B------:R-:W-:Y:S02]  /*0c30*/  ISETP.NE.AND P1, PT, R242, -0x1, PT ;  /* 0xfffffffff200780c */ /* 0x000fe40003f25270 */
[----:B-1----:R-:W-:Y:S02]  /*0c40*/  IADD3 R11, R227, 0x3f, RZ ;  /* 0x0000003fe30b7810 */ /* 0x002fe40007ffe0ff */
[----:B------:R-:W-:Y:S01]  /*0c50*/  ISETP.NE.AND P2, PT, R20, -0x1, PT ;  /* 0xffffffff1400780c */ /* 0x000fe20003f45270 */
[----:B------:R-:W1:Y:S01]  /*0c60*/  LDC.64 R4, c[0x0][0x228] ;  /* 0x00008a00ff047b82 */ /* 0x000e620000000a00 */
[----:B------:R-:W-:Y:S02]  /*0c70*/  SHF.R.S32.HI R239, RZ, 0x1f, R11 ;  /* 0x0000001fffef7819 */ /* 0x000fe4000001140b */
[----:B------:R-:W-:-:S02]  /*0c80*/  SHF.L.U64.HI R33, R202, 0x7, R14 ;  /* 0x00000007ca217819 */ /* 0x000fc4000001020e */
[----:B------:R-:W-:Y:S02]  /*0c90*/  LEA.HI R239, R239, R11, RZ, 0x6 ;  /* 0x0000000befef7211 */ /* 0x000fe400078f30ff */
[----:B------:R-:W-:Y:S01]  /*0ca0*/  SEL R36, R36, RZ, P4 ;  /* 0x000000ff24247207 */ /* 0x000fe20002000000 */
[----:B------:R-:W3:Y:S01]  /*0cb0*/  LDC R28, c[0x0][0x2d4] ;  /* 0x0000b500ff1c7b82 */ /* 0x000ee20000000800 */
[----:B------:R-:W-:Y:S02]  /*0cc0*/  SEL R33, R33, RZ, P4 ;  /* 0x000000ff21217207 */ /* 0x000fe40002000000 */
[----:B------:R-:W-:Y:S02]  /*0cd0*/  SHF.R.S32.HI R207, RZ, 0x1f, R206 ;  /* 0x0000001fffcf7819 */ /* 0x000fe400000114ce */
[----:B--2---:R-:W-:-:S03]  /*0ce0*/  IABS R9, R8 ;  /* 0x0000000800097213 */ /* 0x004fc60000000000 */
[----:B------:R-:W2:Y:S01]  /*0cf0*/  LDC R23, c[0x0][0x2dc] ;  /* 0x0000b700ff177b82 */ /* 0x000ea20000000800 */
[----:B------:R-:W4:Y:S01]  /*0d00*/  I2F.RP R2, R9 ;  /* 0x0000000900027306 */ /* 0x000f220000209400 */
[----:B-1----:R-:W-:-:S06]  /*0d10*/  IMAD R12, R14, R4, RZ ;  /* 0x000000040e0c7224 */ /* 0x002fcc00078e02ff */
[----:B------:R-:W2:Y:S01]  /*0d20*/  LDC R22, c[0x0][0x270] ;  /* 0x00009c00ff167b82 */ /* 0x000ea20000000800 */
[----:B------:R-:W-:-:S04]  /*0d30*/  IMAD.WIDE.U32 R24, R202, R4, RZ ;  /* 0x00000004ca187225 */ /* 0x000fc800078e00ff */
[C---:B------:R-:W-:Y:S02]  /*0d40*/  IMAD R5, R202.reuse, R5, R12 ;  /* 0x00000005ca057224 */ /* 0x040fe400078e020c */
[----:B---3--:R-:W-:Y:S01]  /*0d50*/  IMAD.WIDE.U32 R30, R202, R28, RZ ;  /* 0x0000001cca1e7225 */ /* 0x008fe200078e00ff */
[----:B------:R-:W1:Y:S01]  /*0d60*/  LDC.U8 R4, c[0x0][0x3d8] ;  /* 0x0000f600ff047b82 */ /* 0x000e620000000000 */
[----:B----4-:R-:W3:Y:S02]  /*0d70*/  MUFU.RCP R2, R2 ;  /* 0x0000000200027308 */ /* 0x010ee40000001000 */
[----:B------:R-:W-:Y:S01]  /*0d80*/  IMAD.IADD R21, R25, 0x1, R5 ;  /* 0x0000000119157824 */ /* 0x000fe200078e0205 */
[----:B------:R-:W-:-:S05]  /*0d90*/  SHF.R.S32.HI R5, RZ, 0x1f, R28 ;  /* 0x0000001fff057819 */ /* 0x000fca000001141c */
[----:B------:R-:W-:-:S04]  /*0da0*/  IMAD R5, R5, R202, RZ ;  /* 0x000000ca05057224 */ /* 0x000fc800078e02ff */
[----:B------:R-:W-:Y:S02]  /*0db0*/  IMAD R5, R14, R28, R5 ;  /* 0x0000001c0e057224 */ /* 0x000fe400078e0205 */
[----:B--2---:R-:W-:-:S03]  /*0dc0*/  IMAD.WIDE R34, R23, R22, RZ ;  /* 0x0000001617227225 */ /* 0x004fc600078e02ff */
[----:B------:R-:W-:Y:S02]  /*0dd0*/  IADD3 R5, R31, R5, RZ ;  /* 0x000000051f057210 */ /* 0x000fe40007ffe0ff */
[----:B---3--:R-:W-:Y:S01]  /*0de0*/  IADD3 R2, R2, 0xffffffe, RZ ;  /* 0x0ffffffe02027810 */ /* 0x008fe20007ffe0ff */
[-C--:B------:R-:W-:Y:S02]  /*0df0*/  IMAD R25, R35, R30.reuse, RZ ;  /* 0x0000001e23197224 */ /* 0x080fe400078e02ff */
[C---:B------:R-:W-:Y:S01]  /*0e00*/  IMAD.WIDE.U32 R30, R34.reuse, R30, RZ ;  /* 0x0000001e221e7225 */ /* 0x040fe200078e00ff */
[----:B------:R-:W2:Y:S03]  /*0e10*/  F2I.FTZ.U32.TRUNC.NTZ R3, R2 ;  /* 0x0000000200037305 */ /* 0x000ea6000021f000 */
[C---:B------:R-:W-:Y:S02]  /*0e20*/  IMAD R25, R34.reuse, R5, R25 ;  /* 0x0000000522197224 */ /* 0x040fe400078e0219 */
[----:B------:R-:W-:-:S03]  /*0e30*/  IMAD.WIDE.U32 R26, R34, R20, RZ ;  /* 0x00000014221a7225 */ /* 0x000fc600078e00ff */
[----:B------:R-:W-:Y:S02]  /*0e40*/  IADD3 R25, R31, R25, RZ ;  /* 0x000000191f197210 */ /* 0x000fe40007ffe0ff */
[----:B------:R-:W-:Y:S01]  /*0e50*/  SEL R26, R30, R26, !P2 ;  /* 0x0000001a1e1a7207 */ /* 0x000fe20005000000 */
[----:B------:R-:W3:Y:S01]  /*0e60*/  LDC.U8 R31, c[0x0][0x480] ;  /* 0x00012000ff1f7b82 */ /* 0x000ee20000000000 */
[----:B--2---:R-:W-:-:S04]  /*0e70*/  IMAD.MOV R2, RZ, RZ, -R3 ;  /* 0x000000ffff027224 */ /* 0x004fc800078e0a03 */
[----:B------:R-:W-:Y:S01]  /*0e80*/  IMAD R15, R2, R9, RZ ;  /* 0x00000009020f7224 */ /* 0x000fe200078e02ff */
[----:B------:R-:W-:-:S05]  /*0e90*/  MOV R2, RZ ;  /* 0x000000ff00027202 */ /* 0x000fca0000000f00 */
[----:B------:R-:W-:Y:S02]  /*0ea0*/  IMAD.HI.U32 R15, R3, R15, R2 ;  /* 0x0000000f030f7227 */ /* 0x000fe400078e0002 */
[----:B------:R-:W2:Y:S04]  /*0eb0*/  LDC.64 R2, c[0x0][0x240] ;  /* 0x00009000ff027b82 */ /* 0x000ea80000000a00 */
[----:B------:R-:W-:-:S04]  /*0ec0*/  IMAD.HI.U32 R15, R15, R6, RZ ;  /* 0x000000060f0f7227 */ /* 0x000fc800078e00ff */
[----:B------:R-:W-:-:S04]  /*0ed0*/  IMAD.MOV R10, RZ, RZ, -R15 ;  /* 0x000000ffff0a7224 */ /* 0x000fc800078e0a0f */
[C---:B------:R-:W-:Y:S02]  /*0ee0*/  IMAD R10, R9.reuse, R10, R6 ;  /* 0x0000000a090a7224 */ /* 0x040fe400078e0206 */
[----:B------:R-:W4:Y:S03]  /*0ef0*/  @P1 LDC.64 R6, c[0x0][0x250] ;  /* 0x00009400ff061b82 */ /* 0x000f260000000a00 */
[----:B------:R-:W-:Y:S01]  /*0f00*/  ISETP.GT.U32.AND P5, PT, R9, R10, PT ;  /* 0x0000000a0900720c */ /* 0x000fe20003fa4070 */
[----:B--2---:R-:W-:-:S04]  /*0f10*/  IMAD.WIDE.U32 R12, R20, R2, RZ ;  /* 0x00000002140c7225 */ /* 0x004fc800078e00ff */
[----:B------:R-:W-:Y:S01]  /*0f20*/  IMAD R11, R20, R3, RZ ;  /* 0x00000003140b7224 */ /* 0x000fe200078e02ff */
[----:B------:R-:W-:-:S07]  /*0f30*/  SEL R24, R24, R12, !P2 ;  /* 0x0000000c18187207 */ /* 0x000fce0005000000 */
[-C--:B------:R-:W-:Y:S02]  /*0f40*/  @!P5 IADD3 R10, R10, -R9.reuse, RZ ;  /* 0x800000090a0ad210 */ /* 0x080fe40007ffe0ff */
[----:B------:R-:W-:Y:S02]  /*0f50*/  @!P5 IADD3 R15, R15, 0x1, RZ ;  /* 0x000000010f0fd810 */ /* 0x000fe40007ffe0ff */
[----:B------:R-:W-:Y:S01]  /*0f60*/  ISETP.GE.U32.AND P3, PT, R10, R9, PT ;  /* 0x000000090a00720c */ /* 0x000fe20003f66070 */
[----:B------:R-:W-:Y:S01]  /*0f70*/  @P1 IMAD.IADD R9, R241, 0x1, R242 ;  /* 0x00000001f1091824 */ /* 0x000fe200078e02f2 */
[----:B------:R-:W-:Y:S02]  /*0f80*/  LOP3.LUT R10, R206, R8, RZ, 0x3c, !PT ;  /* 0x00000008ce0a7212 */ /* 0x000fe400078e3cff */
[----:B------:R-:W-:Y:S01]  /*0f90*/  @P2 IADD3 R21, R13, R11, RZ ;  /* 0x0000000b0d152210 */ /* 0x000fe20007ffe0ff */
[----:B----4-:R-:W-:Y:S01]  /*0fa0*/  @P1 IMAD.WIDE.U32 R18, R9, R6, RZ ;  /* 0x0000000609121225 */ /* 0x010fe200078e00ff */
[----:B------:R-:W2:Y:S01]  /*0fb0*/  @!P2 LDC.64 R12, c[0x0][0x418] ;  /* 0x00010600ff0cab82 */ /* 0x000ea20000000a00 */
[----:B------:R-:W-:-:S02]  /*0fc0*/  ISETP.GE.AND P0, PT, R10, RZ, PT ;  /* 0x000000ff0a00720c */ /* 0x000fc40003f06270 */
[----:B------:R-:W-:Y:S01]  /*0fd0*/  @P1 IMAD R16, R9, R7, RZ ;  /* 0x0000000709101224 */ /* 0x000fe200078e02ff */
[----:B------:R-:W-:Y:S02]  /*0fe0*/  @P1 MOV R17, R18 ;  /* 0x0000001200111202 */ /* 0x000fe40000000f00 */
[----:B------:R-:W-:Y:S01]  /*0ff0*/  ISETP.NE.AND P5, PT, R8, RZ, PT ;  /* 0x000000ff0800720c */ /* 0x000fe20003fa5270 */
[----:B------:R-:W4:Y:S01]  /*1000*/  S2R R18, SR_CTAID.X ;  /* 0x0000000000127919 */ /* 0x000f220000002500 */
[----:B------:R-:W-:Y:S01]  /*1010*/  @P3 IADD3 R15, R15, 0x1, RZ ;  /* 0x000000010f0f3810 */ /* 0x000fe20007ffe0ff */
[----:B------:R-:W-:Y:S01]  /*1020*/  @P1 IMAD.IADD R16, R19, 0x1, R16 ;  /* 0x0000000113101824 */ /* 0x000fe200078e0210 */
[----:B-1----:R-:W-:Y:S01]  /*1030*/  ISETP.NE.AND P3, PT, R4, RZ, PT ;  /* 0x000000ff0400720c */ /* 0x002fe20003f65270 */
[----:B------:R-:W1:Y:S01]  /*1040*/  @P2 LDC.64 R10, c[0x0][0x420] ;  /* 0x00010800ff0a2b82 */ /* 0x000e620000000a00 */
[----:B------:R-:W-:Y:S02]  /*1050*/  IMAD R4, R35, R20, RZ ;  /* 0x0000001423047224 */ /* 0x000fe400078e02ff */
[----:B------:R-:W-:-:S03]  /*1060*/  @!P0 IMAD.MOV R15, RZ, RZ, -R15 ;  /* 0x000000ffff0f8224 */ /* 0x000fc600078e0a0f */
[----:B------:R-:W-:Y:S02]  /*1070*/  @P2 IADD3 R25, R27, R4, RZ ;  /* 0x000000041b192210 */ /* 0x000fe40007ffe0ff */
[----:B------:R-:W5:Y:S01]  /*1080*/  LDC R19, c[0x0][0x2c4] ;  /* 0x0000b100ff137b82 */ /* 0x000f620000000800 */
[----:B------:R-:W-:Y:S02]  /*1090*/  @!P5 LOP3.LUT R15, RZ, R8, RZ, 0x33, !PT ;  /* 0x00000008ff0fd212 */ /* 0x000fe400078e33ff */
[----:B------:R-:W-:Y:S01]  /*10a0*/  LOP3.LUT R27, R239, 0xffffffc0, RZ, 0xc0, !PT ;  /* 0xffffffc0ef1b7812 */ /* 0x000fe200078ec0ff */
[-C--:B--2---:R-:W-:Y:S01]  /*10b0*/  @!P2 IMAD R32, R14, R12.reuse, RZ ;  /* 0x0000000c0e20a224 */ /* 0x084fe200078e02ff */
[----:B------:R-:W-:Y:S01]  /*10c0*/  SHF.R.S32.HI R239, RZ, 0x6, R239 ;  /* 0x00000006ffef7819 */ /* 0x000fe200000114ef */
[C---:B------:R-:W-:Y:S02]  /*10d0*/  @!P2 IMAD.WIDE.U32 R38, R202.reuse, R12, RZ ;  /* 0x0000000cca26a225 */ /* 0x040fe400078e00ff */
[----:B------:R-:W4:Y:S01]  /*10e0*/  LDC.64 R4, c[0x0][0x488] ;  /* 0x00012200ff047b82 */ /* 0x000f220000000a00 */
[----:B------:R-:W-:Y:S01]  /*10f0*/  IADD3 R27, R27, -0x40, RZ ;  /* 0xffffffc01b1b7810 */ /* 0x000fe20007ffe0ff */
[----:B------:R-:W-:-:S03]  /*1100*/  @!P2 IMAD R32, R202, R13, R32 ;  /* 0x0000000dca20a224 */ /* 0x000fc600078e0220 */
[----:B------:R-:W-:Y:S02]  /*1110*/  IADD3 R36, P0, R27, R36, RZ ;  /* 0x000000241b247210 */ /* 0x000fe40007f1e0ff */
[----:B------:R-:W-:Y:S01]  /*1120*/  SHF.R.S32.HI R29, RZ, 0x1f, R27 ;  /* 0x0000001fff1d7819 */ /* 0x000fe2000001141b */
[----:B------:R-:W2:Y:S01]  /*1130*/  @P3 LDC R30, c[0x0][0x2e4] ;  /* 0x0000b900ff1e3b82 */ /* 0x000ea20000000800 */
[C---:B-1----:R-:W-:Y:S02]  /*1140*/  @P2 IMAD.WIDE.U32 R40, R20.reuse, R10, RZ ;  /* 0x0000000a14282225 */ /* 0x042fe400078e00ff */
[----:B------:R-:W-:Y:S02]  /*1150*/  IADD3.X R33, R29, R33, RZ, P0, !PT ;  /* 0x000000211d217210 */ /* 0x000fe400007fe4ff */
[----:B------:R-:W-:Y:S01]  /*1160*/  IMAD R13, R35, R36, RZ ;  /* 0x00000024230d7224 */ /* 0x000fe200078e02ff */
[----:B---3--:R-:W-:Y:S01]  /*1170*/  ISETP.NE.AND P0, PT, R31, RZ, PT ;  /* 0x000000ff1f00720c */ /* 0x008fe20003f05270 */
[----:B------:R-:W-:Y:S01]  /*1180*/  @P2 IMAD R11, R20, R11, R41 ;  /* 0x0000000b140b2224 */ /* 0x000fe200078e0229 */
[----:B------:R-:W1:Y:S01]  /*1190*/  @P1 LDC.64 R8, c[0x0][0x248] ;  /* 0x00009200ff081b82 */ /* 0x000e620000000a00 */
[----:B-----5:R-:W-:Y:S01]  /*11a0*/  @P3 IMAD R37, R202, R19, RZ ;  /* 0x00000013ca253224 */ /* 0x020fe200078e02ff */
[----:B------:R-:W-:Y:S01]  /*11b0*/  @!P2 IADD3 R11, R39, R32, RZ ;  /* 0x00000020270ba210 */ /* 0x000fe20007ffe0ff */
[----:B------:R-:W-:-:S02]  /*11c0*/  IMAD R13, R34, R33, R13 ;  /* 0x00000021220d7224 */ /* 0x000fc400078e020d */
[----:B------:R-:W-:Y:S01]  /*11d0*/  @P2 IMAD.MOV.U32 R10, RZ, RZ, R40 ;  /* 0x000000ffff0a2224 */ /* 0x000fe200078e0028 */
[----:B------:R-:W-:Y:S01]  /*11e0*/  @P3 SEL R12, R37, R20, !P2 ;  /* 0x00000014250c3207 */ /* 0x000fe20005000000 */
[----:B------:R-:W-:Y:S01]  /*11f0*/  IMAD.WIDE.U32 R36, R34, R36, RZ ;  /* 0x0000002422247225 */ /* 0x000fe200078e00ff */
[----:B------:R-:W-:-:S03]  /*1200*/  @!P2 MOV R10, R38 ;  /* 0x00000026000aa202 */ /* 0x000fc60000000f00 */
[----:B----4-:R-:W-:-:S04]  /*1210*/  IMAD.WIDE.U32 R32, R18, R4, RZ ;  /* 0x0000000412207225 */ /* 0x010fc800078e00ff */
[----:B------:R-:W-:Y:S01]  /*1220*/  @P1 IMAD.IADD R4, R241, 0x1, R242 ;  /* 0x00000001f1041824 */ /* 0x000fe200078e02f2 */
[----:B------:R-:W-:Y:S01]  /*1230*/  SEL R32, R32, RZ, P0 ;  /* 0x000000ff20207207 */ /* 0x000fe20000000000 */
[----:B--2---:R-:W-:Y:S02]  /*1240*/  @P3 IMAD R30, R206, R30, R12 ;  /* 0x0000001ece1e3224 */ /* 0x004fe400078e020c */
[----:B------:R-:W-:Y:S02]  /*1250*/  IMAD R5, R18, R5, R33 ;  /* 0x0000000512057224 */ /* 0x000fe400078e0221 */
[----:B------:R-:W-:Y:S02]  /*1260*/  @!P3 IMAD R12, R202, R22, R206 ;  /* 0x00000016ca0cb224 */ /* 0x000fe400078e02ce */
[----:B------:R-:W-:Y:S01]  /*1270*/  IMAD R34, R206, R23, RZ ;  /* 0x00000017ce227224 */ /* 0x000fe200078e02ff */
[----:B------:R-:W-:Y:S01]  /*1280*/  SEL R31, R5, RZ, P0 ;  /* 0x000000ff051f7207 */ /* 0x000fe20000000000 */
[----:B-1----:R-:W-:-:S02]  /*1290*/  @P1 IMAD R18, R4, R9, RZ ;  /* 0x0000000904121224 */ /* 0x002fc400078e02ff */
[----:B------:R-:W-:Y:S01]  /*12a0*/  @P1 IMAD.WIDE.U32 R38, R4, R8, RZ ;  /* 0x0000000804261225 */ /* 0x000fe200078e00ff */
[----:B------:R-:W-:-:S03]  /*12b0*/  SHF.R.S32.HI R33, RZ, 0x1f, R34 ;  /* 0x0000001fff217819 */ /* 0x000fc60000011422 */
[----:B------:R-:W-:Y:S01]  /*12c0*/  @!P3 IMAD R30, R12, R19, RZ ;  /* 0x000000130c1eb224 */ /* 0x000fe200078e02ff */
[----:B------:R-:W-:Y:S02]  /*12d0*/  SHF.R.S32.HI R12, RZ, 0x1f, R225 ;  /* 0x0000001fff0c7819 */ /* 0x000fe400000114e1 */
        /* <DEDUP_REMOVED lines=15> */
.L_x_202:
        /* <DEDUP_REMOVED lines=13> */
.L_x_203:
        /* <DEDUP_REMOVED lines=10> */
.L_x_204:
[----:B------:R-:W-:-:S04]  /*1540*/  IMAD R4, R202, R22, R206 ;  /* 0x00000016ca047224 */ /* 0x000fc800078e02ce */
[----:B------:R-:W-:-:S07]  /*1550*/  IMAD R28, R4, R28, RZ ;  /* 0x0000001c041c7224 */ /* 0x000fce00078e02ff */
.L_x_205:
[----:B------:R-:W1:Y:S01]  /*1560*/  LDC.64 R4, c[0x0][0x420] ;  /* 0x00010800ff047b82 */ /* 0x000e620000000a00 */
[----:B------:R-:W-:Y:S01]  /*1570*/  IMAD R22, R23, R22, RZ ;  /* 0x0000001617167224 */ /* 0x000fe200078e02ff */
[----:B------:R-:W-:Y:S01]  /*1580*/  IADD3 R10, P4, R200, R10, RZ ;  /* 0x0000000ac80a7210 */ /* 0x000fe20007f9e0ff */
[C---:B------:R-:W-:Y:S01]  /*1590*/  IMAD.IADD R30, R27.reuse, 0x1, R30 ;  /* 0x000000011b1e7824 */ /* 0x040fe200078e021e */
[----:B------:R-:W-:Y:S01]  /*15a0*/  SHF.R.S32.HI R201, RZ, 0x1f, R200 ;  /* 0x0000001fffc97819 */ /* 0x000fe200000114c8 */
[----:B------:R-:W-:Y:S01]  /*15b0*/  IMAD.SHL.U32 R20, R22, 0x40, RZ ;  /* 0x0000004016147824 */ /* 0x000fe200078e00ff */
[----:B------:R-:W-:Y:S01]  /*15c0*/  IADD3 R28, R27, R28, RZ ;  /* 0x0000001c1b1c7210 */ /* 0x000fe20007ffe0ff */
[----:B------:R-:W-:Y:S01]  /*15d0*/  ULDC UR4, c[0x0][0x398] ;  /* 0x0000e60000047ab9 */ /* 0x000fe20000000800 */
[----:B------:R-:W-:Y:S01]  /*15e0*/  IMAD R22, R197, R22, R196 ;  /* 0x00000016c5167224 */ /* 0x000fe200078e02c4 */
[----:B------:R-:W-:Y:S01]  /*15f0*/  ULDC.64 UR6, c[0x0][0x428] ;  /* 0x00010a0000067ab9 */ /* 0x000fe20000000a00 */
[----:B------:R-:W-:Y:S01]  /*1600*/  IADD3 R34, P3, P2, R36, R20, R34 ;  /* 0x0000001424227210 */ /* 0x000fe20007a7e022 */
[----:B------:R-:W-:Y:S01]  /*1610*/  IMAD.X R11, R201, 0x1, R11, P4 ;  /* 0x00000001c90b7824 */ /* 0x000fe200020e060b */
[----:B------:R-:W-:Y:S01]  /*1620*/  SHF.R.S32.HI R20, RZ, 0x1f, R20 ;  /* 0x0000001fff147819 */ /* 0x000fe20000011414 */
[----:B------:R-:W-:Y:S01]  /*1630*/  ULDC.64 UR8, c[0x0][0x210] ;  /* 0x0000840000087ab9 */ /* 0x000fe20000000a00 */
[----:B------:R-:W-:Y:S01]  /*1640*/  BSSY B1, `(.L_x_201) ;  /* 0x000074e000017945 */ /* 0x000fe20003800000 */
[----:B------:R-:W-:Y:S01]  /*1650*/  VIADD R219, R200, 0x80 ;  /* 0x00000080c8db7836 */ /* 0x000fe20000000000 */
[----:B------:R-:W-:-:S02]  /*1660*/  IADD3.X R33, R35, R20, R33, P3, P2 ;  /* 0x0000001423217210 */ /* 0x000fc40001fe4421 */
[----:B------:R-:W-:Y:S02]  /*1670*/  IADD3 R20, P3, P2, R32, R34, R26 ;  /* 0x0000002220147210 */ /* 0x000fe40007a7e01a */
[----:B------:R-:W2:Y:S01]  /*1680*/  LDC.64 R34, c[0x0][0x2b0] ;  /* 0x0000ac00ff227b82 */ /* 0x000ea20000000a00 */
[----:B------:R-:W-:Y:S02]  /*1690*/  IADD3 R218, R200, 0x40, RZ ;  /* 0x00000040c8da7810 */ /* 0x000fe40007ffe0ff */
[----:B------:R-:W-:Y:S01]  /*16a0*/  IADD3.X R25, R31, R33, R25, P3, P2 ;  /* 0x000000211f197210 */ /* 0x000fe20001fe4419 */
[----:B-1----:R-:W-:Y:S01]  /*16b0*/  IMAD R36, R29, R4, RZ ;  /* 0x000000041d247224 */ /* 0x002fe200078e02ff */
[----:B------:R-:W-:Y:S01]  /*16c0*/  IADD3 R20, P2, R22, R20, RZ ;  /* 0x0000001416147210 */ /* 0x000fe20007f5e0ff */
[----:B------:R-:W-:Y:S01]  /*16d0*/  IMAD.WIDE.U32 R38, R27, R4, R10 ;  /* 0x000000041b267225 */ /* 0x000fe200078e000a */
[----:B------:R-:W-:Y:S01]  /*16e0*/  SHF.R.S32.HI R10, RZ, 0x1f, R199 ;  /* 0x0000001fff0a7819 */ /* 0x000fe200000114c7 */
[----:B------:R-:W1:Y:S01]  /*16f0*/  LDC.64 R32, c[0x0][0x478] ;  /* 0x00011e00ff207b82 */ /* 0x000e620000000a00 */
[----:B------:R-:W-:Y:S01]  /*1700*/  IADD3 R11, P3, R199, R27, RZ ;  /* 0x0000001bc70b7210 */ /* 0x000fe20007f7e0ff */
[----:B------:R-:W-:Y:S01]  /*1710*/  IMAD R36, R27, R5, R36 ;  /* 0x000000051b247224 */ /* 0x000fe200078e0224 */
[----:B------:R-:W-:-:S02]  /*1720*/  IADD3 R27, -R240, R227, R225 ;  /* 0x000000e3f01b7210 */ /* 0x000fc40007ffe1e1 */
[----:B------:R-:W-:Y:S01]  /*1730*/  IADD3.X R23, R10, R29, RZ, P3, !PT ;  /* 0x0000001d0a177210 */ /* 0x000fe20001ffe4ff */
[----:B------:R-:W-:Y:S01]  /*1740*/  IMAD.IADD R37, R39, 0x1, R36 ;  /* 0x0000000127257824 */ /* 0x000fe200078e0224 */
[----:B------:R-:W-:Y:S01]  /*1750*/  LEA.HI.X.SX32 R22, R22, R25, 0x1, P2 ;  /* 0x0000001916167211 */ /* 0x000fe200010f0eff */
[----:B------:R-:W-:Y:S02]  /*1760*/  VIADD R27, R27, -UR4 ;  /* 0x800000041b1b7c36 */ /* 0x000fe40008000000 */
[-C--:B------:R-:W-:Y:S02]  /*1770*/  IMAD R23, R23, R2.reuse, RZ ;  /* 0x0000000217177224 */ /* 0x080fe400078e02ff */
[----:B------:R-:W-:Y:S02]  /*1780*/  IMAD.MOV.U32 R36, RZ, RZ, R38 ;  /* 0x000000ffff247224 */ /* 0x000fe400078e0026 */
[C---:B------:R-:W-:Y:S02]  /*1790*/  IMAD R23, R11.reuse, R3, R23 ;  /* 0x000000030b177224 */ /* 0x040fe400078e0217 */
[----:B------:R-:W-:Y:S01]  /*17a0*/  IMAD.WIDE.U32 R38, R11, R2, R200 ;  /* 0x000000020b267225 */ /* 0x000fe200078e00c8 */
[----:B------:R-:W-:-:S03]  /*17b0*/  SHF.R.S32.HI R11, RZ, 0x1f, R27 ;  /* 0x0000001fff0b7819 */ /* 0x000fc6000001141b */
[----:B------:R-:W-:Y:S01]  /*17c0*/  IMAD R25, R207, UR6, RZ ;  /* 0x00000006cf197c24 */ /* 0x000fe2000f8e02ff */
[----:B------:R-:W-:Y:S01]  /*17d0*/  LEA.HI R11, R11, R27, RZ, 0x6 ;  /* 0x0000001b0b0b7211 */ /* 0x000fe200078f30ff */
[----:B------:R-:W-:Y:S01]  /*17e0*/  IMAD.WIDE.U32 R36, R206, UR6, R36 ;  /* 0x00000006ce247c25 */ /* 0x000fe2000f8e0024 */
[----:B------:R-:W-:Y:S02]  /*17f0*/  IADD3 R26, P3, R24, R38, RZ ;  /* 0x00000026181a7210 */ /* 0x000fe40007f7e0ff */
[----:B------:R-:W-:Y:S01]  /*1800*/  SHF.R.S32.HI R11, RZ, 0x6, R11 ;  /* 0x00000006ff0b7819 */ /* 0x000fe2000001140b */
[----:B------:R-:W-:Y:S01]  /*1810*/  IMAD R25, R206, UR7, R25 ;  /* 0x00000007ce197c24 */ /* 0x000fe2000f8e0219 */
[----:B------:R-:W-:Y:S01]  /*1820*/  ULDC.64 UR6, c[0x0][0x400] ;  /* 0x0001000000067ab9 */ /* 0x000fe20000000a00 */
[----:B------:R-:W-:Y:S01]  /*1830*/  IADD3.X R27, R21, R39, R23, P3, !PT ;  /* 0x00000027151b7210 */ /* 0x000fe20001ffe417 */
[----:B------:R-:W-:Y:S01]  /*1840*/  IMAD.MOV.U32 R24, RZ, RZ, R36 ;  /* 0x000000ffff187224 */ /* 0x000fe200078e0024 */
[----:B------:R-:W-:Y:S01]  /*1850*/  LEA R246, P2, R20, UR6, 0x2 ;  /* 0x0000000614f67c11 */ /* 0x000fe2000f8410ff */
[----:B-1----:R-:W-:Y:S01]  /*1860*/  IMAD.WIDE R28, R28, 0x4, R32 ;  /* 0x000000041c1c7825 */ /* 0x002fe200078e0220 */
[----:B------:R-:W-:-:S02]  /*1870*/  VIMNMX R228, RZ, R11, !PT ;  /* 0x0000000bffe47248 */ /* 0x000fc40007fe0100 */
[----:B------:R-:W-:Y:S01]  /*1880*/  LEA.HI.X R247, R20, UR7, R22, 0x2, P2 ;  /* 0x0000000714f77c11 */ /* 0x000fe200090f1416 */
[----:B------:R-:W-:Y:S01]  /*1890*/  ULDC.64 UR6, c[0x0][0x258] ;  /* 0x0000960000067ab9 */ /* 0x000fe20000000a00 */
[----:B------:R-:W-:Y:S01]  /*18a0*/  ISETP.GT.AND P4, PT, R239, R228, PT ;  /* 0x000000e4ef00720c */ /* 0x000fe20003f84270 */
[----:B------:R-:W-:Y:S01]  /*18b0*/  IMAD R20, R207, UR6, RZ ;  /* 0x00000006cf147c24 */ /* 0x000fe2000f8e02ff */
[----:B------:R-:W-:Y:S01]  /*18c0*/  IADD3 R25, R37, R25, RZ ;  /* 0x0000001925197210 */ /* 0x000fe20007ffe0ff */
[----:B------:R-:W-:Y:S01]  /*18d0*/  IMAD R22, R10, R4, RZ ;  /* 0x000000040a167224 */ /* 0x000fe200078e02ff */
[----:B------:R-:W-:Y:S01]  /*18e0*/  MOV R231, R28 ;  /* 0x0000001c00e77202 */ /* 0x000fe20000000f00 */
[C---:B------:R-:W-:Y:S01]  /*18f0*/  IMAD R20, R206.reuse, UR7, R20 ;  /* 0x00000007ce147c24 */ /* 0x040fe2000f8e0214 */
[----:B------:R-:W-:Y:S01]  /*1900*/  IADD3 R239, R239, -0x1, RZ ;  /* 0xffffffffefef7810 */ /* 0x000fe20007ffe0ff */
[----:B------:R-:W-:Y:S01]  /*1910*/  IMAD.WIDE.U32 R26, R206, UR6, R26 ;  /* 0x00000006ce1a7c25 */ /* 0x000fe2000f8e001a */
[----:B------:R-:W-:-:S03]  /*1920*/  ULDC.64 UR6, c[0x0][0x3e0] ;  /* 0x0000f80000067ab9 */ /* 0x000fc60000000a00 */
[----:B------:R-:W-:Y:S01]  /*1930*/  IMAD R22, R199, R5, R22 ;  /* 0x00000005c7167224 */ /* 0x000fe200078e0216 */
[----:B------:R-:W-:Y:S01]  /*1940*/  IADD3 R20, R27, R20, RZ ;  /* 0x000000141b147210 */ /* 0x000fe20007ffe0ff */
[----:B------:R-:W-:Y:S01]  /*1950*/  IMAD.WIDE.U32 R24, R199, R4, R24 ;  /* 0x00000004c7187225 */ /* 0x000fe200078e0018 */
[----:B------:R-:W-:-:S03]  /*1960*/  LEA R250, P3, R26, UR8, 0x1 ;  /* 0x000000081afa7c11 */ /* 0x000fc6000f8608ff */
[----:B--2---:R-:W-:Y:S01]  /*1970*/  IMAD.WIDE R30, R30, 0x4, R34 ;  /* 0x000000041e1e7825 */ /* 0x004fe200078e0222 */
[----:B------:R-:W-:Y:S02]  /*1980*/  LEA R248, P2, R24, UR6, 0x1 ;  /* 0x0000000618f87c11 */ /* 0x000fe4000f8408ff */
[----:B------:R-:W-:Y:S01]  /*1990*/  LEA.HI.X R251, R26, UR9, R20, 0x1, P3 ;  /* 0x000000091afb7c11 */ /* 0x000fe200098f0c14 */
[----:B------:R-:W-:Y:S01]  /*19a0*/  IMAD.IADD R22, R25, 0x1, R22 ;  /* 0x0000000119167824 */ /* 0x000fe200078e0216 */
[----:B------:R-:W-:Y:S01]  /*19b0*/  MOV R233, R30 ;  /* 0x0000001e00e97202 */ /* 0x000fe20000000f00 */
[----:B------:R-:W-:Y:S02]  /*19c0*/  IMAD.MOV.U32 R230, RZ, RZ, R29 ;  /* 0x000000ffffe67224 */ /* 0x000fe400078e001d */
[----:B------:R-:W-:Y:S01]  /*19d0*/  IMAD.MOV.U32 R232, RZ, RZ, R31 ;  /* 0x000000ffffe87224 */ /* 0x000fe200078e001f */
[----:B------:R-:W-:Y:S01]  /*19e0*/  LEA.HI.X R249, R24, UR7, R22, 0x1, P2 ;  /* 0x0000000718f97c11 */ /* 0x000fe200090f0c16 */
        /* <DEDUP_REMOVED lines=26> */
.L_x_207:
        /* <DEDUP_REMOVED lines=13> */
.L_x_208:
[----:B------:R-:W-:Y:S01]  /*1c60*/  IMAD R240, R203, -0x40, R240 ;  /* 0xffffffc0cbf07824 */ /* 0x000fe200078e02f0 */
[----:B------:R-:W-:Y:S01]  /*1c70*/  ULDC.64 UR6, c[0x0][0x468] ;  /* 0x00011a0000067ab9 */ /* 0x000fe20000000a00 */
[-C--:B------:R-:W-:Y:S01]  /*1c80*/  IMAD R6, R12, R4.reuse, RZ ;  /* 0x000000040c067224 */ /* 0x080fe200078e02ff */
[----:B------:R-:W-:Y:S01]  /*1c90*/  IADD3 R7, R199, 0x20, RZ ;  /* 0x00000020c7077810 */ /* 0x000fe20007ffe0ff */
[----:B------:R-:W-:Y:S01]  /*1ca0*/  IMAD.WIDE.U32 R14, R225, R4, R200 ;  /* 0x00000004e10e7225 */ /* 0x000fe200078e00c8 */
[-C--:B------:R-:W-:Y:S01]  /*1cb0*/  ISETP.GE.AND P4, PT, R199, R240.reuse, PT ;  /* 0x000000f0c700720c */ /* 0x080fe20003f86270 */
[----:B------:R-:W-:Y:S01]  /*1cc0*/  BSSY B0, `(.L_x_209) ;  /* 0x000001a000007945 */ /* 0x000fe20003800000 */
[----:B------:R-:W-:Y:S01]  /*1cd0*/  ISETP.GE.AND P3, PT, R7, R240, PT ;  /* 0x000000f00700720c */ /* 0x000fe20003f66270 */
[----:B------:R-:W-:Y:S01]  /*1ce0*/  IMAD R6, R225, R5, R6 ;  /* 0x00000005e1067224 */ /* 0x000fe200078e0206 */
[----:B------:R-:W-:-:S04]  /*1cf0*/  IADD3 R14, P0, R11, R14, RZ ;  /* 0x0000000e0b0e7210 */ /* 0x000fc80007f1e0ff */
[----:B------:R-:W-:Y:S01]  /*1d00*/  IADD3.X R15, R9, R15, R6, P0, !PT ;  /* 0x0000000f090f7210 */ /* 0x000fe200007fe406 */
[----:B------:R-:W-:-:S04]  /*1d10*/  IMAD R6, R207, UR6, RZ ;  /* 0x00000006cf067c24 */ /* 0x000fc8000f8e02ff */
        /* <DEDUP_REMOVED lines=9> */
[C---:B------:R-:W-:Y:S01]  /*1db0*/  IMAD R7, R199.reuse, R5, R7 ;  /* 0x00000005c7077224 */ /* 0x040fe200078e0207 */
        /* <DEDUP_REMOVED lines=10> */
.L_x_210:
[----:B------:R-:W-:Y:S05]  /*1e60*/  BSYNC B0 ;  /* 0x0000000000007941 */ /* 0x000fea0003800000 */
.L_x_209:
[----:B------:R-:W-:Y:S04]  /*1e70*/  BSSY B0, `(.L_x_211) ;  /* 0x0000013000007945 */ /* 0x000fe80003800000 */
        /* <DEDUP_REMOVED lines=8> */
[----:B------:R-:W-:Y:S01]  /*1f00*/  IMAD.WIDE.U32 R14, R9, R4, R14 ;  /* 0x00000004090e7225 */ /* 0x000fe200078e000e */
[----:B------:R-:W-:-:S03]  /*1f10*/  ISETP.GE.AND P0, PT, R219, UR4, PT ;  /* 0x00000004db007c0c */ /* 0x000fc6000bf06270 */
        /* <DEDUP_REMOVED lines=8> */
.L_x_212:
[----:B------:R-:W-:Y:S05]  /*1fa0*/  BSYNC B0 ;  /* 0x0000000000007941 */ /* 0x000fea0003800000 */
.L_x_211:
[-C--:B--2---:R-:W-:Y:S01]  /*1fb0*/  IMAD.WIDE.U32 R4, R225, R2.reuse, R200 ;  /* 0x00000002e1047225 */ /* 0x084fe200078e00c8 */
[----:B------:R-:W-:Y:S01]  /*1fc0*/  ULDC.64 UR6, c[0x0][0x470] ;  /* 0x00011c0000067ab9 */ /* 0x000fe20000000a00 */
[----:B------:R-:W-:Y:S02]  /*1fd0*/  BSSY B0, `(.L_x_213) ;  /* 0x000001a000007945 */ /* 0x000fe40003800000 */
[----:B------:R-:W-:Y:S01]  /*1fe0*/  IMAD R12, R12, R2, RZ ;  /* 0x000000020c0c7224 */ /* 0x000fe200078e02ff */
        /* <DEDUP_REMOVED lines=24> */
.L_x_214:
[----:B------:R-:W-:Y:S05]  /*2170*/  BSYNC B0 ;  /* 0x0000000000007941 */ /* 0x000fea0003800000 */
.L_x_213:
        /* <DEDUP_REMOVED lines=20> */
.L_x_206:
[----:B------:R-:W-:Y:S01]  /*22c0*/  @P0 BAR.SYNC.DEFER_BLOCKING 0x0 ;  /* 0x0000000000000b1d */ /* 0x000fe20000010000 */
[----:B------:R-:W-:Y:S01]  /*22d0*/  IMAD R11, R239, -0x40, R227 ;  /* 0xffffffc0ef0b7824 */ /* 0x000fe200078e02e3 */
[----:B------:R-:W-:Y:S01]  /*22e0*/  LEA R217, R198, UR5, 0x1 ;  /* 0x00000005c6d97c11 */ /* 0x000fe2000f8e08ff */
[----:B------:R-:W-:Y:S01]  /*22f0*/  VIADD R21, R199, 0x20 ;  /* 0x00000020c7157836 */ /* 0x000fe20000000000 */
[----:B------:R-:W-:Y:S02]  /*2300*/  LEA.HI R23, R239, R239, RZ, 0x1 ;  /* 0x000000efef177211 */ /* 0x000fe400078f08ff */
        /* <DEDUP_REMOVED lines=29> */
.L_x_217:
[----:B------:R-:W-:Y:S05]  /*24e0*/  BSYNC B0 ;  /* 0x0000000000007941 */ /* 0x000fea0003800000 */
.L_x_216:
[----:B------:R4:W-:Y:S01]  /*24f0*/  @P4 STS.128 [R217+0xd000], RZ ;  /* 0x00d000ffd9004388 */ /* 0x0009e20000000c00 */
[----:B------:R-:W-:Y:S01]  /*2500*/  VIADD R238, R198, 0x3000 ;  /* 0x00003000c6ee7836 */ /* 0x000fe20000000000 */
[----:B------:R-:W-:Y:S01]  /*2510*/  ISETP.NE.AND P0, PT, R23, 0x1, PT ;  /* 0x000000011700780c */ /* 0x000fe20003f05270 */
[----:B------:R-:W-:Y:S01]  /*2520*/  BSSY B0, `(.L_x_218) ;  /* 0x0000023000007945 */ /* 0x000fe20003800000 */
[----:B------:R4:W-:Y:S02]  /*2530*/  @P4 STS.128 [R217+0xf000], RZ ;  /* 0x00f000ffd9004388 */ /* 0x0009e40000000c00 */
[----:B------:R-:W-:Y:S02]  /*2540*/  SEL R238, R238, R198, !P0 ;  /* 0x000000c6eeee7207 */ /* 0x000fe40004000000 */
[----:B------:R4:W-:Y:S01]  /*2550*/  @P4 STS.128 [R217+0x11000], RZ ;  /* 0x011000ffd9004388 */ /* 0x0009e20000000c00 */
[----:B------:R-:W-:Y:S06]  /*2560*/  @P4 BRA `(.L_x_219) ;  /* 0x0000000000784947 */ /* 0x000fec0003800000 */
        /* <DEDUP_REMOVED lines=30> */
.L_x_219:
[----:B------:R-:W-:Y:S05]  /*2750*/  BSYNC B0 ;  /* 0x0000000000007941 */ /* 0x000fea0003800000 */
.L_x_218:
        /* <DEDUP_REMOVED lines=16> */
.L_x_221:
        /* <DEDUP_REMOVED lines=29> */
.L_x_222:
[----:B------:R-:W-:Y:S05]  /*2a30*/  BSYNC B0 ;  /* 0x0000000000007941 */ /* 0x000fea0003800000 */
.L_x_220:
        /* <DEDUP_REMOVED lines=17> */
.L_x_224:
        /* <DEDUP_REMOVED lines=37> */
.L_x_225:
[----:B------:R-:W-:Y:S05]  /*2da0*/  BSYNC B0 ;  /* 0x0000000000007941 */ /* 0x000fea0003800000 */
.L_x_223:
[----:B-1----:R-:W-:Y:S01]  /*2db0*/  IMAD R2, R203, -0x40, R240 ;  /* 0xffffffc0cb027824 */ /* 0x002fe200078e02f0 */
[----:B------:R-:W-:Y:S01]  /*2dc0*/  ULDC.64 UR6, c[0x0][0x260] ;  /* 0x0000980000067ab9 */ /* 0x000fe20000000a00 */
[--C-:B------:R-:W-:Y:S01]  /*2dd0*/  IMAD.WIDE.U32 R4, R225, R8, R200.reuse ;  /* 0x00000008e1047225 */ /* 0x100fe200078e00c8 */
[----:B------:R-:W-:Y:S02]  /*2de0*/  BSSY B0, `(.L_x_226) ;  /* 0x0000037000007945 */ /* 0x000fe40003800000 */
[----:B------:R-:W-:Y:S01]  /*2df0*/  ISETP.GE.AND P6, PT, R199, R2, PT ;  /* 0x00000002c700720c */ /* 0x000fe20003fc6270 */
[----:B------:R-:W-:Y:S01]  /*2e00*/  IMAD R3, R12, R8, RZ ;  /* 0x000000080c037224 */ /* 0x000fe200078e02ff */
[----:B------:R-:W-:Y:S01]  /*2e10*/  IADD3 R4, P1, R19, R4, RZ ;  /* 0x0000000413047210 */ /* 0x000fe20007f3e0ff */
[----:B------:R-:W-:Y:S01]  /*2e20*/  IMAD.WIDE.U32 R22, R225, R6, R200 ;  /* 0x00000006e1167225 */ /* 0x000fe200078e00c8 */
[----:B------:R-:W-:-:S03]  /*2e30*/  ISETP.GE.AND P5, PT, R21, R2, PT ;  /* 0x000000021500720c */ /* 0x000fc60003fa6270 */
[----:B------:R-:W-:Y:S02]  /*2e40*/  IMAD R3, R225, R9, R3 ;  /* 0x00000009e1037224 */ /* 0x000fe400078e0203 */
[----:B------:R-:W-:-:S03]  /*2e50*/  IMAD R12, R12, R6, RZ ;  /* 0x000000060c0c7224 */ /* 0x000fc600078e02ff */
[----:B------:R-:W-:Y:S01]  /*2e60*/  IADD3.X R5, R18, R5, R3, P1, !PT ;  /* 0x0000000512057210 */ /* 0x000fe20000ffe403 */
[----:B------:R1:W-:Y:S01]  /*2e70*/  @P6 STS.128 [R217+0x12000], RZ ;  /* 0x012000ffd9006388 */ /* 0x0003e20000000c00 */
[----:B------:R-:W-:Y:S01]  /*2e80*/  IMAD R3, R13, UR6, RZ ;  /* 0x000000060d037c24 */ /* 0x000fe2000f8e02ff */
[----:B------:R-:W-:Y:S01]  /*2e90*/  IADD3 R20, P1, R17, R22, RZ ;  /* 0x0000001611147210 */ /* 0x000fe20007f3e0ff */
[----:B------:R-:W-:Y:S01]  /*2ea0*/  IMAD R2, R225, R7, R12 ;  /* 0x00000007e1027224 */ /* 0x000fe200078e020c */
[----:B------:R1:W-:Y:S01]  /*2eb0*/  @P6 STS.128 [R217+0x14000], RZ ;  /* 0x014000ffd9006388 */ /* 0x0003e20000000c00 */
[C---:B------:R-:W-:Y:S02]  /*2ec0*/  IMAD R3, R15.reuse, UR7, R3 ;  /* 0x000000070f037c24 */ /* 0x040fe4000f8e0203 */
[----:B------:R-:W-:Y:S01]  /*2ed0*/  IMAD.WIDE.U32 R18, R15, UR6, R4 ;  /* 0x000000060f127c25 */ /* 0x000fe2000f8e0004 */
[----:B------:R1:W-:Y:S01]  /*2ee0*/  @P6 STS.128 [R217+0x16000], RZ ;  /* 0x016000ffd9006388 */ /* 0x0003e20000000c00 */
[----:B------:R-:W-:-:S03]  /*2ef0*/  IADD3.X R21, R16, R23, R2, P1, !PT ;  /* 0x0000001710157210 */ /* 0x000fc60000ffe402 */
        /* <DEDUP_REMOVED lines=37> */
.L_x_227:
[----:B------:R-:W-:Y:S05]  /*3150*/  BSYNC B0 ;  /* 0x0000000000007941 */ /* 0x000fea0003800000 */
.L_x_226:
        /* <DEDUP_REMOVED lines=16> */
[----:B------:R1:W-:Y:S03]  /*3260*/  @P4 STS.128 [R217+0x13000], RZ ;  /* 0x013000ffd9004388 */ /* 0x0003e60000000c00 */
[----:B------:R-:W-:-:S03]  /*3270*/  IMAD.IADD R16, R19, 0x1, R16 ;  /* 0x0000000113107824 */ /* 0x000fc600078e0210 */
        /* <DEDUP_REMOVED lines=23> */
.L_x_229:
[----:B------:R-:W-:Y:S05]  /*33f0*/  BSYNC B0 ;  /* 0x0000000000007941 */ /* 0x000fea0003800000 */
.L_x_228:
[----:B------:R1:W-:Y:S01]  /*3400*/  @P6 STS.128 [R217+0x18000], RZ ;  /* 0x018000ffd9006388 */ /* 0x0003e20000000c00 */
[----:B------:R-:W-:Y:S01]  /*3410*/  ULDC.64 UR6, c[0x0][0x268] ;  /* 0x00009a0000067ab9 */ /* 0x000fe20000000a00 */
[----:B------:R-:W-:Y:S01]  /*3420*/  BSSY B0, `(.L_x_230) ;  /* 0x000002b000007945 */ /* 0x000fe20003800000 */
[----:B------:R-:W-:Y:S01]  /*3430*/  IMAD R13, R13, UR6, RZ ;  /* 0x000000060d0d7c24 */ /* 0x000fe2000f8e02ff */
[----:B------:R1:W-:Y:S01]  /*3440*/  @P6 STS.128 [R217+0x1a000], RZ ;  /* 0x01a000ffd9006388 */ /* 0x0003e20000000c00 */
[----:B------:R-:W-:-:S03]  /*3450*/  IMAD.WIDE.U32 R20, R15, UR6, R20 ;  /* 0x000000060f147c25 */ /* 0x000fc6000f8e0014 */
[----:B------:R1:W-:Y:S01]  /*3460*/  @P6 STS.128 [R217+0x1c000], RZ ;  /* 0x01c000ffd9006388 */ /* 0x0003e20000000c00 */
[----:B------:R-:W-:-:S05]  /*3470*/  IMAD R8, R15, UR7, R13 ;  /* 0x000000070f087c24 */ /* 0x000fca000f8e020d */
        /* <DEDUP_REMOVED lines=12> */
[----:B-1----:R-:W1:Y:S01]  /*3540*/  @!P4 LDC.64 R4, c[0x0][0x220] ;  /* 0x00008800ff04cb82 */ /* 0x002e620000000a00 */
        /* <DEDUP_REMOVED lines=24> */
.L_x_231:
[----:B------:R-:W-:Y:S05]  /*36d0*/  BSYNC B0 ;  /* 0x0000000000007941 */ /* 0x000fea0003800000 */
.L_x_230:
        /* <DEDUP_REMOVED lines=42> */
.L_x_233:
[----:B------:R-:W-:Y:S05]  /*3980*/  BSYNC B0 ;  /* 0x0000000000007941 */ /* 0x000fea0003800000 */
.L_x_232:
[----:B------:R-:W-:Y:S01]  /*3990*/  ULDC.64 UR6, c[0x0][0x3c8] ;  /* 0x0000f20000067ab9 */ /* 0x000fe20000000a00 */
[----:B------:R-:W-:Y:S01]  /*39a0*/  ISETP.GE.AND P4, PT, R195, R11, PT ;  /* 0x0000000bc300720c */ /* 0x000fe20003f86270 */
[----:B------:R-:W-:Y:S01]  /*39b0*/  IMAD.MOV.U32 R236, RZ, RZ, 0x7f800000 ;  /* 0x7f800000ffec7424 */ /* 0x000fe200078e00ff */
[----:B------:R-:W-:Y:S01]  /*39c0*/  ISETP.NE.U32.AND P3, PT, RZ, UR6, PT ;  /* 0x00000006ff007c0c */ /* 0x000fe2000bf65070 */
[----:B------:R-:W-:Y:S01]  /*39d0*/  IMAD.MOV.U32 R237, RZ, RZ, 0x7f800000 ;  /* 0x7f800000ffed7424 */ /* 0x000fe200078e00ff */
[----:B------:R-:W0:Y:S01]  /*39e0*/  LDGDEPBAR ;  /* 0x00000000000079af */ /* 0x000e220000000000 */
[----:B------:R-:W2:Y:S01]  /*39f0*/  LDC R220, c[0x0][0x270] ;  /* 0x00009c00ffdc7b82 */ /* 0x000ea20000000800 */
[----:B------:R-:W-:Y:S01]  /*3a00*/  ISETP.NE.AND.EX P3, PT, RZ, UR7, PT, P3 ;  /* 0x00000007ff007c0c */ /* 0x000fe2000bf65330 */
[----:B------:R-:W-:Y:S01]  /*3a10*/  IMAD.MOV.U32 R235, RZ, RZ, RZ ;  /* 0x000000ffffeb7224 */ /* 0x000fe200078e00ff */
[----:B------:R-:W-:Y:S01]  /*3a20*/  IADD3 R225, R227, 0x40, R225 ;  /* 0x00000040e3e17810 */ /* 0x000fe20007ffe0e1 */
[----:B------:R-:W-:-:S10]  /*3a30*/  ULDC UR4, c[0x0][0x2d0] ;  /* 0x0000b40000047ab9 */ /* 0x000fd40000000800 */
[----:B-1----:R-:W1:Y:S02]  /*3a40*/  @P3 LDC.64 R2, c[0x0][0x3d0] ;  /* 0x0000f400ff023b82 */ /* 0x002e640000000a00 */
[-C--:B-1----:R-:W-:Y:S02]  /*3a50*/  @P3 IMAD R14, R14, R2.reuse, RZ ;  /* 0x000000020e0e3224 */ /* 0x082fe400078e02ff */
[----:B------:R-:W-:-:S04]  /*3a60*/  @P3 IMAD.WIDE.U32 R4, R202, R2, R206 ;  /* 0x00000002ca043225 */ /* 0x000fc800078e00ce */
[----:B------:R-:W-:Y:S01]  /*3a70*/  @P3 IMAD R3, R202, R3, R14 ;  /* 0x00000003ca033224 */ /* 0x000fe200078e020e */
[----:B------:R-:W-:Y:S01]  /*3a80*/  @P3 LEA R2, P1, R4, UR6, 0x2 ;  /* 0x0000000604023c11 */ /* 0x000fe2000f8210ff */
[----:B------:R-:W-:Y:S02]  /*3a90*/  IMAD.MOV.U32 R182, RZ, RZ, 0x20 ;  /* 0x00000020ffb67424 */ /* 0x000fe400078e00ff */
[----:B------:R-:W-:Y:S02]  /*3aa0*/  IMAD.MOV.U32 R181, RZ, RZ, 0x40 ;  /* 0x00000040ffb57424 */ /* 0x000fe400078e00ff */
[----:B------:R-:W-:Y:S02]  /*3ab0*/  VIADD R184, R191, 0x3000 ;  /* 0x00003000bfb87836 */ /* 0x000fe40000000000 */
[----:B------:R-:W-:Y:S02]  /*3ac0*/  VIADD R183, R192, 0x3000 ;  /* 0x00003000c0b77836 */ /* 0x000fe40000000000 */
[----:B------:R-:W-:-:S02]  /*3ad0*/  IMAD R226, R203, 0x40, R194 ;  /* 0x00000040cbe27824 */ /* 0x000fc400078e02c2 */
[----:B------:R-:W-:Y:S01]  /*3ae0*/  @P3 IMAD.IADD R3, R5, 0x1, R3 ;  /* 0x0000000105033824 */ /* 0x000fe200078e0203 */
[C---:B------:R-:W-:Y:S01]  /*3af0*/  SHF.L.U64.HI R215, R195.reuse, 0x2, R204 ;  /* 0x00000002c3d77819 */ /* 0x040fe200000102cc */
[----:B------:R-:W-:Y:S01]  /*3b00*/  IMAD.MOV.U32 R234, RZ, RZ, R238 ;  /* 0x000000ffffea7224 */ /* 0x000fe200078e00ee */
[C---:B------:R-:W-:Y:S01]  /*3b10*/  SHF.L.U64.HI R212, R195.reuse, 0x2, R204 ;  /* 0x00000002c3d47819 */ /* 0x040fe200000102cc */
[C---:B------:R-:W-:Y:S01]  /*3b20*/  IMAD.SHL.U32 R214, R195.reuse, 0x4, RZ ;  /* 0x00000004c3d67824 */ /* 0x040fe200078e00ff */
[----:B------:R-:W-:Y:S01]  /*3b30*/  @P3 LEA.HI.X R3, R4, UR7, R3, 0x2, P1 ;  /* 0x0000000704033c11 */ /* 0x000fe200088f1403 */
[----:B------:R-:W-:Y:S01]  /*3b40*/  IMAD.SHL.U32 R4, R195, 0x4, RZ ;  /* 0x00000004c3047824 */ /* 0x000fe200078e00ff */
[----:B------:R-:W-:Y:S01]  /*3b50*/  SEL R184, R184, R191, !P0 ;  /* 0x000000bfb8b87207 */ /* 0x000fe20004000000 */
[----:B------:R-:W-:Y:S01]  /*3b60*/  VIADD R224, R226, 0x19 ;  /* 0x00000019e2e07836 */ /* 0x000fe20000000000 */
[----:B------:R-:W-:Y:S01]  /*3b70*/  SEL R183, R183, R192, !P0 ;  /* 0x000000c0b7b77207 */ /* 0x000fe20004000000 */
[----:B------:R1:W3:Y:S01]  /*3b80*/  @P3 LDG.E R2, desc[UR14][R2.64] ;  /* 0x0000000e02023981 */ /* 0x0002e2000c1e1900 */
[----:B------:R-:W-:Y:S01]  /*3b90*/  IADD3 R6, P1, R4, R233, RZ ;  /* 0x000000e904067210 */ /* 0x000fe20007f3e0ff */
[C---:B------:R-:W-:Y:S01]  /*3ba0*/  VIADD R223, R226.reuse, 0x18 ;  /* 0x00000018e2df7836 */ /* 0x040fe20000000000 */
[----:B------:R-:W4:Y:S01]  /*3bb0*/  @P3 LDC R4, c[0x0][0x2e8] ;  /* 0x0000ba00ff043b82 */ /* 0x000f220000000800 */
[C---:B------:R-:W-:Y:S01]  /*3bc0*/  VIADD R222, R226.reuse, 0x11 ;  /* 0x00000011e2de7836 */ /* 0x040fe20000000000 */
[----:B------:R-:W-:Y:S01]  /*3bd0*/  CS2R R142, SRZ ;  /* 0x00000000008e7805 */ /* 0x000fe2000001ff00 */
[C---:B------:R-:W-:Y:S01]  /*3be0*/  VIADD R221, R226.reuse, 0x10 ;  /* 0x00000010e2dd7836 */ /* 0x040fe20000000000 */
[----:B------:R-:W-:Y:S01]  /*3bf0*/  CS2R R140, SRZ ;  /* 0x00000000008c7805 */ /* 0x000fe2000001ff00 */
[C---:B------:R-:W-:Y:S01]  /*3c00*/  VIADD R244, R226.reuse, 0x9 ;  /* 0x00000009e2f47836 */ /* 0x040fe20000000000 */
[----:B------:R-:W-:Y:S01]  /*3c10*/  CS2R R146, SRZ ;  /* 0x0000000000927805 */ /* 0x000fe2000001ff00 */
[C---:B------:R-:W-:Y:S01]  /*3c20*/  VIADD R243, R226.reuse, 0x8 ;  /* 0x00000008e2f37836 */ /* 0x040fe20000000000 */
[----:B------:R-:W-:Y:S01]  /*3c30*/  CS2R R144, SRZ ;  /* 0x0000000000907805 */ /* 0x000fe2000001ff00 */
[----:B------:R-:W-:Y:S01]  /*3c40*/  VIADD R245, R226, 0x1 ;  /* 0x00000001e2f57836 */ /* 0x000fe20000000000 */
[----:B------:R-:W-:Y:S01]  /*3c50*/  CS2R R138, SRZ ;  /* 0x00000000008a7805 */ /* 0x000fe2000001ff00 */
[----:B------:R-:W-:Y:S01]  /*3c60*/  IMAD.SHL.U32 R213, R195, 0x4, RZ ;  /* 0x00000004c3d57824 */ /* 0x000fe200078e00ff */
        /* <DEDUP_REMOVED lines=9> */
[----:B------:R-:W-:Y:S01]  /*3d00*/  CS2R R118, SRZ ;  /* 0x0000000000767805 */ /* 0x000fe2000001ff00 */
[----:B-1----:R-:W-:Y:S01]  /*3d10*/  VIADD R3, R195, 0x8 ;  /* 0x00000008c3037836 */ /* 0x002fe20000000000 */
[----:B------:R-:W-:Y:S02]  /*3d20*/  CS2R R116, SRZ ;  /* 0x0000000000747805 */ /* 0x000fe4000001ff00 */
[----:B------:R-:W-:Y:S02]  /*3d30*/  CS2R R110, SRZ ;  /* 0x00000000006e7805 */ /* 0x000fe4000001ff00 */
[----:B------:R-:W-:-:S02]  /*3d40*/  CS2R R108, SRZ ;  /* 0x00000000006c7805 */ /* 0x000fc4000001ff00 */
[----:B------:R-:W-:Y:S02]  /*3d50*/  CS2R R114, SRZ ;  /* 0x0000000000727805 */ /* 0x000fe4000001ff00 */
[----:B------:R-:W-:Y:S02]  /*3d60*/  ISETP.GE.AND P2, PT, R3, R11, PT ;  /* 0x0000000b0300720c */ /* 0x000fe40003f46270 */
[----:B------:R-:W-:Y:S02]  /*3d70*/  CS2R R112, SRZ ;  /* 0x0000000000707805 */ /* 0x000fe4000001ff00 */
[----:B------:R-:W-:Y:S02]  /*3d80*/  SHF.L.U64.HI R3, R195, 0x2, R204 ;  /* 0x00000002c3037819 */ /* 0x000fe400000102cc */
[----:B------:R-:W-:Y:S02]  /*3d90*/  CS2R R106, SRZ ;  /* 0x00000000006a7805 */ /* 0x000fe4000001ff00 */
[----:B------:R-:W-:-:S02]  /*3da0*/  CS2R R104, SRZ ;  /* 0x0000000000687805 */ /* 0x000fc4000001ff00 */
[----:B------:R-:W-:Y:S02]  /*3db0*/  CS2R R102, SRZ ;  /* 0x0000000000667805 */ /* 0x000fe4000001ff00 */
[----:B------:R-:W-:Y:S01]  /*3dc0*/  CS2R R100, SRZ ;  /* 0x0000000000647805 */ /* 0x000fe2000001ff00 */
[----:B------:R-:W-:Y:S01]  /*3dd0*/  IMAD.X R7, R3, 0x1, R232, P1 ;  /* 0x0000000103077824 */ /* 0x000fe200008e06e8 */
[----:B------:R-:W-:Y:S02]  /*3de0*/  CS2R R62, SRZ ;  /* 0x00000000003e7805 */ /* 0x000fe4000001ff00 */
[----:B------:R-:W-:Y:S02]  /*3df0*/  CS2R R60, SRZ ;  /* 0x00000000003c7805 */ /* 0x000fe4000001ff00 */
[----:B------:R-:W-:Y:S02]  /*3e00*/  CS2R R66, SRZ ;  /* 0x0000000000427805 */ /* 0x000fe4000001ff00 */
[----:B------:R-:W-:Y:S01]  /*3e10*/  CS2R R64, SRZ ;  /* 0x0000000000407805 */ /* 0x000fe2000001ff00 */
[----:B------:R1:W5:Y:S01]  /*3e20*/  @!P4 LDG.E R236, desc[UR14][R6.64] ;  /* 0x0000000e06ecc981 */ /* 0x000362000c1e1900 */
[----:B------:R-:W-:-:S02]  /*3e30*/  CS2R R58, SRZ ;  /* 0x00000000003a7805 */ /* 0x000fc4000001ff00 */
[----:B------:R-:W-:Y:S02]  /*3e40*/  CS2R R56, SRZ ;  /* 0x0000000000387805 */ /* 0x000fe4000001ff00 */
[----:B------:R-:W-:Y:S01]  /*3e50*/  CS2R R54, SRZ ;  /* 0x0000000000367805 */ /* 0x000fe2000001ff00 */
[----:B------:R-:W2:Y:S01]  /*3e60*/  S2R R3, SR_TID.X ;  /* 0x0000000000037919 */ /* 0x000ea20000002100 */
[----:B----4-:R-:W3:Y:S01]  /*3e70*/  @P3 MUFU.RCP R4, R4 ;  /* 0x0000000400043308 */ /* 0x010ee20000001000 */
[----:B------:R-:W-:Y:S02]  /*3e80*/  CS2R R52, SRZ ;  /* 0x0000000000347805 */ /* 0x000fe4000001ff00 */
[----:B------:R-:W-:Y:S01]  /*3e90*/  CS2R R46, SRZ ;  /* 0x00000000002e7805 */ /* 0x000fe2000001ff00 */
[----:B------:R1:W5:Y:S01]  /*3ea0*/  @!P2 LDG.E R237, desc[UR14][R6.64+0x20] ;  /* 0x0000200e06eda981 */ /* 0x000362000c1e1900 */
        /* <DEDUP_REMOVED lines=16> */
[----:B------:R-:W-:Y:S01]  /*3fb0*/  I2FP.F32.S32 R216, R226 ;  /* 0x000000e200d87245 */ /* 0x000fe20000201400 */
[----:B------:R-:W-:Y:S01]  /*3fc0*/  ULDC UR6, c[0x0][0x2dc] ;  /* 0x0000b70000067ab9 */ /* 0x000fe20000000800 */
[----:B------:R-:W-:Y:S01]  /*3fd0*/  LEA R184, R184, UR5, 0x1 ;  /* 0x00000005b8b87c11 */ /* 0x000fe2000f8e08ff */
[----:B------:R-:W-:Y:S01]  /*3fe0*/  ULDC UR7, c[0x0][0x2ec] ;  /* 0x0000bb0000077ab9 */ /* 0x000fe20000000800 */
[----:B------:R-:W-:Y:S02]  /*3ff0*/  LEA R183, R183, UR5, 0x1 ;  /* 0x00000005b7b77c11 */ /* 0x000fe4000f8e08ff */
[----:B------:R-:W-:Y:S02]  /*4000*/  I2FP.F32.S32 R224, R224 ;  /* 0x000000e000e07245 */ /* 0x000fe40000201400 */
[----:B------:R-:W-:-:S02]  /*4010*/  I2FP.F32.S32 R223, R223 ;  /* 0x000000df00df7245 */ /* 0x000fc40000201400 */
[----:B------:R-:W-:Y:S02]  /*4020*/  I2FP.F32.S32 R222, R222 ;  /* 0x000000de00de7245 */ /* 0x000fe40000201400 */
[----:B--2---:R-:W-:Y:S02]  /*4030*/  SHF.R.S32.HI R5, RZ, 0x1f, R3 ;  /* 0x0000001fff057819 */ /* 0x004fe40000011403 */
[----:B------:R-:W-:Y:S02]  /*4040*/  I2FP.F32.S32 R221, R221 ;  /* 0x000000dd00dd7245 */ /* 0x000fe40000201400 */
[----:B------:R-:W-:Y:S02]  /*4050*/  LEA.HI R5, R5, R3, RZ, 0x4 ;  /* 0x0000000305057211 */ /* 0x000fe400078f20ff */
[----:B------:R-:W-:Y:S02]  /*4060*/  I2FP.F32.S32 R244, R244 ;  /* 0x000000f400f47245 */ /* 0x000fe40000201400 */
[----:B------:R-:W-:-:S02]  /*4070*/  LOP3.LUT R5, R5, 0xfffffff0, RZ, 0xc0, !PT ;  /* 0xfffffff005057812 */ /* 0x000fc400078ec0ff */
[----:B------:R-:W-:Y:S02]  /*4080*/  I2FP.F32.S32 R243, R243 ;  /* 0x000000f300f37245 */ /* 0x000fe40000201400 */
[----:B------:R-:W-:Y:S01]  /*4090*/  I2FP.F32.S32 R245, R245 ;  /* 0x000000f500f57245 */ /* 0x000fe20000201400 */
[----:B------:R-:W-:-:S05]  /*40a0*/  IMAD.IADD R5, R3, 0x1, -R5 ;  /* 0x0000000103057824 */ /* 0x000fca00078e0a05 */
[----:B------:R-:W-:-:S04]  /*40b0*/  SHF.R.S32.HI R3, RZ, 0x1f, R5 ;  /* 0x0000001fff037819 */ /* 0x000fc80000011405 */
[----:B------:R-:W-:-:S04]  /*40c0*/  LEA.HI R3, R3, R5, RZ, 0x3 ;  /* 0x0000000503037211 */ /* 0x000fc800078f18ff */
[----:B------:R-:W-:-:S05]  /*40d0*/  LOP3.LUT R3, R3, 0xfffffff8, RZ, 0xc0, !PT ;  /* 0xfffffff803037812 */ /* 0x000fca00078ec0ff */
[----:B------:R-:W-:Y:S02]  /*40e0*/  IMAD.IADD R3, R5, 0x1, -R3 ;  /* 0x0000000105037824 */ /* 0x000fe400078e0a03 */
[----:B------:R-:W-:-:S03]  /*40f0*/  VIADD R5, R195, 0x1 ;  /* 0x00000001c3057836 */ /* 0x000fc60000000000 */
[----:B------:R-:W-:Y:S02]  /*4100*/  R2P PR, R3, 0x6 ;  /* 0x0000000603007804 */ /* 0x000fe40000000000 */
[----:B------:R-:W-:-:S03]  /*4110*/  IADD3 R227, R240, R5, -R227 ;  /* 0x00000005f0e37210 */ /* 0x000fc60007ffe8e3 */
[----:B------:R-:W-:Y:S02]  /*4120*/  SEL R182, R182, 0xffffffe0, !P1 ;  /* 0xffffffe0b6b67807 */ /* 0x000fe40004800000 */
[----:B------:R-:W-:-:S03]  /*4130*/  SEL R181, R181, 0xffffffc0, !P2 ;  /* 0xffffffc0b5b57807 */ /* 0x000fc60005000000 */
[----:B------:R-:W-:-:S04]  /*4140*/  IMAD.IADD R180, R185, 0x1, R182 ;  /* 0x00000001b9b47824 */ /* 0x000fc800078e02b6 */
[----:B------:R-:W-:Y:S02]  /*4150*/  IMAD.IADD R3, R181, 0x1, R180 ;  /* 0x00000001b5037824 */ /* 0x000fe400078e02b4 */
[----:B---3--:R-:W-:Y:S01]  /*4160*/  @P3 FMUL.FTZ R235, R2, R4 ;  /* 0x0000000402eb3220 */ /* 0x008fe20000410000 */
[----:B-1----:R-:W-:-:S07]  /*4170*/  IMAD.IADD R2, R185, 0x1, R181 ;  /* 0x00000001b9027824 */ /* 0x002fce00078e02b5 */
.L_x_236:
[----:B------:R-:W0:Y:S01]  /*4180*/  LDGDEPBAR ;  /* 0x00000000000079af */ /* 0x000e220000000000 */
[C---:B------:R-:W-:Y:S02]  /*4190*/  IADD3 R150, R183.reuse, R182, RZ ;  /* 0x000000b6b7967210 */ /* 0x040fe40007ffe0ff */
[-C--:B------:R-:W-:Y:S02]  /*41a0*/  IADD3 R149, R183, R181.reuse, RZ ;  /* 0x000000b5b7957210 */ /* 0x080fe40007ffe0ff */
[----:B------:R-:W-:Y:S02]  /*41b0*/  IADD3 R148, R150, R181, RZ ;  /* 0x000000b596947210 */ /* 0x000fe40007ffe0ff */
[----:B-----5:R-:W-:Y:S02]  /*41c0*/  FSETP.NEU.FTZ.AND P0, PT, R236, -INF , PT ;  /* 0xff800000ec00780b */ /* 0x020fe40003f1d000 */
[----:B------:R-:W-:Y:S01]  /*41d0*/  ISETP.GT.AND P6, PT, R239, R228, PT ;  /* 0x000000e4ef00720c */ /* 0x000fe20003fc4270 */
[----:B------:R-:W-:Y:S04]  /*41e0*/  DEPBAR.LE SB0, 0x0 ;  /* 0x000080000000791a */ /* 0x000fe80000000000 */
[----:B------:R-:W-:Y:S06]  /*41f0*/  BAR.SYNC.DEFER_BLOCKING 0x0 ;  /* 0x0000000000007b1d */ /* 0x000fec0000010000 */
[----:B------:R-:W-:Y:S04]  /*4200*/  LDSM.16.M88.4 R16, [R183] ;  /* 0x00000000b710783b */ /* 0x000fe80000000200 */
[----:B------:R-:W1:Y:S04]  /*4210*/  LDSM.16.M88.4 R8, [R190+UR5+0x12000] ;  /* 0x01200005be08783b */ /* 0x000e680008000200 */
[----:B------:R-:W2:Y:S04]  /*4220*/  LDSM.16.M88.4 R68, [R190+UR5+0x12800] ;  /* 0x01280005be44783b */ /* 0x000ea80008000200 */
[----:B------:R-:W-:Y:S04]  /*4230*/  LDSM.16.M88.4 R72, [R150] ;  /* 0x000000009648783b */ /* 0x000fe80000000200 */
[----:B------:R-:W3:Y:S04]  /*4240*/  LDSM.16.M88.4 R76, [R189] ;  /* 0x00000000bd4c783b */ /* 0x000ee80000000200 */
[----:B------:R-:W4:Y:S04]  /*4250*/  LDSM.16.M88.4 R80, [R189+0x800] ;  /* 0x00080000bd50783b */ /* 0x000f280000000200 */
[----:B------:R-:W-:Y:S04]  /*4260*/  LDSM.16.M88.4 R84, [R149] ;  /* 0x000000009554783b */ /* 0x000fe80000000200 */
[----:B------:R-:W4:Y:S04]  /*4270*/  LDSM.16.M88.4 R88, [R188] ;  /* 0x00000000bc58783b */ /* 0x000f280000000200 */
[----:B------:R-:W-:Y:S04]  /*4280*/  LDSM.16.M88.4 R92, [R148] ;  /* 0x00000000945c783b */ /* 0x000fe80000000200 */
[----:B------:R-:W-:Y:S01]  /*4290*/  LDSM.16.M88.4 R96, [R187] ;  /* 0x00000000bb60783b */ /* 0x000fe20000000200 */
[C---:B-1----:R-:W-:Y:S06]  /*42a0*/  HMMA.16816.F32.BF16 R4, R16.reuse, R8, RZ ;  /* 0x000000081004723c */ /* 0x042fec00000418ff */
[C---:B------:R-:W-:Y:S06]  /*42b0*/  HMMA.16816.F32.BF16 R8, R16.reuse, R10, RZ ;  /* 0x0000000a1008723c */ /* 0x040fec00000418ff */
[C---:B--2---:R-:W-:Y:S06]  /*42c0*/  HMMA.16816.F32.BF16 R12, R16.reuse, R68, RZ ;  /* 0x00000044100c723c */ /* 0x044fec00000418ff */
[----:B------:R-:W-:Y:S01]  /*42d0*/  HMMA.16816.F32.BF16 R16, R16, R70, RZ ;  /* 0x000000461010723c */ /* 0x000fe200000418ff */
[----:B------:R-:W1:Y:S05]  /*42e0*/  LDSM.16.M88.4 R68, [R188+0x800] ;  /* 0x00080000bc44783b */ /* 0x000e6a0000000200 */
[C---:B---3--:R-:W-:Y:S06]  /*42f0*/  HMMA.16816.F32.BF16 R4, R72.reuse, R76, R4 ;  /* 0x0000004c4804723c */ /* 0x048fec0000041804 */
[C---:B------:R-:W-:Y:S01]  /*4300*/  HMMA.16816.F32.BF16 R8, R72.reuse, R78, R8 ;  /* 0x0000004e4808723c */ /* 0x040fe20000041808 */
[----:B------:R-:W-:Y:S05]  /*4310*/  LDSM.16.M88.4 R76, [R183+0x2000] ;  /* 0x00200000b74c783b */ /* 0x000fea0000000200 */
[C---:B----4-:R-:W-:Y:S06]  /*4320*/  HMMA.16816.F32.BF16 R12, R72.reuse, R80, R12 ;  /* 0x00000050480c723c */ /* 0x050fec000004180c */
[----:B------:R-:W-:Y:S01]  /*4330*/  HMMA.16816.F32.BF16 R16, R72, R82, R16 ;  /* 0x000000524810723c */ /* 0x000fe20000041810 */
[----:B------:R-:W2:Y:S04]  /*4340*/  LDSM.16.M88.4 R72, [R187+0x800] ;  /* 0x00080000bb48783b */ /* 0x000ea80000000200 */
[----:B------:R-:W3:Y:S01]  /*4350*/  LDSM.16.M88.4 R80, [R190+UR5+0x14000] ;  /* 0x01400005be50783b */ /* 0x000ee20008000200 */
[C---:B------:R-:W-:Y:S06]  /*4360*/  HMMA.16816.F32.BF16 R4, R84.reuse, R88, R4 ;  /* 0x000000585404723c */ /* 0x040fec0000041804 */
[C---:B------:R-:W-:Y:S01]  /*4370*/  HMMA.16816.F32.BF16 R8, R84.reuse, R90, R8 ;  /* 0x0000005a5408723c */ /* 0x040fe20000041808 */
[----:B------:R-:W-:Y:S05]  /*4380*/  LDSM.16.M88.4 R88, [R189+0x2000] ;  /* 0x00200000bd58783b */ /* 0x000fea0000000200 */
[C---:B-1----:R-:W-:Y:S06]  /*4390*/  HMMA.16816.F32.BF16 R12, R84.reuse, R68, R12 ;  /* 0x00000044540c723c */ /* 0x042fec000004180c */
[----:B------:R-:W-:Y:S01]  /*43a0*/  HMMA.16816.F32.BF16 R16, R84, R70, R16 ;  /* 0x000000465410723c */ /* 0x000fe20000041810 */
[----:B------:R-:W1:Y:S04]  /*43b0*/  LDSM.16.M88.4 R68, [R190+UR5+0x14800] ;  /* 0x01480005be44783b */ /* 0x000e680008000200 */
[----:B------:R-:W4:Y:S01]  /*43c0*/  LDSM.16.M88.4 R84, [R150+0x2000] ;  /* 0x002000009654783b */ /* 0x000f220000000200 */
[C---:B------:R-:W-:Y:S06]  /*43d0*/  HMMA.16816.F32.BF16 R4, R92.reuse, R96, R4 ;  /* 0x000000605c04723c */ /* 0x040fec0000041804 */
[C---:B------:R-:W-:Y:S01]  /*43e0*/  HMMA.16816.F32.BF16 R8, R92.reuse, R98, R8 ;  /* 0x000000625c08723c */ /* 0x040fe20000041808 */
[----:B------:R-:W-:Y:S05]  /*43f0*/  LDSM.16.M88.4 R96, [R188+0x2000] ;  /* 0x00200000bc60783b */ /* 0x000fea0000000200 */
[C---:B--2---:R-:W-:Y:S06]  /*4400*/  HMMA.16816.F32.BF16 R12, R92.reuse, R72, R12 ;  /* 0x000000485c0c723c */ /* 0x044fec000004180c */
[----:B------:R-:W-:Y:S01]  /*4410*/  HMMA.16816.F32.BF16 R16, R92, R74, R16 ;  /* 0x0000004a5c10723c */ /* 0x000fe20000041810 */
[----:B------:R-:W2:Y:S04]  /*4420*/  LDSM.16.M88.4 R72, [R189+0x2800] ;  /* 0x00280000bd48783b */ /* 0x000ea80000000200 */
[----:B------:R-:W2:Y:S01]  /*4430*/  LDSM.16.M88.4 R92, [R149+0x2000] ;  /* 0x00200000955c783b */ /* 0x000ea20000000200 */
[C---:B---3--:R-:W-:Y:S06]  /*4440*/  HMMA.16816.F32.BF16 R4, R76.reuse, R80, R4 ;  /* 0x000000504c04723c */ /* 0x048fec0000041804 */
[C---:B------:R-:W-:Y:S01]  /*4450*/  HMMA.16816.F32.BF16 R8, R76.reuse, R82, R8 ;  /* 0x000000524c08723c */ /* 0x040fe20000041808 */
[----:B------:R-:W-:Y:S05]  /*4460*/  LDSM.16.M88.4 R80, [R187+0x2000] ;  /* 0x00200000bb50783b */ /* 0x000fea0000000200 */
[C---:B-1----:R-:W-:Y:S06]  /*4470*/  HMMA.16816.F32.BF16 R12, R76.reuse, R68, R12 ;  /* 0x000000444c0c723c */ /* 0x042fec000004180c */
[----:B------:R-:W-:Y:S01]  /*4480*/  HMMA.16816.F32.BF16 R16, R76, R70, R16 ;  /* 0x000000464c10723c */ /* 0x000fe20000041810 */
[----:B------:R-:W1:Y:S04]  /*4490*/  LDSM.16.M88.4 R68, [R188+0x2800] ;  /* 0x00280000bc44783b */ /* 0x000e680000000200 */
[----:B------:R-:W3:Y:S01]  /*44a0*/  LDSM.16.M88.4 R76, [R148+0x2000] ;  /* 0x00200000944c783b */ /* 0x000ee20000000200 */
[C---:B----4-:R-:W-:Y:S06]  /*44b0*/  HMMA.16816.F32.BF16 R4, R84.reuse, R88, R4 ;  /* 0x000000585404723c */ /* 0x050fec0000041804 */
[C---:B------:R-:W-:Y:S01]  /*44c0*/  HMMA.16816.F32.BF16 R8, R84.reuse, R90, R8 ;  /* 0x0000005a5408723c */ /* 0x040fe20000041808 */
[----:B------:R-:W-:Y:S05]  /*44d0*/  LDSM.16.M88.4 R88, [R190+UR5+0x16000] ;  /* 0x01600005be58783b */ /* 0x000fea0008000200 */
[C---:B--2---:R-:W-:Y:S06]  /*44e0*/  HMMA.16816.F32.BF16 R12, R84.reuse, R72, R12 ;  /* 0x00000048540c723c */ /* 0x044fec000004180c */
[----:B------:R-:W-:Y:S01]  /*44f0*/  HMMA.16816.F32.BF16 R16, R84, R74, R16 ;  /* 0x0000004a5410723c */ /* 0x000fe20000041810 */
[----:B------:R-:W2:Y:S04]  /*4500*/  LDSM.16.M88.4 R72, [R187+0x2800] ;  /* 0x00280000bb48783b */ /* 0x000ea80000000200 */
[----:B------:R-:W4:Y:S01]  /*4510*/  LDSM.16.M88.4 R84, [R183+0x4000] ;  /* 0x00400000b754783b */ /* 0x000f220000000200 */
[C---:B------:R-:W-:Y:S06]  /*4520*/  HMMA.16816.F32.BF16 R4, R92.reuse, R96, R4 ;  /* 0x000000605c04723c */ /* 0x040fec0000041804 */
[C---:B------:R-:W-:Y:S01]  /*4530*/  HMMA.16816.F32.BF16 R8, R92.reuse, R98, R8 ;  /* 0x000000625c08723c */ /* 0x040fe20000041808 */
[----:B------:R-:W-:Y:S05]  /*4540*/  LDSM.16.M88.4 R96, [R189+0x4000] ;  /* 0x00400000bd60783b */ /* 0x000fea0000000200 */
[C---:B-1----:R-:W-:Y:S06]  /*4550*/  HMMA.16816.F32.BF16 R12, R92.reuse, R68, R12 ;  /* 0x000000445c0c723c */ /* 0x042fec000004180c */
[----:B------:R-:W-:Y:S01]  /*4560*/  HMMA.16816.F32.BF16 R16, R92, R70, R16 ;  /* 0x000000465c10723c */ /* 0x000fe20000041810 */
[----:B------:R-:W1:Y:S04]  /*4570*/  LDSM.16.M88.4 R68, [R190+UR5+0x16800] ;  /* 0x01680005be44783b */ /* 0x000e680008000200 */
[----:B------:R-:W1:Y:S01]  /*4580*/  LDSM.16.M88.4 R92, [R150+0x4000] ;  /* 0x00400000965c783b */ /* 0x000e620000000200 */
[C---:B---3--:R-:W-:Y:S06]  /*4590*/  HMMA.16816.F32.BF16 R4, R76.reuse, R80, R4 ;  /* 0x000000504c04723c */ /* 0x048fec0000041804 */
[C---:B------:R-:W-:Y:S01]  /*45a0*/  HMMA.16816.F32.BF16 R8, R76.reuse, R82, R8 ;  /* 0x000000524c08723c */ /* 0x040fe20000041808 */
[----:B------:R-:W-:Y:S05]  /*45b0*/  LDSM.16.M88.4 R80, [R188+0x4000] ;  /* 0x00400000bc50783b */ /* 0x000fea0000000200 */
[C---:B--2---:R-:W-:Y:S06]  /*45c0*/  HMMA.16816.F32.BF16 R12, R76.reuse, R72, R12 ;  /* 0x000000484c0c723c */ /* 0x044fec000004180c */
[----:B------:R-:W-:Y:S01]  /*45d0*/  HMMA.16816.F32.BF16 R16, R76, R74, R16 ;  /* 0x0000004a4c10723c */ /* 0x000fe20000041810 */
[----:B------:R-:W2:Y:S04]  /*45e0*/  LDSM.16.M88.4 R72, [R189+0x4800] ;  /* 0x00480000bd48783b */ /* 0x000ea80000000200 */
[----:B------:R-:W3:Y:S01]  /*45f0*/  LDSM.16.M88.4 R76, [R149+0x4000] ;  /* 0x00400000954c783b */ /* 0x000ee20000000200 */
[C---:B----4-:R-:W-:Y:S06]  /*4600*/  HMMA.16816.F32.BF16 R4, R84.reuse, R88, R4 ;  /* 0x000000585404723c */ /* 0x050fec0000041804 */
[C---:B------:R-:W-:Y:S01]  /*4610*/  HMMA.16816.F32.BF16 R8, R84.reuse, R90, R8 ;  /* 0x0000005a5408723c */ /* 0x040fe20000041808 */
[----:B------:R-:W-:Y:S05]  /*4620*/  LDSM.16.M88.4 R88, [R187+0x4000] ;  /* 0x00400000bb58783b */ /* 0x000fea0000000200 */
[C---:B-1----:R-:W-:Y:S06]  /*4630*/  HMMA.16816.F32.BF16 R12, R84.reuse, R68, R12 ;  /* 0x00000044540c723c */ /* 0x042fec000004180c */
[----:B------:R-:W-:Y:S01]  /*4640*/  HMMA.16816.F32.BF16 R16, R84, R70, R16 ;  /* 0x000000465410723c */ /* 0x000fe20000041810 */
[----:B------:R-:W1:Y:S04]  /*4650*/  LDSM.16.M88.4 R68, [R188+0x4800] ;  /* 0x00480000bc44783b */ /* 0x000e680000000200 */
[----:B------:R-:W4:Y:S01]  /*4660*/  LDSM.16.M88.4 R84, [R148+0x4000] ;  /* 0x004000009454783b */ /* 0x000f220000000200 */
[C---:B------:R-:W-:Y:S06]  /*4670*/  HMMA.16816.F32.BF16 R4, R92.reuse, R96, R4 ;  /* 0x000000605c04723c */ /* 0x040fec0000041804 */
[C---:B------:R-:W-:Y:S06]  /*4680*/  HMMA.16816.F32.BF16 R8, R92.reuse, R98, R8 ;  /* 0x000000625c08723c */ /* 0x040fec0000041808 */
[C---:B--2---:R-:W-:Y:S05]  /*4690*/  HMMA.16816.F32.BF16 R12, R92.reuse, R72, R12 ;  /* 0x000000485c0c723c */ /* 0x044fea000004180c */
[----:B------:R-:W-:Y:S01]  /*46a0*/  LEA R99, R192, UR5, 0x1 ;  /* 0x00000005c0637c11 */ /* 0x000fe2000f8e08ff */
[----:B------:R-:W-:Y:S05]  /*46b0*/  HMMA.16816.F32.BF16 R16, R92, R74, R16 ;  /* 0x0000004a5c10723c */ /* 0x000fea0000041810 */
[----:B------:R-:W-:Y:S01]  /*46c0*/  IMAD.IADD R98, R182, 0x1, R99 ;  /* 0x00000001b6627824 */ /* 0x000fe200078e0263 */
[C---:B---3--:R-:W-:Y:S05]  /*46d0*/  HMMA.16816.F32.BF16 R4, R76.reuse, R80, R4 ;  /* 0x000000504c04723c */ /* 0x048fea0000041804 */
[C---:B------:R-:W-:Y:S01]  /*46e0*/  IADD3 R97, R181.reuse, R99, RZ ;  /* 0x00000063b5617210 */ /* 0x040fe20007ffe0ff */
[C---:B------:R-:W-:Y:S05]  /*46f0*/  HMMA.16816.F32.BF16 R8, R76.reuse, R82, R8 ;  /* 0x000000524c08723c */ /* 0x040fea0000041808 */
[----:B------:R-:W-:Y:S01]  /*4700*/  IADD3 R96, R181, R98, RZ ;  /* 0x00000062b5607210 */ /* 0x000fe20007ffe0ff */
[C---:B-1----:R-:W-:Y:S05]  /*4710*/  HMMA.16816.F32.BF16 R12, R76.reuse, R68, R12 ;  /* 0x000000444c0c723c */ /* 0x042fea000004180c */
[----:B------:R-:W-:Y:S01]  /*4720*/  SHF.L.U32 R74, R239, 0x6, RZ ;  /* 0x00000006ef4a7819 */ /* 0x000fe200000006ff */
[----:B------:R-:W-:Y:S03]  /*4730*/  HMMA.16816.F32.BF16 R16, R76, R70, R16 ;  /* 0x000000464c10723c */ /* 0x000fe60000041810 */
[----:B------:R-:W-:Y:S02]  /*4740*/  ISETP.GE.AND P2, PT, R74, R225, PT ;  /* 0x000000e14a00720c */ /* 0x000fe40003f46270 */
[----:B------:R-:W-:Y:S01]  /*4750*/  IMAD.SHL.U32 R68, R203, 0x40, RZ ;  /* 0x00000040cb447824 */ /* 0x000fe200078e00ff */
[C---:B----4-:R-:W-:Y:S05]  /*4760*/  HMMA.16816.F32.BF16 R4, R84.reuse, R88, R4 ;  /* 0x000000585404723c */ /* 0x050fea0000041804 */
[----:B------:R-:W-:Y:S01]  /*4770*/  IADD3 R68, R68, 0x40, RZ ;  /* 0x0000004044447810 */ /* 0x000fe20007ffe0ff */
[C---:B------:R-:W-:Y:S03]  /*4780*/  HMMA.16816.F32.BF16 R8, R84.reuse, R90, R8 ;  /* 0x0000005a5408723c */ /* 0x040fe60000041808 */
[-C--:B------:R-:W-:Y:S02]  /*4790*/  ISETP.LT.AND P2, PT, R68, R240.reuse, P2 ;  /* 0x000000f04400720c */ /* 0x080fe40001741270 */
[----:B------:R-:W1:Y:S01]  /*47a0*/  LDSM.16.M88.4 R68, [R187+0x4800] ;  /* 0x00480000bb44783b */ /* 0x000e620000000200 */
[----:B------:R-:W-:Y:S05]  /*47b0*/  FMUL.FTZ R72, R236, 1.4426950216293334961 ;  /* 0x3fb8aa3bec487820 */ /* 0x000fea0000410000 */
[----:B------:R-:W-:Y:S02]  /*47c0*/  FSEL R72, R72, RZ, P0 ;  /* 0x000000ff48487208 */ /* 0x000fe40000000000 */
[----:B------:R-:W-:Y:S03]  /*47d0*/  FSETP.NEU.FTZ.AND P0, PT, R237, -INF , PT ;  /* 0xff800000ed00780b */ /* 0x000fe60003f1d000 */
[----:B------:R-:W-:Y:S01]  /*47e0*/  @!P2 IMAD.IADD R74, R227, 0x1, R74 ;  /* 0x00000001e34aa824 */ /* 0x000fe200078e024a */
[----:B------:R-:W-:Y:S01]  /*47f0*/  @!P2 IADD3 R75, R226, 0x1, RZ ;  /* 0x00000001e24ba810 */ /* 0x000fe20007ffe0ff */
[CC--:B------:R-:W-:Y:S01]  /*4800*/  FFMA.FTZ R4, R216.reuse, R235.reuse, R4 ;  /* 0x000000ebd8047223 */ /* 0x0c0fe20000010004 */
[CC--:B------:R-:W-:Y:S01]  /*4810*/  FFMA.FTZ R5, R245.reuse, R235.reuse, R5 ;  /* 0x000000ebf5057223 */ /* 0x0c0fe20000010005 */
[-C--:B------:R-:W-:Y:S01]  /*4820*/  FFMA.FTZ R6, R216, R235.reuse, R6 ;  /* 0x000000ebd8067223 */ /* 0x080fe20000010006 */
[C---:B------:R-:W-:Y:S01]  /*4830*/  @!P2 VIMNMX R73, R74.reuse, R240, PT ;  /* 0x000000f04a49a248 */ /* 0x040fe20003fe0100 */
[-C--:B------:R-:W-:Y:S01]  /*4840*/  FFMA.FTZ R7, R245, R235.reuse, R7 ;  /* 0x000000ebf5077223 */ /* 0x080fe20000010007 */
[----:B------:R-:W-:Y:S01]  /*4850*/  @!P2 VIADDMNMX R74, R74, 0x8, R240, PT ;  /* 0x000000084a4aa846 */ /* 0x000fe200038001f0 */
[C---:B------:R-:W-:Y:S01]  /*4860*/  FFMA.FTZ R8, R243.reuse, R235, R8 ;  /* 0x000000ebf3087223 */ /* 0x040fe20000010008 */
[----:B------:R-:W-:Y:S01]  /*4870*/  @!P2 ISETP.GE.AND P1, PT, R226, R73, PT ;  /* 0x00000049e200a20c */ /* 0x000fe20003f26270 */
[CC--:B------:R-:W-:Y:S01]  /*4880*/  FFMA.FTZ R9, R244.reuse, R235.reuse, R9 ;  /* 0x000000ebf4097223 */ /* 0x0c0fe20000010009 */
[-C--:B------:R-:W-:Y:S01]  /*4890*/  FFMA.FTZ R10, R243, R235.reuse, R10 ;  /* 0x000000ebf30a7223 */ /* 0x080fe2000001000a */
[----:B------:R-:W-:Y:S01]  /*48a0*/  FFMA.FTZ R11, R244, R235, R11 ;  /* 0x000000ebf40b7223 */ /* 0x000fe2000001000b */
[----:B------:R-:W-:Y:S02]  /*48b0*/  @!P2 FSEL R4, R4, -INF , !P1 ;  /* 0xff8000000404a808 */ /* 0x000fe40004800000 */
[-C--:B------:R-:W-:Y:S03]  /*48c0*/  @!P2 ISETP.GE.AND P1, PT, R75, R73.reuse, PT ;  /* 0x000000494b00a20c */ /* 0x080fe60003f26270 */
[--C-:B------:R-:W-:Y:S01]  /*48d0*/  FFMA.FTZ R148, R4, UR7, -R72.reuse ;  /* 0x0000000704947c23 */ /* 0x100fe20008010848 */
[----:B------:R-:W-:Y:S01]  /*48e0*/  FMUL.FTZ R4, R237, 1.4426950216293334961 ;  /* 0x3fb8aa3bed047820 */ /* 0x000fe20000410000 */
[----:B------:R-:W-:Y:S02]  /*48f0*/  @!P2 FSEL R5, R5, -INF , !P1 ;  /* 0xff8000000505a808 */ /* 0x000fe40004800000 */
[-C--:B------:R-:W-:Y:S02]  /*4900*/  @!P2 ISETP.GE.AND P1, PT, R226, R74.reuse, PT ;  /* 0x0000004ae200a20c */ /* 0x080fe40003f26270 */
[----:B------:R-:W-:Y:S01]  /*4910*/  FSEL R4, R4, RZ, P0 ;  /* 0x000000ff04047208 */ /* 0x000fe20000000000 */
[----:B------:R-:W-:Y:S01]  /*4920*/  FFMA.FTZ R149, R5, UR7, -R72 ;  /* 0x0000000705957c23 */ /* 0x000fe20008010848 */
[-C--:B------:R-:W-:Y:S01]  /*4930*/  @!P2 ISETP.GE.AND P0, PT, R75, R74.reuse, PT ;  /* 0x0000004a4b00a20c */ /* 0x080fe20003f06270 */
[----:B------:R-:W-:Y:S01]  /*4940*/  MUFU.EX2 R148, R148 ;  /* 0x0000009400947308 */ /* 0x000fe20000000800 */
[----:B------:R-:W-:Y:S01]  /*4950*/  @!P2 FSEL R6, R6, -INF , !P1 ;  /* 0xff8000000606a808 */ /* 0x000fe20004800000 */
[C---:B-1----:R-:W-:Y:S03]  /*4960*/  HMMA.16816.F32.BF16 R12, R84.reuse, R68, R12 ;  /* 0x00000044540c723c */ /* 0x042fe6000004180c */
[----:B------:R-:W-:Y:S01]  /*4970*/  @!P2 IADD3 R5, R226, 0x8, RZ ;  /* 0x00000008e205a810 */ /* 0x000fe20007ffe0ff */
[--C-:B------:R-:W-:Y:S01]  /*4980*/  FFMA.FTZ R150, R6, UR7, -R4.reuse ;  /* 0x0000000706967c23 */ /* 0x100fe20008010804 */
[----:B------:R-:W-:Y:S01]  /*4990*/  @!P2 FSEL R7, R7, -INF , !P0 ;  /* 0xff8000000707a808 */ /* 0x000fe20004000000 */
[----:B------:R-:W-:Y:S02]  /*49a0*/  HMMA.16816.F32.BF16 R16, R84, R70, R16 ;  /* 0x000000465410723c */ /* 0x000fe40000041810 */
[----:B------:R-:W1:Y:S01]  /*49b0*/  MUFU.EX2 R149, R149 ;  /* 0x0000009500957308 */ /* 0x000e620000000800 */
[-C--:B------:R-:W-:Y:S02]  /*49c0*/  @!P2 ISETP.GE.AND P0, PT, R5, R73.reuse, PT ;  /* 0x000000490500a20c */ /* 0x080fe40003f06270 */
[----:B------:R-:W-:Y:S01]  /*49d0*/  @!P2 IADD3 R6, R226, 0x9, RZ ;  /* 0x00000009e206a810 */ /* 0x000fe20007ffe0ff */
[----:B------:R-:W-:Y:S01]  /*49e0*/  FFMA.FTZ R151, R7, UR7, -R4 ;  /* 0x0000000707977c23 */ /* 0x000fe20008010804 */
[----:B------:R-:W-:Y:S02]  /*49f0*/  @!P2 FSEL R8, R8, -INF , !P0 ;  /* 0xff8000000808a808 */ /* 0x000fe40004000000 */
[----:B------:R-:W-:Y:S03]  /*4a00*/  @!P2 ISETP.GE.AND P0, PT, R6, R73, PT ;  /* 0x000000490600a20c */ /* 0x000fe60003f06270 */
[----:B------:R-:W-:Y:S01]  /*4a10*/  MUFU.EX2 R150, R150 ;  /* 0x0000009600967308 */ /* 0x000fe20000000800 */
[----:B------:R-:W-:Y:S01]  /*4a20*/  FFMA.FTZ R152, R8, UR7, -R72 ;  /* 0x0000000708987c23 */ /* 0x000fe20008010848 */
[----:B------:R-:W-:Y:S02]  /*4a30*/  @!P2 FSEL R9, R9, -INF , !P0 ;  /* 0xff8000000909a808 */ /* 0x000fe40004000000 */
[-C--:B------:R-:W-:Y:S01]  /*4a40*/  @!P2 ISETP.GE.AND P0, PT, R5, R74.reuse, PT ;  /* 0x0000004a0500a20c */ /* 0x080fe20003f06270 */
[----:B------:R-:W-:Y:S02]  /*4a50*/  @!P2 VIADD R5, R226, 0x10 ;  /* 0x00000010e205a836 */ /* 0x000fe40000000000 */
[CC--:B------:R-:W-:Y:S01]  /*4a60*/  FFMA.FTZ R12, R221.reuse, R235.reuse, R12 ;  /* 0x000000ebdd0c7223 */ /* 0x0c0fe2000001000c */
[----:B------:R-:W-:Y:S01]  /*4a70*/  @!P2 FSEL R10, R10, -INF , !P0 ;  /* 0xff8000000a0aa808 */ /* 0x000fe20004000000 */
[-C--:B------:R-:W-:Y:S01]  /*4a80*/  FFMA.FTZ R13, R222, R235.reuse, R13 ;  /* 0x000000ebde0d7223 */ /* 0x080fe2000001000d */
[-C--:B------:R-:W-:Y:S01]  /*4a90*/  @!P2 ISETP.GE.AND P0, PT, R6, R74.reuse, PT ;  /* 0x0000004a0600a20c */ /* 0x080fe20003f06270 */
[-C--:B------:R-:W-:Y:S01]  /*4aa0*/  FFMA.FTZ R14, R221, R235.reuse, R14 ;  /* 0x000000ebdd0e7223 */ /* 0x080fe2000001000e */
[----:B------:R-:W-:Y:S01]  /*4ab0*/  @!P2 IADD3 R6, R226, 0x11, RZ ;  /* 0x00000011e206a810 */ /* 0x000fe20007ffe0ff */
[-C--:B------:R-:W-:Y:S01]  /*4ac0*/  FFMA.FTZ R15, R222, R235.reuse, R15 ;  /* 0x000000ebde0f7223 */ /* 0x080fe2000001000f */
[----:B------:R-:W-:Y:S01]  /*4ad0*/  @!P2 FSEL R11, R11, -INF , !P0 ;  /* 0xff8000000b0ba808 */ /* 0x000fe20004000000 */
[----:B------:R-:W-:Y:S01]  /*4ae0*/  FFMA.FTZ R16, R223, R235, R16 ;  /* 0x000000ebdf107223 */ /* 0x000fe20000010010 */
[----:B------:R-:W-:Y:S01]  /*4af0*/  @!P2 ISETP.GE.AND P0, PT, R5, R73, PT ;  /* 0x000000490500a20c */ /* 0x000fe20003f06270 */
[CC--:B------:R-:W-:Y:S01]  /*4b00*/  FFMA.FTZ R17, R224.reuse, R235.reuse, R17 ;  /* 0x000000ebe0117223 */ /* 0x0c0fe20000010011 */
[-C--:B------:R-:W-:Y:S01]  /*4b10*/  FFMA.FTZ R18, R223, R235.reuse, R18 ;  /* 0x000000ebdf127223 */ /* 0x080fe20000010012 */
[----:B------:R-:W-:Y:S01]  /*4b20*/  FFMA.FTZ R19, R224, R235, R19 ;  /* 0x000000ebe0137223 */ /* 0x000fe20000010013 */
[----:B------:R-:W-:Y:S01]  /*4b30*/  @!P2 FSEL R12, R12, -INF , !P0 ;  /* 0xff8000000c0ca808 */ /* 0x000fe20004000000 */
[----:B------:R-:W-:Y:S01]  /*4b40*/  FFMA.FTZ R153, R9, UR7, -R72 ;  /* 0x0000000709997c23 */ /* 0x000fe20008010848 */
[-C--:B------:R-:W-:Y:S01]  /*4b50*/  @!P2 ISETP.GE.AND P0, PT, R6, R73.reuse, PT ;  /* 0x000000490600a20c */ /* 0x080fe20003f06270 */
[--C-:B------:R-:W-:Y:S01]  /*4b60*/  FFMA.FTZ R154, R10, UR7, -R4.reuse ;  /* 0x000000070a9a7c23 */ /* 0x100fe20008010804 */
[----:B------:R-:W-:Y:S01]  /*4b70*/  FFMA.FTZ R155, R11, UR7, -R4 ;  /* 0x000000070b9b7c23 */ /* 0x000fe20008010804 */
[----:B------:R-:W2:Y:S01]  /*4b80*/  MUFU.EX2 R151, R151 ;  /* 0x0000009700977308 */ /* 0x000ea20000000800 */
[----:B------:R-:W-:Y:S01]  /*4b90*/  @!P2 FSEL R13, R13, -INF , !P0 ;  /* 0xff8000000d0da808 */ /* 0x000fe20004000000 */
[--C-:B------:R-:W-:Y:S01]  /*4ba0*/  FFMA.FTZ R156, R12, UR7, -R72.reuse ;  /* 0x000000070c9c7c23 */ /* 0x100fe20008010848 */
[-C--:B------:R-:W-:Y:S02]  /*4bb0*/  @!P2 ISETP.GE.AND P0, PT, R5, R74.reuse, PT ;  /* 0x0000004a0500a20c */ /* 0x080fe40003f06270 */
[----:B------:R-:W-:Y:S01]  /*4bc0*/  @!P2 IADD3 R5, R226, 0x18, RZ ;  /* 0x00000018e205a810 */ /* 0x000fe20007ffe0ff */
[----:B------:R-:W-:Y:S01]  /*4bd0*/  FFMA.FTZ R157, R13, UR7, -R72 ;  /* 0x000000070d9d7c23 */ /* 0x000fe20008010848 */
[----:B------:R-:W-:Y:S03]  /*4be0*/  @!P2 FSEL R14, R14, -INF , !P0 ;  /* 0xff8000000e0ea808 */ /* 0x000fe60004000000 */
[----:B------:R-:W-:Y:S01]  /*4bf0*/  MUFU.EX2 R152, R152 ;  /* 0x0000009800987308 */ /* 0x000fe20000000800 */
[-C--:B------:R-:W-:Y:S02]  /*4c00*/  @!P2 ISETP.GE.AND P0, PT, R6, R74.reuse, PT ;  /* 0x0000004a0600a20c */ /* 0x080fe40003f06270 */
[----:B------:R-:W-:Y:S01]  /*4c10*/  @!P2 IADD3 R6, R226, 0x19, RZ ;  /* 0x00000019e206a810 */ /* 0x000fe20007ffe0ff */
[--C-:B------:R-:W-:Y:S01]  /*4c20*/  FFMA.FTZ R158, R14, UR7, -R4.reuse ;  /* 0x000000070e9e7c23 */ /* 0x100fe20008010804 */
[----:B------:R-:W-:Y:S02]  /*4c30*/  @!P2 FSEL R15, R15, -INF , !P0 ;  /* 0xff8000000f0fa808 */ /* 0x000fe40004000000 */
[CC--:B------:R-:W-:Y:S03]  /*4c40*/  @!P2 ISETP.GE.AND P0, PT, R5.reuse, R73.reuse, PT ;  /* 0x000000490500a20c */ /* 0x0c0fe60003f06270 */
[----:B------:R-:W3:Y:S01]  /*4c50*/  MUFU.EX2 R153, R153 ;  /* 0x0000009900997308 */ /* 0x000ee20000000800 */
[-C--:B------:R-:W-:Y:S01]  /*4c60*/  @!P2 ISETP.GE.AND P1, PT, R5, R74.reuse, PT ;  /* 0x0000004a0500a20c */ /* 0x080fe20003f26270 */
[----:B------:R-:W-:Y:S01]  /*4c70*/  FFMA.FTZ R159, R15, UR7, -R4 ;  /* 0x000000070f9f7c23 */ /* 0x000fe20008010804 */
[----:B------:R-:W-:Y:S02]  /*4c80*/  @!P2 FSEL R16, R16, -INF , !P0 ;  /* 0xff8000001010a808 */ /* 0x000fe40004000000 */
[----:B------:R-:W-:Y:S02]  /*4c90*/  @!P2 ISETP.GE.AND P0, PT, R6, R73, PT ;  /* 0x000000490600a20c */ /* 0x000fe40003f06270 */
[----:B------:R-:W-:Y:S03]  /*4ca0*/  @!P2 FSEL R18, R18, -INF , !P1 ;  /* 0xff8000001212a808 */ /* 0x000fe60004800000 */
[----:B------:R-:W-:Y:S01]  /*4cb0*/  MUFU.EX2 R154, R154 ;  /* 0x0000009a009a7308 */ /* 0x000fe20000000800 */
[----:B------:R-:W-:Y:S01]  /*4cc0*/  @!P2 FSEL R17, R17, -INF , !P0 ;  /* 0xff8000001111a808 */ /* 0x000fe20004000000 */
[----:B------:R-:W-:Y:S01]  /*4cd0*/  FFMA.FTZ R160, R16, UR7, -R72 ;  /* 0x0000000710a07c23 */ /* 0x000fe20008010848 */
[----:B------:R-:W-:Y:S01]  /*4ce0*/  @!P2 ISETP.GE.AND P0, PT, R6, R74, PT ;  /* 0x0000004a0600a20c */ /* 0x000fe20003f06270 */
[----:B------:R-:W-:Y:S01]  /*4cf0*/  FFMA.FTZ R163, R18, UR7, -R4 ;  /* 0x0000000712a37c23 */ /* 0x000fe20008010804 */
[----:B-1----:R-:W-:Y:S01]  /*4d00*/  F2FP.BF16.F32.PACK_AB R7, R149, R148 ;  /* 0x000000949507723e */ /* 0x002fe200000010ff */
[----:B------:R-:W-:Y:S01]  /*4d10*/  FFMA.FTZ R72, R17, UR7, -R72 ;  /* 0x0000000711487c23 */ /* 0x000fe20008010848 */
[----:B------:R-:W-:Y:S03]  /*4d20*/  @!P2 FSEL R19, R19, -INF , !P0 ;  /* 0xff8000001313a808 */ /* 0x000fe60004000000 */
[----:B------:R-:W1:Y:S01]  /*4d30*/  MUFU.EX2 R155, R155 ;  /* 0x0000009b009b7308 */ /* 0x000e620000000800 */
[----:B--2---:R-:W-:Y:S01]  /*4d40*/  F2FP.BF16.F32.PACK_AB R6, R151, R150 ;  /* 0x000000969706723e */ /* 0x004fe200000010ff */
[----:B------:R2:W-:Y:S01]  /*4d50*/  STS [R208+0x20000], R7 ;  /* 0x02000007d0007388 */ /* 0x0005e20000000800 */
[----:B---3--:R-:W-:Y:S01]  /*4d60*/  F2FP.BF16.F32.PACK_AB R5, R153, R152 ;  /* 0x000000989905723e */ /* 0x008fe200000010ff */
[----:B------:R-:W-:Y:S01]  /*4d70*/  FFMA.FTZ R4, R19, UR7, -R4 ;  /* 0x0000000713047c23 */ /* 0x000fe20008010804 */
[----:B------:R-:W-:Y:S01]  /*4d80*/  IADD3 R12, P0, R214, R231, RZ ;  /* 0x000000e7d60c7210 */ /* 0x000fe20007f1e0ff */
[----:B------:R3:W-:Y:S04]  /*4d90*/  STS [R208+0x20400], R6 ;  /* 0x02040006d0007388 */ /* 0x0007e80000000800 */
[----:B------:R1:W-:Y:S01]  /*4da0*/  MUFU.EX2 R162, R4 ;  /* 0x0000000400a27308 */ /* 0x0003e20000000800 */
[----:B------:R-:W-:Y:S01]  /*4db0*/  IADD3.X R13, R215, R230, RZ, P0, !PT ;  /* 0x000000e6d70d7210 */ /* 0x000fe200007fe4ff */
[----:B------:R4:W-:Y:S04]  /*4dc0*/  STS [R211+0x20000], R5 ;  /* 0x02000005d3007388 */ /* 0x0009e80000000800 */
[----:B------:R-:W4:Y:S04]  /*4dd0*/  LDG.E R161, desc[UR14][R12.64] ;  /* 0x0000000e0ca17981 */ /* 0x000f28000c1e1900 */
[----:B------:R-:W-:Y:S01]  /*4de0*/  MUFU.EX2 R156, R156 ;  /* 0x0000009c009c7308 */ /* 0x000fe20000000800 */
[----:B------:R4:W4:Y:S09]  /*4df0*/  LDG.E R165, desc[UR14][R12.64+0x20] ;  /* 0x0000200e0ca57981 */ /* 0x000932000c1e1900 */
[----:B------:R-:W2:Y:S01]  /*4e00*/  MUFU.EX2 R157, R157 ;  /* 0x0000009d009d7308 */ /* 0x000ea20000000800 */
[----:B-1----:R-:W-:Y:S05]  /*4e10*/  F2FP.BF16.F32.PACK_AB R4, R155, R154 ;  /* 0x0000009a9b04723e */ /* 0x002fea00000010ff */
[----:B------:R1:W-:Y:S04]  /*4e20*/  STS [R211+0x20400], R4 ;  /* 0x02040004d3007388 */ /* 0x0003e80000000800 */
[----:B------:R-:W-:Y:S10]  /*4e30*/  MUFU.EX2 R158, R158 ;  /* 0x0000009e009e7308 */ /* 0x000ff40000000800 */
[----:B------:R-:W3:Y:S01]  /*4e40*/  MUFU.EX2 R159, R159 ;  /* 0x0000009f009f7308 */ /* 0x000ee20000000800 */
[----:B--2---:R-:W-:Y:S05]  /*4e50*/  F2FP.BF16.F32.PACK_AB R7, R157, R156 ;  /* 0x0000009c9d07723e */ /* 0x004fea00000010ff */
[----:B------:R-:W-:Y:S04]  /*4e60*/  STS [R210+0x20000], R7 ;  /* 0x02000007d2007388 */ /* 0x000fe80000000800 */
[----:B------:R-:W-:Y:S10]  /*4e70*/  MUFU.EX2 R164, R72 ;  /* 0x0000004800a47308 */ /* 0x000ff40000000800 */
[----:B------:R-:W4:Y:S01]  /*4e80*/  MUFU.EX2 R160, R160 ;  /* 0x000000a000a07308 */ /* 0x000f220000000800 */
[----:B---3--:R-:W-:Y:S05]  /*4e90*/  F2FP.BF16.F32.PACK_AB R6, R159, R158 ;  /* 0x0000009e9f06723e */ /* 0x008fea00000010ff */
[----:B------:R-:W-:Y:S04]  /*4ea0*/  STS [R210+0x20400], R6 ;  /* 0x02040006d2007388 */ /* 0x000fe80000000800 */
[----:B------:R-:W1:Y:S01]  /*4eb0*/  MUFU.EX2 R163, R163 ;  /* 0x000000a300a37308 */ /* 0x000e620000000800 */
[----:B----4-:R-:W-:Y:S05]  /*4ec0*/  F2FP.BF16.F32.PACK_AB R5, R164, R160 ;  /* 0x000000a0a405723e */ /* 0x010fea00000010ff */
[----:B------:R-:W-:Y:S01]  /*4ed0*/  STS [R229+0x20000], R5 ;  /* 0x02000005e5007388 */ /* 0x000fe20000000800 */
[----:B-1----:R-:W-:Y:S05]  /*4ee0*/  F2FP.BF16.F32.PACK_AB R4, R162, R163 ;  /* 0x000000a3a204723e */ /* 0x002fea00000010ff */
[----:B------:R-:W-:Y:S04]  /*4ef0*/  STS [R229+0x20400], R4 ;  /* 0x02040004e5007388 */ /* 0x000fe80000000800 */
[----:B------:R-:W-:Y:S04]  /*4f00*/  LDSM.16.M88.4 R16, [R99+0xc000] ;  /* 0x00c000006310783b */ /* 0x000fe80000000200 */
[----:B------:R-:W1:Y:S04]  /*4f10*/  LDSM.16.M88.4 R8, [R190+UR5+0x18000] ;  /* 0x01800005be08783b */ /* 0x000e680008000200 */
[----:B------:R-:W2:Y:S04]  /*4f20*/  LDSM.16.M88.4 R68, [R190+UR5+0x18800] ;  /* 0x01880005be44783b */ /* 0x000ea80008000200 */
[----:B------:R-:W-:Y:S04]  /*4f30*/  LDSM.16.M88.4 R72, [R98+0xc000] ;  /* 0x00c000006248783b */ /* 0x000fe80000000200 */
[----:B------:R-:W3:Y:S04]  /*4f40*/  LDSM.16.M88.4 R76, [R189+0x6000] ;  /* 0x00600000bd4c783b */ /* 0x000ee80000000200 */
[----:B------:R-:W4:Y:S04]  /*4f50*/  LDSM.16.M88.4 R80, [R189+0x6800] ;  /* 0x00680000bd50783b */ /* 0x000f280000000200 */
[----:B------:R-:W-:Y:S04]  /*4f60*/  LDSM.16.M88.4 R84, [R97+0xc000] ;  /* 0x00c000006154783b */ /* 0x000fe80000000200 */
[----:B------:R-:W4:Y:S04]  /*4f70*/  LDSM.16.M88.4 R88, [R188+0x6000] ;  /* 0x00600000bc58783b */ /* 0x000f280000000200 */
[----:B------:R-:W-:Y:S01]  /*4f80*/  LDSM.16.M88.4 R92, [R187+0x6000] ;  /* 0x00600000bb5c783b */ /* 0x000fe20000000200 */
[C---:B-1----:R-:W-:Y:S06]  /*4f90*/  HMMA.16816.F32.BF16 R4, R16.reuse, R8, RZ ;  /* 0x000000081004723c */ /* 0x042fec00000418ff */
[C---:B------:R-:W-:Y:S06]  /*4fa0*/  HMMA.16816.F32.BF16 R8, R16.reuse, R10, RZ ;  /* 0x0000000a1008723c */ /* 0x040fec00000418ff */
[C---:B--2---:R-:W-:Y:S06]  /*4fb0*/  HMMA.16816.F32.BF16 R12, R16.reuse, R68, RZ ;  /* 0x00000044100c723c */ /* 0x044fec00000418ff */
[----:B------:R-:W-:Y:S01]  /*4fc0*/  HMMA.16816.F32.BF16 R16, R16, R70, RZ ;  /* 0x000000461010723c */ /* 0x000fe200000418ff */
[----:B------:R-:W1:Y:S05]  /*4fd0*/  LDSM.16.M88.4 R68, [R188+0x6800] ;  /* 0x00680000bc44783b */ /* 0x000e6a0000000200 */
[C---:B---3--:R-:W-:Y:S06]  /*4fe0*/  HMMA.16816.F32.BF16 R4, R72.reuse, R76, R4 ;  /* 0x0000004c4804723c */ /* 0x048fec0000041804 */
[C---:B------:R-:W-:Y:S01]  /*4ff0*/  HMMA.16816.F32.BF16 R8, R72.reuse, R78, R8 ;  /* 0x0000004e4808723c */ /* 0x040fe20000041808 */
[----:B------:R-:W2:Y:S05]  /*5000*/  LDSM.16.M88.4 R76, [R96+0xc000] ;  /* 0x00c00000604c783b */ /* 0x000eaa0000000200 */
[C---:B----4-:R-:W-:Y:S06]  /*5010*/  HMMA.16816.F32.BF16 R12, R72.reuse, R80, R12 ;  /* 0x00000050480c723c */ /* 0x050fec000004180c */
[----:B------:R-:W-:Y:S01]  /*5020*/  HMMA.16816.F32.BF16 R16, R72, R82, R16 ;  /* 0x000000524810723c */ /* 0x000fe20000041810 */
[----:B------:R-:W3:Y:S04]  /*5030*/  LDSM.16.M88.4 R72, [R187+0x6800] ;  /* 0x00680000bb48783b */ /* 0x000ee80000000200 */
[----:B------:R-:W-:Y:S01]  /*5040*/  LDSM.16.M88.4 R80, [R99+0xe000] ;  /* 0x00e000006350783b */ /* 0x000fe20000000200 */
[C---:B------:R-:W-:Y:S06]  /*5050*/  HMMA.16816.F32.BF16 R4, R84.reuse, R88, R4 ;  /* 0x000000585404723c */ /* 0x040fec0000041804 */
[C---:B------:R-:W-:Y:S01]  /*5060*/  HMMA.16816.F32.BF16 R8, R84.reuse, R90, R8 ;  /* 0x0000005a5408723c */ /* 0x040fe20000041808 */
[----:B------:R-:W4:Y:S05]  /*5070*/  LDSM.16.M88.4 R88, [R190+UR5+0x1a000] ;  /* 0x01a00005be58783b */ /* 0x000f2a0008000200 */
[C---:B-1----:R-:W-:Y:S06]  /*5080*/  HMMA.16816.F32.BF16 R12, R84.reuse, R68, R12 ;  /* 0x00000044540c723c */ /* 0x042fec000004180c */
[----:B------:R-:W-:Y:S01]  /*5090*/  HMMA.16816.F32.BF16 R16, R84, R70, R16 ;  /* 0x000000465410723c */ /* 0x000fe20000041810 */
[----:B------:R-:W1:Y:S04]  /*50a0*/  LDSM.16.M88.4 R68, [R190+UR5+0x1a800] ;  /* 0x01a80005be44783b */ /* 0x000e680008000200 */
        /* <DEDUP_REMOVED lines=48> */
[----:B------:R-:W3:Y:S05]  /*53b0*/  LDSM.16.M88.4 R72, [R187+0xa800] ;  /* 0x00a80000bb48783b */ /* 0x000eea0000000200 */
[C---:B----4-:R-:W-:Y:S06]  /*53c0*/  HMMA.16816.F32.BF16 R4, R80.reuse, R88, R4 ;  /* 0x000000585004723c */ /* 0x050fec0000041804 */
[C---:B------:R-:W-:Y:S06]  /*53d0*/  HMMA.16816.F32.BF16 R8, R80.reuse, R90, R8 ;  /* 0x0000005a5008723c */ /* 0x040fec0000041808 */
[C---:B-1----:R-:W-:Y:S06]  /*53e0*/  HMMA.16816.F32.BF16 R12, R80.reuse, R68, R12 ;  /* 0x00000044500c723c */ /* 0x042fec000004180c */
[----:B------:R-:W-:Y:S06]  /*53f0*/  HMMA.16816.F32.BF16 R16, R80, R70, R16 ;  /* 0x000000465010723c */ /* 0x000fec0000041810 */
[C---:B--2---:R-:W-:Y:S06]  /*5400*/  HMMA.16816.F32.BF16 R4, R84.reuse, R92, R4 ;  /* 0x0000005c5404723c */ /* 0x044fec0000041804 */
[C---:B------:R-:W-:Y:S06]  /*5410*/  HMMA.16816.F32.BF16 R8, R84.reuse, R94, R8 ;  /* 0x0000005e5408723c */ /* 0x040fec0000041808 */
[C---:B---3--:R-:W-:Y:S06]  /*5420*/  HMMA.16816.F32.BF16 R12, R84.reuse, R72, R12 ;  /* 0x00000048540c723c */ /* 0x048fec000004180c */
[----:B------:R-:W-:Y:S06]  /*5430*/  HMMA.16816.F32.BF16 R16, R84, R74, R16 ;  /* 0x0000004a5410723c */ /* 0x000fec0000041810 */
[C---:B------:R-:W-:Y:S01]  /*5440*/  FADD.FTZ R4, -R161.reuse, R4 ;  /* 0x00000004a1047221 */ /* 0x040fe20000010100 */
[----:B------:R-:W-:Y:S01]  /*5450*/  FADD.FTZ R5, -R161, R5 ;  /* 0x00000005a1057221 */ /* 0x000fe20000010100 */
[C---:B------:R-:W-:Y:S03]  /*5460*/  FADD.FTZ R6, -R165.reuse, R6 ;  /* 0x00000006a5067221 */ /* 0x040fe60000010100 */
[----:B------:R-:W-:Y:S01]  /*5470*/  FADD.FTZ R7, -R165, R7 ;  /* 0x00000007a5077221 */ /* 0x000fe20000010100 */
[C---:B------:R-:W-:Y:S01]  /*5480*/  FADD.FTZ R8, -R161.reuse, R8 ;  /* 0x00000008a1087221 */ /* 0x040fe20000010100 */
[----:B------:R-:W-:Y:S01]  /*5490*/  FADD.FTZ R9, -R161, R9 ;  /* 0x00000009a1097221 */ /* 0x000fe20000010100 */
[----:B------:R-:W-:Y:S01]  /*54a0*/  FMUL.FTZ R4, R148, R4 ;  /* 0x0000000494047220 */ /* 0x000fe20000410000 */
[----:B------:R-:W-:Y:S01]  /*54b0*/  FMUL.FTZ R5, R149, R5 ;  /* 0x0000000595057220 */ /* 0x000fe20000410000 */
[----:B------:R-:W-:Y:S01]  /*54c0*/  FMUL.FTZ R8, R152, R8 ;  /* 0x0000000898087220 */ /* 0x000fe20000410000 */
[----:B------:R-:W-:Y:S01]  /*54d0*/  FMUL.FTZ R9, R153, R9 ;  /* 0x0000000999097220 */ /* 0x000fe20000410000 */
[C---:B------:R-:W-:Y:S01]  /*54e0*/  FADD.FTZ R12, -R161.reuse, R12 ;  /* 0x0000000ca10c7221 */ /* 0x040fe20000010100 */
[----:B------:R-:W-:Y:S01]  /*54f0*/  FADD.FTZ R13, -R161, R13 ;  /* 0x0000000da10d7221 */ /* 0x000fe20000010100 */
[----:B------:R-:W-:Y:S01]  /*5500*/  F2FP.BF16.F32.PACK_AB R4, R5, R4 ;  /* 0x000000040504723e */ /* 0x000fe200000010ff */
[----:B------:R-:W-:Y:S01]  /*5510*/  FMUL.FTZ R6, R150, R6 ;  /* 0x0000000696067220 */ /* 0x000fe20000410000 */
[----:B------:R-:W-:Y:S01]  /*5520*/  FMUL.FTZ R12, R156, R12 ;  /* 0x0000000c9c0c7220 */ /* 0x000fe20000410000 */
[----:B------:R-:W-:Y:S01]  /*5530*/  FMUL.FTZ R13, R157, R13 ;  /* 0x0000000d9d0d7220 */ /* 0x000fe20000410000 */
[C---:B------:R-:W-:Y:S01]  /*5540*/  FADD.FTZ R16, -R161.reuse, R16 ;  /* 0x00000010a1107221 */ /* 0x040fe20000010100 */
[----:B------:R-:W-:Y:S01]  /*5550*/  FADD.FTZ R17, -R161, R17 ;  /* 0x00000011a1117221 */ /* 0x000fe20000010100 */
[----:B------:R-:W-:Y:S01]  /*5560*/  FMUL.FTZ R7, R151, R7 ;  /* 0x0000000797077220 */ /* 0x000fe20000410000 */
[C---:B------:R-:W-:Y:S01]  /*5570*/  FADD.FTZ R10, -R165.reuse, R10 ;  /* 0x0000000aa50a7221 */ /* 0x040fe20000010100 */
[----:B------:R-:W-:Y:S01]  /*5580*/  FMUL.FTZ R16, R160, R16 ;  /* 0x00000010a0107220 */ /* 0x000fe20000410000 */
[----:B------:R-:W-:Y:S01]  /*5590*/  FMUL.FTZ R17, R164, R17 ;  /* 0x00000011a4117220 */ /* 0x000fe20000410000 */
[C---:B------:R-:W-:Y:S01]  /*55a0*/  FADD.FTZ R11, -R165.reuse, R11 ;  /* 0x0000000ba50b7221 */ /* 0x040fe20000010100 */
[C---:B------:R-:W-:Y:S01]  /*55b0*/  FADD.FTZ R14, -R165.reuse, R14 ;  /* 0x0000000ea50e7221 */ /* 0x040fe20000010100 */
[C---:B------:R-:W-:Y:S01]  /*55c0*/  FADD.FTZ R15, -R165.reuse, R15 ;  /* 0x0000000fa50f7221 */ /* 0x040fe20000010100 */
[----:B------:R-:W-:Y:S01]  /*55d0*/  FADD.FTZ R18, -R165, R18 ;  /* 0x00000012a5127221 */ /* 0x000fe20000010100 */
[----:B------:R-:W-:Y:S01]  /*55e0*/  F2FP.BF16.F32.PACK_AB R8, R9, R8 ;  /* 0x000000080908723e */ /* 0x000fe200000010ff */
[----:B------:R-:W-:Y:S01]  /*55f0*/  FADD.FTZ R19, -R165, R19 ;  /* 0x00000013a5137221 */ /* 0x000fe20000010100 */
[----:B------:R-:W-:Y:S01]  /*5600*/  F2FP.BF16.F32.PACK_AB R12, R13, R12 ;  /* 0x0000000c0d0c723e */ /* 0x000fe200000010ff */
[----:B------:R-:W-:Y:S01]  /*5610*/  FMUL.FTZ R10, R154, R10 ;  /* 0x0000000a9a0a7220 */ /* 0x000fe20000410000 */
        /* <DEDUP_REMOVED lines=15> */
[----:B------:R-:W-:Y:S05]  /*5710*/  IMAD.MOV.U32 R13, RZ, RZ, -0x6000 ;  /* 0xffffa000ff0d7424 */ /* 0x000fea00078e00ff */
[----:B------:R-:W-:Y:S05]  /*5720*/  SEL R13, R13, 0x6000, !P4 ;  /* 0x000060000d0d7807 */ /* 0x000fea0006000000 */
[--C-:B------:R-:W-:Y:S02]  /*5730*/  IMAD.IADD R238, R238, 0x1, R13.reuse ;  /* 0x00000001eeee7824 */ /* 0x100fe400078e020d */
[--C-:B------:R-:W-:Y:S02]  /*5740*/  IMAD.IADD R234, R234, 0x1, R13.reuse ;  /* 0x00000001eaea7824 */ /* 0x100fe400078e020d */
[----:B------:R-:W-:Y:S01]  /*5750*/  IMAD.IADD R183, R183, 0x1, R13 ;  /* 0x00000001b7b77824 */ /* 0x000fe200078e020d */
[----:B------:R3:W-:Y:S04]  /*5760*/  @P3 STS [R238], RZ ;  /* 0x000000ffee003388 */ /* 0x0007e80000000800 */
[----:B------:R3:W-:Y:S01]  /*5770*/  @P3 STS [R238+0x4], RZ ;  /* 0x000004ffee003388 */ /* 0x0007e20000000800 */
[----:B-1----:R-:W-:Y:S03]  /*5780*/  IMAD.U32 R9, R7, -0x40, RZ ;  /* 0xffffffc007097824 */ /* 0x002fe600078e00ff */
[----:B------:R3:W-:Y:S02]  /*5790*/  @P3 STS [R238+0x8], RZ ;  /* 0x000008ffee003388 */ /* 0x0007e40000000800 */
[-C--:B------:R-:W-:Y:S02]  /*57a0*/  LEA R70, P0, R9, R250.reuse, 0x1 ;  /* 0x000000fa09467211 */ /* 0x080fe400078008ff */
[----:B------:R3:W-:Y:S01]  /*57b0*/  @P3 STS [R238+0xc], RZ ;  /* 0x00000cffee003388 */ /* 0x0007e20000000800 */
[----:B------:R-:W-:Y:S02]  /*57c0*/  LEA R17, P5, R7, R9, 0x5 ;  /* 0x0000000907117211 */ /* 0x000fe400078a28ff */
[-C--:B------:R-:W-:Y:S02]  /*57d0*/  LEA.HI.X.SX32 R71, R9, R251.reuse, 0x1, P0 ;  /* 0x000000fb09477211 */ /* 0x080fe400000f0eff */
[CC--:B------:R-:W-:Y:S02]  /*57e0*/  @!P2 LEA R72, P4, R17.reuse, R250.reuse, 0x1 ;  /* 0x000000fa1148a211 */ /* 0x0c0fe400078808ff */
[----:B------:R-:W-:Y:S01]  /*57f0*/  @!P1 LEA R74, P0, R17, R250, 0x1 ;  /* 0x000000fa114a9211 */ /* 0x000fe200078008ff */
[----:B------:R-:W-:Y:S01]  /*5800*/  @!PT LDS RZ, [RZ] ;  /* 0x00000000fffff984 */ /* 0x000fe20000000800 */
[----:B------:R-:W-:Y:S01]  /*5810*/  @!PT LDS RZ, [RZ] ;  /* 0x00000000fffff984 */ /* 0x000fe20000000800 */
[----:B------:R-:W-:Y:S01]  /*5820*/  @!PT LDS RZ, [RZ] ;  /* 0x00000000fffff984 */ /* 0x000fe20000000800 */
[----:B------:R3:W-:Y:S01]  /*5830*/  @!P3 LDGSTS.E.BYPASS.LTC128B.128 [R234], desc[UR14][R70.64] ;  /* 0x0000000046eabfae */ /* 0x0007e2000b901d4e */
[----:B------:R-:W-:Y:S01]  /*5840*/  SHF.R.S32.HI R68, RZ, 0x1f, R9 ;  /* 0x0000001fff447819 */ /* 0x000fe20000011409 */
[----:B------:R-:W-:Y:S02]  /*5850*/  IMAD.MOV.U32 R250, RZ, RZ, R70 ;  /* 0x000000fffffa7224 */ /* 0x000fe400078e0046 */
[----:B------:R3:W-:Y:S01]  /*5860*/  @P2 STS [R238+0x2000], RZ ;  /* 0x002000ffee002388 */ /* 0x0007e20000000800 */
[C-C-:B--2---:R-:W-:Y:S02]  /*5870*/  LEA.HI.X R68, R7.reuse, R68, R5.reuse, 0x5, P5 ;  /* 0x0000004407447211 */ /* 0x144fe400028f2c05 */
[----:B------:R-:W-:Y:S01]  /*5880*/  @!P3 LEA R76, P5, R7, R70, 0x6 ;  /* 0x00000046074cb211 */ /* 0x000fe200078a30ff */
[----:B------:R3:W-:Y:S01]  /*5890*/  @P2 STS [R238+0x2004], RZ ;  /* 0x002004ffee002388 */ /* 0x0007e20000000800 */
[--C-:B------:R-:W-:Y:S02]  /*58a0*/  @!P2 LEA.HI.X R73, R17, R251, R68.reuse, 0x1, P4 ;  /* 0x000000fb1149a211 */ /* 0x100fe400020f0c44 */
[----:B------:R-:W-:Y:S01]  /*58b0*/  @!P3 LEA.HI.X R77, R7, R71, R5, 0x6, P5 ;  /* 0x00000047074db211 */ /* 0x000fe200028f3405 */
[----:B------:R3:W-:Y:S01]  /*58c0*/  @P2 STS [R238+0x2008], RZ ;  /* 0x002008ffee002388 */ /* 0x0007e20000000800 */
[----:B------:R-:W-:Y:S01]  /*58d0*/  @!P1 LEA.HI.X R75, R17, R251, R68, 0x1, P0 ;  /* 0x000000fb114b9211 */ /* 0x000fe200000f0c44 */
[----:B------:R-:W-:Y:S02]  /*58e0*/  IMAD.MOV.U32 R251, RZ, RZ, R71 ;  /* 0x000000fffffb7224 */ /* 0x000fe400078e0047 */
        /* <DEDUP_REMOVED lines=38> */
.L_x_234:
        /* <DEDUP_REMOVED lines=15> */
[----:B------:R-:W1:Y:S04]  /*5c40*/  LDSM.16.MT88.4 R8, [R193+0xc000] ;  /* 0x00c00000c108783b */ /* 0x000e680000004200 */
[----:B------:R-:W2:Y:S04]  /*5c50*/  LDSM.16.MT88.4 R12, [R0+0x20000] ;  /* 0x02000000000c783b */ /* 0x000ea80000004200 */
[----:B------:R-:W4:Y:S04]  /*5c60*/  LDSM.16.MT88.4 R16, [R193+0xe000] ;  /* 0x00e00000c110783b */ /* 0x000f280000004200 */
[----:B---3--:R-:W3:Y:S04]  /*5c70*/  LDSM.16.MT88.4 R68, [R193+0x10000] ;  /* 0x01000000c144783b */ /* 0x008ee80000004200 */
        /* <DEDUP_REMOVED lines=15> */
[-C--:B---3--:R-:W-:Y:S06]  /*5d70*/  HMMA.16816.F32.BF16 R52, R4, R68.reuse, R52 ;  /* 0x000000440434723c */ /* 0x088fec0000041834 */
        /* <DEDUP_REMOVED lines=60> */
[C---:B-1----:R-:W-:Y:S05]  /*6140*/  IMAD.U32 R6, R5.reuse, -0x40, RZ ;  /* 0xffffffc005067824 */ /* 0x042fea00078e00ff */
[C---:B------:R-:W-:Y:S02]  /*6150*/  LEA R10, P0, R6.reuse, R248, 0x1 ;  /* 0x000000f8060a7211 */ /* 0x040fe400078008ff */
[----:B------:R-:W-:Y:S02]  /*6160*/  LEA R7, P5, R5, R6, 0x5 ;  /* 0x0000000605077211 */ /* 0x000fe400078a28ff */
[-C--:B------:R-:W-:Y:S02]  /*6170*/  LEA.HI.X.SX32 R11, R6, R249.reuse, 0x1, P0 ;  /* 0x000000f9060b7211 */ /* 0x080fe400000f0eff */
[CC--:B------:R-:W-:Y:S02]  /*6180*/  @!P2 LEA R12, P4, R7.reuse, R248.reuse, 0x1 ;  /* 0x000000f8070ca211 */ /* 0x0c0fe400078808ff */
[----:B------:R-:W-:Y:S01]  /*6190*/  SHF.R.S32.HI R8, RZ, 0x1f, R6 ;  /* 0x0000001fff087819 */ /* 0x000fe20000011406 */
[----:B------:R-:W-:Y:S01]  /*61a0*/  @!PT LDS RZ, [RZ] ;  /* 0x00000000fffff984 */ /* 0x000fe20000000800 */
[----:B------:R-:W-:Y:S01]  /*61b0*/  @!PT LDS RZ, [RZ] ;  /* 0x00000000fffff984 */ /* 0x000fe20000000800 */
[----:B------:R-:W-:Y:S01]  /*61c0*/  @!PT LDS RZ, [RZ] ;  /* 0x00000000fffff984 */ /* 0x000fe20000000800 */
[----:B------:R3:W-:Y:S01]  /*61d0*/  @!P3 LDGSTS.E.BYPASS.LTC128B.128 [R217+0xc000], desc[UR14][R10.64] ;  /* 0x0c0000000ad9bfae */ /* 0x0007e2000b901d4e */
[----:B------:R-:W-:Y:S01]  /*61e0*/  @!P1 LEA R6, P0, R7, R248, 0x1 ;  /* 0x000000f807069211 */ /* 0x000fe200078008ff */
[----:B------:R-:W-:Y:S01]  /*61f0*/  IMAD.MOV.U32 R248, RZ, RZ, R10 ;  /* 0x000000fffff87224 */ /* 0x000fe200078e000a */
[C---:B--2---:R-:W-:Y:S01]  /*6200*/  LEA.HI.X R8, R5.reuse, R8, R4, 0x5, P5 ;  /* 0x0000000805087211 */ /* 0x044fe200028f2c04 */
[----:B------:R3:W-:Y:S01]  /*6210*/  @P2 STS.128 [R217+0xe000], RZ ;  /* 0x00e000ffd9002388 */ /* 0x0007e20000000c00 */
[----:B------:R-:W-:Y:S02]  /*6220*/  @!P3 LEA R14, P5, R5, R10, 0x6 ;  /* 0x0000000a050eb211 */ /* 0x000fe400078a30ff */
[----:B------:R-:W-:Y:S01]  /*6230*/  @!P2 LEA.HI.X R13, R7, R249, R8, 0x1, P4 ;  /* 0x000000f9070da211 */ /* 0x000fe200020f0c08 */
[----:B------:R-:W-:Y:S01]  /*6240*/  @!PT LDS RZ, [RZ] ;  /* 0x00000000fffff984 */ /* 0x000fe20000000800 */
[----:B------:R-:W-:Y:S01]  /*6250*/  @!PT LDS RZ, [RZ] ;  /* 0x00000000fffff984 */ /* 0x000fe20000000800 */
[----:B------:R-:W-:Y:S01]  /*6260*/  @!PT LDS RZ, [RZ] ;  /* 0x00000000fffff984 */ /* 0x000fe20000000800 */
[----:B------:R3:W-:Y:S01]  /*6270*/  @!P2 LDGSTS.E.BYPASS.LTC128B.128 [R217+0xe000], desc[UR14][R10.64+0x80] ;  /* 0x0e0000800ad9afae */ /* 0x0007e2000b901d4e */
[----:B------:R-:W-:Y:S02]  /*6280*/  @!P3 LEA.HI.X R15, R5, R11, R4, 0x6, P5 ;  /* 0x0000000b050fb211 */ /* 0x000fe400028f3404 */
[----:B------:R-:W-:Y:S01]  /*6290*/  @!P1 LEA.HI.X R7, R7, R249, R8, 0x1, P0 ;  /* 0x000000f907079211 */ /* 0x000fe200000f0c08 */
[----:B------:R3:W-:Y:S01]  /*62a0*/  @P1 STS.128 [R217+0x10000], RZ ;  /* 0x010000ffd9001388 */ /* 0x0007e20000000c00 */
[----:B------:R-:W-:Y:S03]  /*62b0*/  IMAD.MOV.U32 R249, RZ, RZ, R11 ;  /* 0x000000fffff97224 */ /* 0x000fe600078e000b */
        /* <DEDUP_REMOVED lines=20> */
.L_x_235:
        /* <DEDUP_REMOVED lines=9> */
[----:B------:R-:W-:Y:S04]  /*6490*/  LDSM.16.MT88.4 R168, [R193+0x13000] ;  /* 0x01300000c1a8783b */ /* 0x000fe80000004200 */
[----:B------:R-:W-:Y:S01]  /*64a0*/  LDSM.16.M88.4 R172, [R2+0x1000] ;  /* 0x0010000002ac783b */ /* 0x000fe20000000200 */
[-C--:B---3--:R-:W-:Y:S03]  /*64b0*/  HMMA.16816.F32.BF16 R4, R96, R16.reuse, RZ ;  /* 0x000000106004723c */ /* 0x088fe600000418ff */
[----:B------:R-:W-:Y:S03]  /*64c0*/  LDSM.16.MT88.4 R176, [R193+0x15000] ;  /* 0x01500000c1b0783b */ /* 0x000fe60000004200 */
[C---:B-1----:R-:W-:Y:S06]  /*64d0*/  HMMA.16816.F32.BF16 R8, R92.reuse, R16, RZ ;  /* 0x000000105c08723c */ /* 0x042fec00000418ff */
        /* <DEDUP_REMOVED lines=10> */
[----:B------:R-:W1:Y:S05]  /*6580*/  LDSM.16.MT88.4 R148, [R193+0x16800] ;  /* 0x01680000c194783b */ /* 0x000e6a0000004200 */
[-C--:B------:R-:W-:Y:S06]  /*6590*/  HMMA.16816.F32.BF16 R4, R152, R156.reuse, R4 ;  /* 0x0000009c9804723c */ /* 0x080fec0000041804 */
[C---:B------:R-:W-:Y:S06]  /*65a0*/  HMMA.16816.F32.BF16 R8, R160.reuse, R156, R8 ;  /* 0x0000009ca008723c */ /* 0x040fec0000041808 */
[-C--:B------:R-:W-:Y:S06]  /*65b0*/  HMMA.16816.F32.BF16 R12, R160, R158.reuse, R12 ;  /* 0x0000009ea00c723c */ /* 0x080fec000004180c */
[C---:B------:R-:W-:Y:S01]  /*65c0*/  HMMA.16816.F32.BF16 R16, R152.reuse, R158, R16 ;  /* 0x0000009e9810723c */ /* 0x040fe20000041810 */
[----:B------:R-:W2:Y:S05]  /*65d0*/  LDSM.16.M88.4 R156, [R2] ;  /* 0x00000000029c783b */ /* 0x000eaa0000000200 */
[-C--:B------:R-:W-:Y:S06]  /*65e0*/  HMMA.16816.F32.BF16 R68, R152, R164.reuse, R68 ;  /* 0x000000a49844723c */ /* 0x080fec0000041844 */
[C---:B------:R-:W-:Y:S06]  /*65f0*/  HMMA.16816.F32.BF16 R72, R160.reuse, R164, R72 ;  /* 0x000000a4a048723c */ /* 0x040fec0000041848 */
[-C--:B------:R-:W-:Y:S06]  /*6600*/  HMMA.16816.F32.BF16 R76, R160, R166.reuse, R76 ;  /* 0x000000a6a04c723c */ /* 0x080fec000004184c */
[C---:B------:R-:W-:Y:S01]  /*6610*/  HMMA.16816.F32.BF16 R80, R152.reuse, R166, R80 ;  /* 0x000000a69850723c */ /* 0x040fe20000041850 */
[----:B------:R-:W3:Y:S05]  /*6620*/  LDSM.16.MT88.4 R164, [R193+0x17000] ;  /* 0x01700000c1a4783b */ /* 0x000eea0000004200 */
[-C--:B-1----:R-:W-:Y:S06]  /*6630*/  HMMA.16816.F32.BF16 R84, R152, R148.reuse, R84 ;  /* 0x000000949854723c */ /* 0x082fec0000041854 */
[C---:B------:R-:W-:Y:S06]  /*6640*/  HMMA.16816.F32.BF16 R88, R160.reuse, R148, R88 ;  /* 0x00000094a058723c */ /* 0x040fec0000041858 */
[-C--:B------:R-:W-:Y:S01]  /*6650*/  HMMA.16816.F32.BF16 R92, R160, R150.reuse, R92 ;  /* 0x00000096a05c723c */ /* 0x080fe2000004185c */
[----:B------:R-:W-:Y:S05]  /*6660*/  LDSM.16.M88.4 R160, [R3+0x1000] ;  /* 0x0010000003a0783b */ /* 0x000fea0000000200 */
[----:B------:R-:W-:Y:S01]  /*6670*/  HMMA.16816.F32.BF16 R96, R152, R150, R96 ;  /* 0x000000969860723c */ /* 0x000fe20000041860 */
[----:B------:R-:W-:Y:S04]  /*6680*/  LDSM.16.M88.4 R148, [R3] ;  /* 0x000000000394783b */ /* 0x000fe80000000200 */
[----:B------:R-:W1:Y:S01]  /*6690*/  LDSM.16.MT88.4 R152, [R193+0x13800] ;  /* 0x01380000c198783b */ /* 0x000e620000004200 */
[-C--:B--2---:R-:W-:Y:S06]  /*66a0*/  HMMA.16816.F32.BF16 R4, R156, R168.reuse, R4 ;  /* 0x000000a89c04723c */ /* 0x084fec0000041804 */
[C---:B------:R-:W-:Y:S06]  /*66b0*/  HMMA.16816.F32.BF16 R8, R172.reuse, R168, R8 ;  /* 0x000000a8ac08723c */ /* 0x040fec0000041808 */
[-C--:B------:R-:W-:Y:S06]  /*66c0*/  HMMA.16816.F32.BF16 R12, R172, R170.reuse, R12 ;  /* 0x000000aaac0c723c */ /* 0x080fec000004180c */
[C---:B------:R-:W-:Y:S01]  /*66d0*/  HMMA.16816.F32.BF16 R16, R156.reuse, R170, R16 ;  /* 0x000000aa9c10723c */ /* 0x040fe20000041810 */
[----:B------:R-:W2:Y:S05]  /*66e0*/  LDSM.16.MT88.4 R168, [R193+0x15800] ;  /* 0x01580000c1a8783b */ /* 0x000eaa0000004200 */
[-C--:B------:R-:W-:Y:S06]  /*66f0*/  HMMA.16816.F32.BF16 R68, R156, R176.reuse, R68 ;  /* 0x000000b09c44723c */ /* 0x080fec0000041844 */
[C---:B------:R-:W-:Y:S06]  /*6700*/  HMMA.16816.F32.BF16 R72, R172.reuse, R176, R72 ;  /* 0x000000b0ac48723c */ /* 0x040fec0000041848 */
[-C--:B------:R-:W-:Y:S06]  /*6710*/  HMMA.16816.F32.BF16 R76, R172, R178.reuse, R76 ;  /* 0x000000b2ac4c723c */ /* 0x080fec000004184c */
[C---:B------:R-:W-:Y:S01]  /*6720*/  HMMA.16816.F32.BF16 R80, R156.reuse, R178, R80 ;  /* 0x000000b29c50723c */ /* 0x040fe20000041850 */
[----:B------:R-:W4:Y:S05]  /*6730*/  LDSM.16.MT88.4 R176, [R193+0x17800] ;  /* 0x01780000c1b0783b */ /* 0x000f2a0000004200 */
[-C--:B---3--:R-:W-:Y:S06]  /*6740*/  HMMA.16816.F32.BF16 R84, R156, R164.reuse, R84 ;  /* 0x000000a49c54723c */ /* 0x088fec0000041854 */
[C---:B------:R-:W-:Y:S06]  /*6750*/  HMMA.16816.F32.BF16 R88, R172.reuse, R164, R88 ;  /* 0x000000a4ac58723c */ /* 0x040fec0000041858 */
[-C--:B------:R-:W-:Y:S06]  /*6760*/  HMMA.16816.F32.BF16 R92, R172, R166.reuse, R92 ;  /* 0x000000a6ac5c723c */ /* 0x080fec000004185c */
[----:B------:R-:W-:Y:S06]  /*6770*/  HMMA.16816.F32.BF16 R96, R156, R166, R96 ;  /* 0x000000a69c60723c */ /* 0x000fec0000041860 */
[-C--:B-1----:R-:W-:Y:S06]  /*6780*/  HMMA.16816.F32.BF16 R4, R148, R152.reuse, R4 ;  /* 0x000000989404723c */ /* 0x082fec0000041804 */
[C---:B------:R-:W-:Y:S06]  /*6790*/  HMMA.16816.F32.BF16 R8, R160.reuse, R152, R8 ;  /* 0x00000098a008723c */ /* 0x040fec0000041808 */
[-C--:B------:R-:W-:Y:S05]  /*67a0*/  HMMA.16816.F32.BF16 R12, R160, R154.reuse, R12 ;  /* 0x0000009aa00c723c */ /* 0x080fea000004180c */
[C---:B------:R-:W-:Y:S01]  /*67b0*/  IMAD.SHL.U32 R152, R252.reuse, 0x8, RZ ;  /* 0x00000008fc987824 */ /* 0x040fe200078e00ff */
[C---:B------:R-:W-:Y:S05]  /*67c0*/  HMMA.16816.F32.BF16 R16, R148.reuse, R154, R16 ;  /* 0x0000009a9410723c */ /* 0x040fea0000041810 */
[----:B------:R-:W-:Y:S01]  /*67d0*/  IMAD.SHL.U32 R153, R252, 0x10, RZ ;  /* 0x00000010fc997824 */ /* 0x000fe200078e00ff */
[-C--:B--2---:R-:W-:Y:S05]  /*67e0*/  HMMA.16816.F32.BF16 R68, R148, R168.reuse, R68 ;  /* 0x000000a89444723c */ /* 0x084fea0000041844 */
[----:B------:R-:W-:Y:S01]  /*67f0*/  @P6 IADD3 R154, P0, R213, R233, RZ ;  /* 0x000000e9d59a6210 */ /* 0x000fe20007f1e0ff */
[C---:B------:R-:W-:Y:S05]  /*6800*/  HMMA.16816.F32.BF16 R72, R160.reuse, R168, R72 ;  /* 0x000000a8a048723c */ /* 0x040fea0000041848 */
[----:B------:R-:W-:Y:S01]  /*6810*/  @P6 IMAD.X R155, R212, 0x1, R232, P0 ;  /* 0x00000001d49b6824 */ /* 0x000fe200000e06e8 */
[-C--:B------:R-:W-:Y:S04]  /*6820*/  HMMA.16816.F32.BF16 R76, R160, R170.reuse, R76 ;  /* 0x000000aaa04c723c */ /* 0x080fe8000004184c */
[----:B------:R-:W5:Y:S01]  /*6830*/  @P6 LDG.E R236, desc[UR14][R154.64+-0x100] ;  /* 0xffff000e9aec6981 */ /* 0x000f62000c1e1900 */
[CC--:B------:R-:W-:Y:S01]  /*6840*/  LEA R158, P1, R153.reuse, R246.reuse, 0x2 ;  /* 0x000000f6999e7211 */ /* 0x0c0fe200078210ff */
[C---:B------:R-:W-:Y:S02]  /*6850*/  HMMA.16816.F32.BF16 R80, R148.reuse, R170, R80 ;  /* 0x000000aa9450723c */ /* 0x040fe40000041850 */
[----:B------:R1:W5:Y:S03]  /*6860*/  @P6 LDG.E R237, desc[UR14][R154.64+-0xe0] ;  /* 0xffff200e9aed6981 */ /* 0x000366000c1e1900 */
[CC--:B------:R-:W-:Y:S01]  /*6870*/  LEA.HI.X.SX32 R159, R153.reuse, R247.reuse, 0x2, P1 ;  /* 0x000000f7999f7211 */ /* 0x0c0fe200008f16ff */
[-C--:B----4-:R-:W-:Y:S01]  /*6880*/  HMMA.16816.F32.BF16 R84, R148, R176.reuse, R84 ;  /* 0x000000b09454723c */ /* 0x090fe20000041854 */
[----:B------:R2:W-:Y:S05]  /*6890*/  REDG.E.ADD.F32.FTZ.RN.STRONG.GPU desc[UR14][R246.64], R4 ;  /* 0x00000004f60079a6 */ /* 0x0005ea000c10f38e */
[C---:B------:R-:W-:Y:S06]  /*68a0*/  HMMA.16816.F32.BF16 R88, R160.reuse, R176, R88 ;  /* 0x000000b0a058723c */ /* 0x040fec0000041858 */
[-C--:B------:R-:W-:Y:S06]  /*68b0*/  HMMA.16816.F32.BF16 R92, R160, R178.reuse, R92 ;  /* 0x000000b2a05c723c */ /* 0x080fec000004185c */
[----:B------:R-:W-:Y:S05]  /*68c0*/  HMMA.16816.F32.BF16 R96, R148, R178, R96 ;  /* 0x000000b29460723c */ /* 0x000fea0000041860 */
[-C--:B-1----:R-:W-:Y:S02]  /*68d0*/  LEA R154, P0, R152, R246.reuse, 0x2 ;  /* 0x000000f6989a7211 */ /* 0x082fe400078010ff */
[----:B------:R-:W-:Y:S04]  /*68e0*/  IMAD R148, R252, 0x18, RZ ;  /* 0x00000018fc947824 */ /* 0x000fe800078e02ff */
[-C--:B------:R-:W-:Y:S01]  /*68f0*/  LEA.HI.X.SX32 R155, R152, R247.reuse, 0x2, P0 ;  /* 0x000000f7989b7211 */ /* 0x080fe200000f16ff */
[----:B--2---:R-:W-:Y:S01]  /*6900*/  IMAD.SHL.U32 R4, R252, 0x20, RZ ;  /* 0x00000020fc047824 */ /* 0x004fe200078e00ff */
[-C--:B------:R-:W-:Y:S03]  /*6910*/  LEA R156, P0, R148, R246.reuse, 0x2 ;  /* 0x000000f6949c7211 */ /* 0x080fe600078010ff */
[----:B------:R1:W-:Y:S01]  /*6920*/  REDG.E.ADD.F32.FTZ.RN.STRONG.GPU desc[UR14][R154.64], R5 ;  /* 0x000000059a0079a6 */ /* 0x0003e2000c10f38e */
[-C--:B------:R-:W-:Y:S02]  /*6930*/  LEA R150, P1, R4, R246.reuse, 0x2 ;  /* 0x000000f604967211 */ /* 0x080fe400078210ff */
[-C--:B------:R-:W-:Y:S01]  /*6940*/  LEA.HI.X.SX32 R157, R148, R247.reuse, 0x2, P0 ;  /* 0x000000f7949d7211 */ /* 0x080fe200000f16ff */
[----:B------:R2:W-:Y:S01]  /*6950*/  REDG.E.ADD.F32.FTZ.RN.STRONG.GPU desc[UR14][R158.64], R6 ;  /* 0x000000069e0079a6 */ /* 0x0005e2000c10f38e */
[-C--:B------:R-:W-:Y:S01]  /*6960*/  LEA.HI.X.SX32 R151, R4, R247.reuse, 0x2, P1 ;  /* 0x000000f704977211 */ /* 0x080fe200008f16ff */
[----:B------:R-:W-:Y:S02]  /*6970*/  VIADD R4, R153, 0x20 ;  /* 0x0000002099047836 */ /* 0x000fe40000000000 */
[----:B------:R3:W-:Y:S04]  /*6980*/  REDG.E.ADD.F32.FTZ.RN.STRONG.GPU desc[UR14][R156.64], R7 ;  /* 0x000000079c0079a6 */ /* 0x0007e8000c10f38e */
[----:B------:R4:W-:Y:S01]  /*6990*/  REDG.E.ADD.F32.FTZ.RN.STRONG.GPU desc[UR14][R150.64], R8 ;  /* 0x00000008960079a6 */ /* 0x0009e2000c10f38e */
[C---:B-1----:R-:W-:Y:S02]  /*69a0*/  IMAD R5, R252.reuse, 0x28, RZ ;  /* 0x00000028fc057824 */ /* 0x042fe400078e02ff */
[C---:B--2---:R-:W-:Y:S03]  /*69b0*/  IMAD R6, R252.reuse, 0x30, RZ ;  /* 0x00000030fc067824 */ /* 0x044fe600078e02ff */
[CC--:B------:R-:W-:Y:S01]  /*69c0*/  LEA R148, P0, R5.reuse, R246.reuse, 0x2 ;  /* 0x000000f605947211 */ /* 0x0c0fe200078010ff */
[----:B------:R-:W-:Y:S03]  /*69d0*/  IMAD R252, R252, 0x38, RZ ;  /* 0x00000038fcfc7824 */ /* 0x000fe600078e02ff */
[-C--:B------:R-:W-:Y:S01]  /*69e0*/  LEA.HI.X.SX32 R149, R5, R247.reuse, 0x2, P0 ;  /* 0x000000f705957211 */ /* 0x080fe200000f16ff */
[----:B------:R-:W-:Y:S01]  /*69f0*/  IMAD.IADD R5, R152, 0x1, R4 ;  /* 0x0000000198057824 */ /* 0x000fe200078e0204 */
[-C--:B---3--:R-:W-:Y:S02]  /*6a00*/  LEA R156, P1, R6, R246.reuse, 0x2 ;  /* 0x000000f6069c7211 */ /* 0x088fe400078210ff */
[-C--:B----4-:R-:W-:Y:S01]  /*6a10*/  LEA R8, P0, R252, R246.reuse, 0x2 ;  /* 0x000000f6fc087211 */ /* 0x090fe200078010ff */
[----:B------:R1:W-:Y:S01]  /*6a20*/  REDG.E.ADD.F32.FTZ.RN.STRONG.GPU desc[UR14][R148.64], R9 ;  /* 0x00000009940079a6 */ /* 0x0003e2000c10f38e */
[-C--:B------:R-:W-:Y:S05]  /*6a30*/  LEA.HI.X.SX32 R157, R6, R247.reuse, 0x2, P1 ;  /* 0x000000f7069d7211 */ /* 0x080fea00008f16ff */
[----:B------:R-:W-:Y:S01]  /*6a40*/  REDG.E.ADD.F32.FTZ.RN.STRONG.GPU desc[UR14][R156.64], R10 ;  /* 0x0000000a9c0079a6 */ /* 0x000fe2000c10f38e */
[-C--:B-1----:R-:W-:Y:S02]  /*6a50*/  LEA.HI.X.SX32 R9, R252, R247.reuse, 0x2, P0 ;  /* 0x000000f7fc097211 */ /* 0x082fe400000f16ff */
[CC--:B------:R-:W-:Y:S03]  /*6a60*/  LEA R6, P0, R4.reuse, R246.reuse, 0x2 ;  /* 0x000000f604067211 */ /* 0x0c0fe600078010ff */
[----:B------:R1:W-:Y:S01]  /*6a70*/  REDG.E.ADD.F32.FTZ.RN.STRONG.GPU desc[UR14][R8.64], R11 ;  /* 0x0000000b080079a6 */ /* 0x0003e2000c10f38e */
[-C--:B------:R-:W-:Y:S01]  /*6a80*/  LEA.HI.X.SX32 R7, R4, R247.reuse, 0x2, P0 ;  /* 0x000000f704077211 */ /* 0x080fe200000f16ff */
[C---:B------:R-:W-:Y:S02]  /*6a90*/  IMAD.IADD R4, R152.reuse, 0x1, R5 ;  /* 0x0000000198047824 */ /* 0x040fe400078e0205 */
[----:B------:R2:W-:Y:S04]  /*6aa0*/  REDG.E.ADD.F32.FTZ.RN.STRONG.GPU desc[UR14][R246.64+0x80], R16 ;  /* 0x00008010f60079a6 */ /* 0x0005e8000c10f38e */
[----:B------:R-:W-:Y:S04]  /*6ab0*/  REDG.E.ADD.F32.FTZ.RN.STRONG.GPU desc[UR14][R154.64+0x80], R17 ;  /* 0x000080119a0079a6 */ /* 0x000fe8000c10f38e */
[----:B------:R3:W-:Y:S01]  /*6ac0*/  REDG.E.ADD.F32.FTZ.RN.STRONG.GPU desc[UR14][R6.64], R18 ;  /* 0x00000012060079a6 */ /* 0x0007e2000c10f38e */
[CC--:B-1----:R-:W-:Y:S04]  /*6ad0*/  LEA R8, P0, R5.reuse, R246.reuse, 0x2 ;  /* 0x000000f605087211 */ /* 0x0c2fe800078010ff */
[-C--:B------:R-:W-:Y:S01]  /*6ae0*/  LEA.HI.X.SX32 R9, R5, R247.reuse, 0x2, P0 ;  /* 0x000000f705097211 */ /* 0x080fe200000f16ff */
[----:B------:R-:W-:Y:S01]  /*6af0*/  IMAD.IADD R5, R152, 0x1, R4 ;  /* 0x0000000198057824 */ /* 0x000fe200078e0204 */
[-C--:B--2---:R-:W-:Y:S03]  /*6b00*/  LEA R16, P1, R4, R246.reuse, 0x2 ;  /* 0x000000f604107211 */ /* 0x084fe600078210ff */
[----:B------:R1:W-:Y:S01]  /*6b10*/  REDG.E.ADD.F32.FTZ.RN.STRONG.GPU desc[UR14][R8.64], R19 ;  /* 0x00000013080079a6 */ /* 0x0003e2000c10f38e */
[CC--:B------:R-:W-:Y:S01]  /*6b20*/  LEA R10, P0, R5.reuse, R246.reuse, 0x2 ;  /* 0x000000f6050a7211 */ /* 0x0c0fe200078010ff */
[----:B---3--:R-:W-:Y:S01]  /*6b30*/  IMAD.IADD R6, R152, 0x1, R5 ;  /* 0x0000000198067824 */ /* 0x008fe200078e0205 */
[-C--:B------:R-:W-:Y:S02]  /*6b40*/  LEA.HI.X.SX32 R17, R4, R247.reuse, 0x2, P1 ;  /* 0x000000f704117211 */ /* 0x080fe400008f16ff */
[-C--:B------:R-:W-:Y:S01]  /*6b50*/  LEA.HI.X.SX32 R11, R5, R247.reuse, 0x2, P0 ;  /* 0x000000f7050b7211 */ /* 0x080fe200000f16ff */
[----:B------:R-:W-:Y:S02]  /*6b60*/  IMAD.IADD R4, R152, 0x1, R6 ;  /* 0x0000000198047824 */ /* 0x000fe400078e0206 */
[----:B------:R-:W-:Y:S01]  /*6b70*/  REDG.E.ADD.F32.FTZ.RN.STRONG.GPU desc[UR14][R16.64], R12 ;  /* 0x0000000c100079a6 */ /* 0x000fe2000c10f38e */
[----:B------:R-:W-:Y:S03]  /*6b80*/  VIADD R5, R153, 0x40 ;  /* 0x0000004099057836 */ /* 0x000fe60000000000 */
[----:B------:R-:W-:Y:S01]  /*6b90*/  REDG.E.ADD.F32.FTZ.RN.STRONG.GPU desc[UR14][R10.64], R13 ;  /* 0x0000000d0a0079a6 */ /* 0x000fe2000c10f38e */
[CC--:B-1----:R-:W-:Y:S04]  /*6ba0*/  LEA R8, P0, R6.reuse, R246.reuse, 0x2 ;  /* 0x000000f606087211 */ /* 0x0c2fe800078010ff */
[-C--:B------:R-:W-:Y:S02]  /*6bb0*/  LEA.HI.X.SX32 R9, R6, R247.reuse, 0x2, P0 ;  /* 0x000000f706097211 */ /* 0x080fe400000f16ff */
[CC--:B------:R-:W-:Y:S03]  /*6bc0*/  LEA R6, P0, R4.reuse, R246.reuse, 0x2 ;  /* 0x000000f604067211 */ /* 0x0c0fe600078010ff */
[----:B------:R1:W-:Y:S01]  /*6bd0*/  REDG.E.ADD.F32.FTZ.RN.STRONG.GPU desc[UR14][R8.64], R14 ;  /* 0x0000000e080079a6 */ /* 0x0003e2000c10f38e */
[-C--:B------:R-:W-:Y:S01]  /*6be0*/  LEA.HI.X.SX32 R7, R4, R247.reuse, 0x2, P0 ;  /* 0x000000f704077211 */ /* 0x080fe200000f16ff */
[C---:B------:R-:W-:Y:S04]  /*6bf0*/  IMAD.IADD R4, R152.reuse, 0x1, R5 ;  /* 0x0000000198047824 */ /* 0x040fe800078e0205 */
[----:B------:R2:W-:Y:S04]  /*6c00*/  REDG.E.ADD.F32.FTZ.RN.STRONG.GPU desc[UR14][R6.64], R15 ;  /* 0x0000000f060079a6 */ /* 0x0005e8000c10f38e */
[----:B------:R-:W-:Y:S04]  /*6c10*/  REDG.E.ADD.F32.FTZ.RN.STRONG.GPU desc[UR14][R246.64+0x100], R68 ;  /* 0x00010044f60079a6 */ /* 0x000fe8000c10f38e */
[----:B------:R-:W-:Y:S01]  /*6c20*/  REDG.E.ADD.F32.FTZ.RN.STRONG.GPU desc[UR14][R154.64+0x100], R69 ;  /* 0x000100459a0079a6 */ /* 0x000fe2000c10f38e */
[CC--:B-1----:R-:W-:Y:S04]  /*6c30*/  LEA R8, P0, R5.reuse, R246.reuse, 0x2 ;  /* 0x000000f605087211 */ /* 0x0c2fe800078010ff */
[-C--:B------:R-:W-:Y:S01]  /*6c40*/  LEA.HI.X.SX32 R9, R5, R247.reuse, 0x2, P0 ;  /* 0x000000f705097211 */ /* 0x080fe200000f16ff */
[----:B------:R-:W-:Y:S01]  /*6c50*/  IMAD.IADD R5, R152, 0x1, R4 ;  /* 0x0000000198057824 */ /* 0x000fe200078e0204 */
[CC--:B------:R-:W-:Y:S03]  /*6c60*/  LEA R10, P0, R4.reuse, R246.reuse, 0x2 ;  /* 0x000000f6040a7211 */ /* 0x0c0fe600078010ff */
[----:B------:R1:W-:Y:S01]  /*6c70*/  REDG.E.ADD.F32.FTZ.RN.STRONG.GPU desc[UR14][R8.64], R70 ;  /* 0x00000046080079a6 */ /* 0x0003e2000c10f38e */
[-C--:B------:R-:W-:Y:S01]  /*6c80*/  LEA.HI.X.SX32 R11, R4, R247.reuse, 0x2, P0 ;  /* 0x000000f7040b7211 */ /* 0x080fe200000f16ff */
[C---:B------:R-:W-:Y:S01]  /*6c90*/  IMAD.IADD R4, R152.reuse, 0x1, R5 ;  /* 0x0000000198047824 */ /* 0x040fe200078e0205 */
[CC--:B------:R-:W-:Y:S03]  /*6ca0*/  LEA R12, P1, R5.reuse, R246.reuse, 0x2 ;  /* 0x000000f6050c7211 */ /* 0x0c0fe600078210ff */
[----:B------:R3:W-:Y:S01]  /*6cb0*/  REDG.E.ADD.F32.FTZ.RN.STRONG.GPU desc[UR14][R10.64], R71 ;  /* 0x000000470a0079a6 */ /* 0x0007e2000c10f38e */
[-C--:B------:R-:W-:Y:S01]  /*6cc0*/  LEA.HI.X.SX32 R13, R5, R247.reuse, 0x2, P1 ;  /* 0x000000f7050d7211 */ /* 0x080fe200008f16ff */
[----:B--2---:R-:W-:Y:S02]  /*6cd0*/  IMAD.IADD R6, R152, 0x1, R4 ;  /* 0x0000000198067824 */ /* 0x004fe400078e0204 */
[----:B------:R-:W-:Y:S01]  /*6ce0*/  VIADD R5, R153, 0x60 ;  /* 0x0000006099057836 */ /* 0x000fe20000000000 */
[----:B------:R-:W-:Y:S04]  /*6cf0*/  LDSM.16.MT88.4 R68, [R184+0x4000] ;  /* 0x00400000b844783b */ /* 0x000fe80000004200 */
[----:B------:R-:W-:Y:S01]  /*6d00*/  REDG.E.ADD.F32.FTZ.RN.STRONG.GPU desc[UR14][R12.64], R72 ;  /* 0x000000480c0079a6 */ /* 0x000fe2000c10f38e */
[CC--:B-1----:R-:W-:Y:S04]  /*6d10*/  LEA R8, P0, R4.reuse, R246.reuse, 0x2 ;  /* 0x000000f604087211 */ /* 0x0c2fe800078010ff */
[-C--:B------:R-:W-:Y:S01]  /*6d20*/  LEA.HI.X.SX32 R9, R4, R247.reuse, 0x2, P0 ;  /* 0x000000f704097211 */ /* 0x080fe200000f16ff */
[----:B------:R-:W-:Y:S01]  /*6d30*/  IMAD.IADD R4, R152, 0x1, R6 ;  /* 0x0000000198047824 */ /* 0x000fe200078e0206 */
[CC--:B---3--:R-:W-:Y:S03]  /*6d40*/  LEA R10, P0, R6.reuse, R246.reuse, 0x2 ;  /* 0x000000f6060a7211 */ /* 0x0c8fe600078010ff */
[----:B------:R1:W-:Y:S01]  /*6d50*/  REDG.E.ADD.F32.FTZ.RN.STRONG.GPU desc[UR14][R8.64], R73 ;  /* 0x00000049080079a6 */ /* 0x0003e2000c10f38e */
[-C--:B------:R-:W-:Y:S02]  /*6d60*/  LEA.HI.X.SX32 R11, R6, R247.reuse, 0x2, P0 ;  /* 0x000000f7060b7211 */ /* 0x080fe400000f16ff */
[CC--:B------:R-:W-:Y:S03]  /*6d70*/  LEA R6, P0, R4.reuse, R246.reuse, 0x2 ;  /* 0x000000f604067211 */ /* 0x0c0fe600078010ff */
[----:B------:R2:W-:Y:S01]  /*6d80*/  REDG.E.ADD.F32.FTZ.RN.STRONG.GPU desc[UR14][R10.64], R74 ;  /* 0x0000004a0a0079a6 */ /* 0x0005e2000c10f38e */
[-C--:B------:R-:W-:Y:S01]  /*6d90*/  LEA.HI.X.SX32 R7, R4, R247.reuse, 0x2, P0 ;  /* 0x000000f704077211 */ /* 0x080fe200000f16ff */
[C---:B------:R-:W-:Y:S04]  /*6da0*/  IMAD.IADD R4, R152.reuse, 0x1, R5 ;  /* 0x0000000198047824 */ /* 0x040fe800078e0205 */
[----:B------:R3:W-:Y:S04]  /*6db0*/  REDG.E.ADD.F32.FTZ.RN.STRONG.GPU desc[UR14][R6.64], R75 ;  /* 0x0000004b060079a6 */ /* 0x0007e8000c10f38e */
[----:B------:R-:W-:Y:S04]  /*6dc0*/  REDG.E.ADD.F32.FTZ.RN.STRONG.GPU desc[UR14][R246.64+0x180], R80 ;  /* 0x00018050f60079a6 */ /* 0x000fe8000c10f38e */
[----:B------:R-:W-:Y:S04]  /*6dd0*/  REDG.E.ADD.F32.FTZ.RN.STRONG.GPU desc[UR14][R154.64+0x180], R81 ;  /* 0x000180519a0079a6 */ /* 0x000fe8000c10f38e */
[----:B------:R-:W-:Y:S01]  /*6de0*/  LDSM.16.MT88.4 R72, [R186+0x1e800] ;  /* 0x01e80000ba48783b */ /* 0x000fe20000004200 */
[CC--:B-1----:R-:W-:Y:S04]  /*6df0*/  LEA R8, P0, R5.reuse, R246.reuse, 0x2 ;  /* 0x000000f605087211 */ /* 0x0c2fe800078010ff */
[-C--:B------:R-:W-:Y:S01]  /*6e00*/  LEA.HI.X.SX32 R9, R5, R247.reuse, 0x2, P0 ;  /* 0x000000f705097211 */ /* 0x080fe200000f16ff */
[----:B------:R-:W-:Y:S01]  /*6e10*/  IMAD.IADD R5, R152, 0x1, R4 ;  /* 0x0000000198057824 */ /* 0x000fe200078e0204 */
[CC--:B--2---:R-:W-:Y:S03]  /*6e20*/  LEA R10, P0, R4.reuse, R246.reuse, 0x2 ;  /* 0x000000f6040a7211 */ /* 0x0c4fe600078010ff */
[----:B------:R1:W-:Y:S01]  /*6e30*/  REDG.E.ADD.F32.FTZ.RN.STRONG.GPU desc[UR14][R8.64], R82 ;  /* 0x00000052080079a6 */ /* 0x0003e2000c10f38e */
[-C--:B------:R-:W-:Y:S01]  /*6e40*/  LEA.HI.X.SX32 R11, R4, R247.reuse, 0x2, P0 ;  /* 0x000000f7040b7211 */ /* 0x080fe200000f16ff */
[C---:B------:R-:W-:Y:S01]  /*6e50*/  IMAD.IADD R4, R152.reuse, 0x1, R5 ;  /* 0x0000000198047824 */ /* 0x040fe200078e0205 */
[CC--:B------:R-:W-:Y:S03]  /*6e60*/  LEA R12, P1, R5.reuse, R246.reuse, 0x2 ;  /* 0x000000f6050c7211 */ /* 0x0c0fe600078210ff */
[----:B------:R2:W-:Y:S01]  /*6e70*/  REDG.E.ADD.F32.FTZ.RN.STRONG.GPU desc[UR14][R10.64], R83 ;  /* 0x000000530a0079a6 */ /* 0x0005e2000c10f38e */
[-C--:B------:R-:W-:Y:S01]  /*6e80*/  LEA.HI.X.SX32 R13, R5, R247.reuse, 0x2, P1 ;  /* 0x000000f7050d7211 */ /* 0x080fe200008f16ff */
[----:B---3--:R-:W-:Y:S02]  /*6e90*/  IMAD.IADD R6, R152, 0x1, R4 ;  /* 0x0000000198067824 */ /* 0x008fe400078e0204 */
[C---:B------:R-:W-:Y:S01]  /*6ea0*/  VIADD R5, R153.reuse, 0x80 ;  /* 0x0000008099057836 */ /* 0x040fe20000000000 */
[----:B------:R-:W-:Y:S01]  /*6eb0*/  LDSM.16.MT88.4 R80, [R0+0x1e800] ;  /* 0x01e800000050783b */ /* 0x000fe20000004200 */
[----:B------:R-:W-:Y:S03]  /*6ec0*/  VIADD R153, R153, 0xa0 ;  /* 0x000000a099997836 */ /* 0x000fe60000000000 */
[----:B------:R-:W-:Y:S01]  /*6ed0*/  REDG.E.ADD.F32.FTZ.RN.STRONG.GPU desc[UR14][R12.64], R76 ;  /* 0x0000004c0c0079a6 */ /* 0x000fe2000c10f38e */
[CC--:B-1----:R-:W-:Y:S04]  /*6ee0*/  LEA R8, P0, R4.reuse, R246.reuse, 0x2 ;  /* 0x000000f604087211 */ /* 0x0c2fe800078010ff */
[-C--:B------:R-:W-:Y:S01]  /*6ef0*/  LEA.HI.X.SX32 R9, R4, R247.reuse, 0x2, P0 ;  /* 0x000000f704097211 */ /* 0x080fe200000f16ff */
[----:B------:R-:W-:Y:S01]  /*6f00*/  IMAD.IADD R4, R152, 0x1, R6 ;  /* 0x0000000198047824 */ /* 0x000fe200078e0206 */
[CC--:B--2---:R-:W-:Y:S03]  /*6f10*/  LEA R10, P0, R6.reuse, R246.reuse, 0x2 ;  /* 0x000000f6060a7211 */ /* 0x0c4fe600078010ff */
        /* <DEDUP_REMOVED lines=21> */
[----:B------:R-:W-:Y:S04]  /*7070*/  LDSM.16.MT88.4 R84, [R184+0x2800] ;  /* 0x00280000b854783b */ /* 0x000fe80000004200 */
        /* <DEDUP_REMOVED lines=11> */
[----:B------:R3:W-:Y:S01]  /*7130*/  REDG.E.ADD.F32.FTZ.RN.STRONG.GPU desc[UR14][R6.64], R91 ;  /* 0x0000005b060079a6 */ /* 0x0007e2000c10f38e */
[----:B------:R-:W-:Y:S03]  /*7140*/  IMAD.IADD R5, R152, 0x1, R4 ;  /* 0x0000000198057824 */ /* 0x000fe600078e0204 */
[----:B------:R-:W-:Y:S04]  /*7150*/  REDG.E.ADD.F32.FTZ.RN.STRONG.GPU desc[UR14][R246.64+0x280], R96 ;  /* 0x00028060f60079a6 */ /* 0x000fe8000c10f38e */
[----:B------:R-:W-:Y:S04]  /*7160*/  REDG.E.ADD.F32.FTZ.RN.STRONG.GPU desc[UR14][R154.64+0x280], R97 ;  /* 0x000280619a0079a6 */ /* 0x000fe8000c10f38e */
[----:B------:R-:W-:Y:S01]  /*7170*/  LDSM.16.MT88.4 R88, [R184+0x4800] ;  /* 0x00480000b858783b */ /* 0x000fe20000004200 */
[CC--:B-1----:R-:W-:Y:S04]  /*7180*/  LEA R8, P0, R153.reuse, R246.reuse, 0x2 ;  /* 0x000000f699087211 */ /* 0x0c2fe800078010ff */
[-C--:B------:R-:W-:Y:S02]  /*7190*/  LEA.HI.X.SX32 R9, R153, R247.reuse, 0x2, P0 ;  /* 0x000000f799097211 */ /* 0x080fe400000f16ff */
[CC--:B--2---:R-:W-:Y:S03]  /*71a0*/  LEA R10, P0, R4.reuse, R246.reuse, 0x2 ;  /* 0x000000f6040a7211 */ /* 0x0c4fe600078010ff */
[----:B------:R1:W-:Y:S01]  /*71b0*/  REDG.E.ADD.F32.FTZ.RN.STRONG.GPU desc[UR14][R8.64], R98 ;  /* 0x00000062080079a6 */ /* 0x0003e2000c10f38e */
[-C--:B------:R-:W-:Y:S01]  /*71c0*/  LEA.HI.X.SX32 R11, R4, R247.reuse, 0x2, P0 ;  /* 0x000000f7040b7211 */ /* 0x080fe200000f16ff */
[C---:B---3--:R-:W-:Y:S01]  /*71d0*/  IMAD.IADD R6, R152.reuse, 0x1, R5 ;  /* 0x0000000198067824 */ /* 0x048fe200078e0205 */
[CC--:B------:R-:W-:Y:S03]  /*71e0*/  LEA R12, P0, R5.reuse, R246.reuse, 0x2 ;  /* 0x000000f6050c7211 */ /* 0x0c0fe600078010ff */
[----:B------:R-:W-:Y:S01]  /*71f0*/  REDG.E.ADD.F32.FTZ.RN.STRONG.GPU desc[UR14][R10.64], R99 ;  /* 0x000000630a0079a6 */ /* 0x000fe2000c10f38e */
[----:B------:R-:W-:Y:S01]  /*7200*/  IMAD.IADD R4, R152, 0x1, R6 ;  /* 0x0000000198047824 */ /* 0x000fe200078e0206 */
[-C--:B------:R-:W-:Y:S02]  /*7210*/  LEA.HI.X.SX32 R13, R5, R247.reuse, 0x2, P0 ;  /* 0x000000f7050d7211 */ /* 0x080fe400000f16ff */
[-C--:B------:R-:W-:Y:S01]  /*7220*/  LEA R16, P2, R6, R246.reuse, 0x2 ;  /* 0x000000f606107211 */ /* 0x080fe200078410ff */
[----:B------:R-:W-:Y:S01]  /*7230*/  IMAD.IADD R152, R152, 0x1, R4 ;  /* 0x0000000198987824 */ /* 0x000fe200078e0204 */
[-C--:B------:R-:W-:Y:S01]  /*7240*/  LEA R14, P1, R4, R246.reuse, 0x2 ;  /* 0x000000f6040e7211 */ /* 0x080fe200078210ff */
[----:B------:R-:W-:Y:S01]  /*7250*/  REDG.E.ADD.F32.FTZ.RN.STRONG.GPU desc[UR14][R12.64], R92 ;  /* 0x0000005c0c0079a6 */ /* 0x000fe2000c10f38e */
[-C--:B------:R-:W-:Y:S02]  /*7260*/  LEA.HI.X.SX32 R17, R6, R247.reuse, 0x2, P2 ;  /* 0x000000f706117211 */ /* 0x080fe400010f16ff */
[-C--:B------:R-:W-:Y:S02]  /*7270*/  LEA.HI.X.SX32 R15, R4, R247.reuse, 0x2, P1 ;  /* 0x000000f7040f7211 */ /* 0x080fe400008f16ff */
[----:B------:R-:W-:Y:S01]  /*7280*/  LDSM.16.MT88.4 R4, [R186+0x1e000] ;  /* 0x01e00000ba04783b */ /* 0x000fe20000004200 */
[----:B------:R-:W-:Y:S03]  /*7290*/  @P6 IADD3 R231, P1, R231, -0x100, RZ ;  /* 0xffffff00e7e76810 */ /* 0x000fe60007f3e0ff */
[----:B------:R-:W-:Y:S01]  /*72a0*/  REDG.E.ADD.F32.FTZ.RN.STRONG.GPU desc[UR14][R16.64], R93 ;  /* 0x0000005d100079a6 */ /* 0x000fe2000c10f38e */
[----:B------:R-:W-:Y:S03]  /*72b0*/  @P6 IADD3.X R230, R230, -0x1, RZ, P1, !PT ;  /* 0xffffffffe6e66810 */ /* 0x000fe60000ffe4ff */
[----:B------:R-:W-:Y:S01]  /*72c0*/  REDG.E.ADD.F32.FTZ.RN.STRONG.GPU desc[UR14][R14.64], R94 ;  /* 0x0000005e0e0079a6 */ /* 0x000fe2000c10f38e */
[C---:B-1----:R-:W-:Y:S03]  /*72d0*/  LEA R8, P0, R152.reuse, R246, 0x2 ;  /* 0x000000f698087211 */ /* 0x042fe600078010ff */
[----:B------:R-:W-:Y:S01]  /*72e0*/  LDSM.16.MT88.4 R12, [R0+0x1e000] ;  /* 0x01e00000000c783b */ /* 0x000fe20000004200 */
[----:B------:R-:W-:Y:S03]  /*72f0*/  LEA.HI.X.SX32 R9, R152, R247, 0x2, P0 ;  /* 0x000000f798097211 */ /* 0x000fe600000f16ff */
[----:B------:R-:W-:Y:S04]  /*7300*/  LDSM.16.MT88.4 R16, [R184+0x2000] ;  /* 0x00200000b810783b */ /* 0x000fe80000004200 */
[----:B------:R-:W-:Y:S04]  /*7310*/  REDG.E.ADD.F32.FTZ.RN.STRONG.GPU desc[UR14][R8.64], R95 ;  /* 0x0000005f080079a6 */ /* 0x000fe8000c10f38e */
[----:B------:R-:W1:Y:S04]  /*7320*/  LDSM.16.MT88.4 R8, [R184] ;  /* 0x00000000b808783b */ /* 0x000e680000004200 */
[----:B------:R-:W-:Y:S01]  /*7330*/  LDSM.16.MT88.4 R92, [R184+0x3800] ;  /* 0x00380000b85c783b */ /* 0x000fe20000004200 */
[-C--:B-1----:R-:W-:Y:S06]  /*7340*/  HMMA.16816.F32.BF16 R100, R4, R8.reuse, R100 ;  /* 0x000000080464723c */ /* 0x082fec0000041864 */
        /* <DEDUP_REMOVED lines=45> */
[----:B------:R-:W-:Y:S01]  /*7620*/  LOP3.LUT R4, R239, 0x1, RZ, 0xc0, !PT ;  /* 0x00000001ef047812 */ /* 0x000fe200078ec0ff */
[C---:B------:R-:W-:Y:S04]  /*7630*/  HMMA.16816.F32.BF16 R104, R84.reuse, R80, R104 ;  /* 0x000000505468723c */ /* 0x040fe80000041868 */
[----:B------:R-:W-:Y:S01]  /*7640*/  ISETP.NE.U32.AND P0, PT, R4, 0x1, PT ;  /* 0x000000010400780c */ /* 0x000fe20003f05070 */
[----:B------:R-:W-:Y:S01]  /*7650*/  VIADD R5, R184, 0xffffa000 ;  /* 0xffffa000b8057836 */ /* 0x000fe20000000000 */
[-C--:B------:R-:W-:Y:S05]  /*7660*/  HMMA.16816.F32.BF16 R108, R84, R82.reuse, R108 ;  /* 0x00000052546c723c */ /* 0x080fea000004186c */
        /* <DEDUP_REMOVED lines=140> */
[----:B------:R-:W-:-:S02]  /*7f30*/  @P0 IADD3 R10, R241, R242, RZ ;  /* 0x000000f2f10a0210 */ /* 0x000fc40007ffe0ff */
[----:B------:R-:W-:Y:S01]  /*7f40*/  @P0 IADD3 R8, R241, R242, RZ ;  /* 0x000000f2f1080210 */ /* 0x000fe20007ffe0ff */
[----:B------:R-:W-:Y:S01]  /*7f50*/  STS [R209+0x4400], R146 ;  /* 0x00440092d1007388 */ /* 0x000fe20000000800 */
[----:B------:R-:W-:-:S03]  /*7f60*/  LEA R59, R198, UR5, 0x1 ;  /* 0x00000005c63b7c11 */ /* 0x000fc6000f8e08ff */
[----:B------:R-:W-:Y:S01]  /*7f70*/  STS [R205+0x5000], R136 ;  /* 0x00500088cd007388 */ /* 0x000fe20000000800 */
[C---:B--2---:R-:W-:Y:S02]  /*7f80*/  @P0 IMAD R6, R8.reuse, R5, RZ ;  /* 0x0000000508060224 */ /* 0x044fe400078e02ff */
[----:B------:R-:W-:Y:S01]  /*7f90*/  @P0 IMAD.WIDE.U32 R8, R8, R4, RZ ;  /* 0x0000000408080225 */ /* 0x000fe200078e00ff */
[----:B------:R-:W-:Y:S03]  /*7fa0*/  STS [R205+0x5400], R138 ;  /* 0x0054008acd007388 */ /* 0x000fe60000000800 */
[----:B------:R-:W-:Y:S01]  /*7fb0*/  @P0 IMAD.MOV.U32 R7, RZ, RZ, R8 ;  /* 0x000000ffff070224 */ /* 0x000fe200078e0008 */
[----:B------:R-:W-:Y:S01]  /*7fc0*/  STS [R209+0x5000], R140 ;  /* 0x0050008cd1007388 */ /* 0x000fe20000000800 */
[----:B------:R-:W-:-:S03]  /*7fd0*/  @P0 IADD3 R6, R9, R6, RZ ;  /* 0x0000000609060210 */ /* 0x000fc60007ffe0ff */
        /* <DEDUP_REMOVED lines=20> */
[----:B-1----:R-:W-:-:S02]  /*8120*/  @P0 IMAD R40, R10, R3, RZ ;  /* 0x000000030a280224 */ /* 0x002fc400078e02ff */
[----:B------:R-:W-:Y:S01]  /*8130*/  @P0 IMAD.WIDE.U32 R10, R10, R2, RZ ;  /* 0x000000020a0a0225 */ /* 0x000fe200078e00ff */
[----:B------:R2:W-:Y:S03]  /*8140*/  STS [R209+0xa400], R66 ;  /* 0x00a40042d1007388 */ /* 0x0005e60000000800 */
[----:B------:R-:W-:Y:S01]  /*8150*/  @P0 IMAD.MOV.U32 R41, RZ, RZ, R10 ;  /* 0x000000ffff290224 */ /* 0x000fe200078e000a */
[----:B------:R2:W-:Y:S01]  /*8160*/  STS [R205+0xb000], R56 ;  /* 0x00b00038cd007388 */ /* 0x0005e20000000800 */
[----:B------:R-:W-:Y:S02]  /*8170*/  @P0 IADD3 R40, R11, R40, RZ ;  /* 0x000000280b280210 */ /* 0x000fe40007ffe0ff */
[----:B------:R-:W-:Y:S01]  /*8180*/  SHF.R.S32.HI R10, RZ, 0x1f, R202 ;  /* 0x0000001fff0a7819 */ /* 0x000fe200000114ca */
[----:B------:R2:W-:Y:S04]  /*8190*/  STS [R205+0xb400], R58 ;  /* 0x00b4003acd007388 */ /* 0x0005e80000000800 */
[----:B------:R2:W-:Y:S04]  /*81a0*/  STS [R209+0xb000], R60 ;  /* 0x00b0003cd1007388 */ /* 0x0005e80000000800 */
[----:B------:R2:W-:Y:S01]  /*81b0*/  STS [R209+0xb400], R62 ;  /* 0x00b4003ed1007388 */ /* 0x0005e20000000800 */
[----:B------:R-:W-:Y:S05]  /*81c0*/  @P0 BRA `(.L_x_237) ;  /* 0x0000000000340947 */ /* 0x000fea0003800000 */
[----:B------:R-:W1:Y:S01]  /*81d0*/  LDC.64 R2, c[0x0][0x450] ;  /* 0x00011400ff027b82 */ /* 0x000e620000000a00 */
[----:B------:R-:W-:-:S07]  /*81e0*/  SHF.R.S32.HI R12, RZ, 0x1f, R241 ;  /* 0x0000001fff0c7819 */ /* 0x000fce00000114f1 */
[----:B------:R-:W3:Y:S01]  /*81f0*/  LDC.64 R8, c[0x0][0x438] ;  /* 0x00010e00ff087b82 */ /* 0x000ee20000000a00 */
[-C--:B-1----:R-:W-:Y:S02]  /*8200*/  IMAD R12, R12, R2.reuse, RZ ;  /* 0x000000020c0c7224 */ /* 0x082fe400078e02ff */
[----:B------:R-:W-:-:S04]  /*8210*/  IMAD.WIDE.U32 R14, R241, R2, RZ ;  /* 0x00000002f10e7225 */ /* 0x000fc800078e00ff */
[----:B------:R-:W-:Y:S02]  /*8220*/  IMAD R12, R241, R3, R12 ;  /* 0x00000003f10c7224 */ /* 0x000fe400078e020c */
[----:B---3--:R-:W-:-:S03]  /*8230*/  IMAD R11, R10, R8, RZ ;  /* 0x000000080a0b7224 */ /* 0x008fc600078e02ff */
[----:B------:R-:W-:Y:S01]  /*8240*/  IADD3 R13, R15, R12, RZ ;  /* 0x0000000c0f0d7210 */ /* 0x000fe20007ffe0ff */
[----:B------:R-:W-:Y:S01]  /*8250*/  IMAD R9, R202, R9, R11 ;  /* 0x00000009ca097224 */ /* 0x000fe200078e020b */
[----:B------:R-:W-:-:S05]  /*8260*/  MOV R12, R14 ;  /* 0x0000000e000c7202 */ /* 0x000fca0000000f00 */
[----:B------:R-:W-:-:S05]  /*8270*/  IMAD.WIDE.U32 R12, R202, R8, R12 ;  /* 0x00000008ca0c7225 */ /* 0x000fca00078e000c */
[----:B------:R-:W-:Y:S02]  /*8280*/  IADD3 R40, R13, R9, RZ ;  /* 0x000000090d287210 */ /* 0x000fe40007ffe0ff */
[----:B------:R-:W-:Y:S02]  /*8290*/  MOV R41, R12 ;  /* 0x0000000c00297202 */ /* 0x000fe40000000f00 */
.L_x_237:
        /* <DEDUP_REMOVED lines=13> */
[----:B------:R-:W-:-:S07]  /*8370*/  MOV R7, R8 ;  /* 0x0000000800077202 */ /* 0x000fce0000000f00 */
.L_x_238:
[----:B------:R-:W-:Y:S01]  /*8380*/  BAR.SYNC.DEFER_BLOCKING 0x0 ;  /* 0x0000000000007b1d */ /* 0x000fe20000010000 */
[C---:B------:R-:W-:Y:S01]  /*8390*/  IMAD.SHL.U32 R53, R203.reuse, 0x40, RZ ;  /* 0x00000040cb357824 */ /* 0x040fe200078e00ff */
[--C-:B------:R-:W-:Y:S01]  /*83a0*/  SHF.R.S32.HI R63, RZ, 0x1f, R200.reuse ;  /* 0x0000001fff3f7819 */ /* 0x100fe200000114c8 */
[----:B--2---:R-:W-:Y:S01]  /*83b0*/  IMAD.MOV.U32 R62, RZ, RZ, R200 ;  /* 0x000000ffff3e7224 */ /* 0x004fe200078e00c8 */
[----:B------:R-:W-:Y:S01]  /*83c0*/  SHF.R.S32.HI R54, RZ, 0x1f, R206 ;  /* 0x0000001fff367819 */ /* 0x000fe200000114ce */
[----:B------:R-:W-:Y:S01]  /*83d0*/  IMAD R240, R203, -0x40, R240 ;  /* 0xffffffc0cbf07824 */ /* 0x000fe200078e02f0 */
[----:B------:R-:W-:Y:S01]  /*83e0*/  SHF.R.S32.HI R52, RZ, 0x1f, R53 ;  /* 0x0000001fff347819 */ /* 0x000fe20000011435 */
[----:B------:R-:W-:Y:S01]  /*83f0*/  IMAD.WIDE.U32 R44, R53, R2, R62 ;  /* 0x00000002352c7225 */ /* 0x000fe200078e003e */
[----:B------:R-:W-:Y:S01]  /*8400*/  ULDC.64 UR6, c[0x0][0x468] ;  /* 0x00011a0000067ab9 */ /* 0x000fe20000000a00 */
[----:B------:R-:W-:Y:S01]  /*8410*/  BSSY B0, `(.L_x_239) ;  /* 0x000002b000007945 */ /* 0x000fe20003800000 */
[----:B------:R-:W-:Y:S01]  /*8420*/  ISETP.GE.AND P4, PT, R199, R240, PT ;  /* 0x000000f0c700720c */ /* 0x000fe20003f86270 */
[----:B------:R-:W-:Y:S01]  /*8430*/  IMAD R42, R52, R2, RZ ;  /* 0x00000002342a7224 */ /* 0x000fe200078e02ff */
[----:B------:R-:W-:Y:S01]  /*8440*/  IADD3 R64, P0, R41, R44, RZ ;  /* 0x0000002c29407210 */ /* 0x000fe20007f1e0ff */
[----:B------:R-:W-:Y:S01]  /*8450*/  IMAD R58, R54, UR6, RZ ;  /* 0x00000006363a7c24 */ /* 0x000fe2000f8e02ff */
[----:B------:R-:W-:Y:S01]  /*8460*/  IADD3 R41, R199, 0x20, RZ ;  /* 0x00000020c7297810 */ /* 0x000fe20007ffe0ff */
[----:B------:R-:W-:Y:S01]  /*8470*/  IMAD R42, R53, R3, R42 ;  /* 0x00000003352a7224 */ /* 0x000fe200078e022a */
[----:B------:R-:W-:Y:S01]  /*8480*/  IADD3 R56, R200, 0x40, RZ ;  /* 0x00000040c8387810 */ /* 0x000fe20007ffe0ff */
[----:B------:R-:W-:Y:S01]  /*8490*/  IMAD R58, R206, UR7, R58 ;  /* 0x00000007ce3a7c24 */ /* 0x000fe2000f8e023a */
[----:B------:R-:W-:Y:S01]  /*84a0*/  ISETP.GE.AND P3, PT, R41, R240, PT ;  /* 0x000000f02900720c */ /* 0x000fe20003f66270 */
[----:B------:R-:W-:Y:S01]  /*84b0*/  VIADD R57, R200, 0x80 ;  /* 0x00000080c8397836 */ /* 0x000fe20000000000 */
[----:B------:R-:W-:-:S02]  /*84c0*/  IADD3.X R65, R40, R45, R42, P0, !PT ;  /* 0x0000002d28417210 */ /* 0x000fc400007fe42a */
[----:B------:R-:W-:Y:S01]  /*84d0*/  SHF.R.S32.HI R55, RZ, 0x1f, R199 ;  /* 0x0000001fff377819 */ /* 0x000fe200000114c7 */
[----:B------:R1:W2:Y:S01]  /*84e0*/  LDS.128 R36, [R59+0x13000] ;  /* 0x013000003b247984 */ /* 0x0002a20000000c00 */
[----:B------:R-:W-:-:S03]  /*84f0*/  IMAD.WIDE.U32 R64, R206, UR6, R64 ;  /* 0x00000006ce407c25 */ /* 0x000fc6000f8e0040 */
[----:B------:R1:W3:Y:S02]  /*8500*/  LDS.128 R32, [R59+0x15000] ;  /* 0x015000003b207984 */ /* 0x0002e40000000c00 */
[----:B------:R-:W-:Y:S02]  /*8510*/  IADD3 R58, R58, R65, RZ ;  /* 0x000000413a3a7210 */ /* 0x000fe40007ffe0ff */
[----:B------:R1:W4:Y:S04]  /*8520*/  LDS.128 R28, [R59+0x18000] ;  /* 0x018000003b1c7984 */ /* 0x0003280000000c00 */
[----:B------:R1:W1:Y:S04]  /*8530*/  LDS.128 R24, [R59+0x19000] ;  /* 0x019000003b187984 */ /* 0x0002680000000c00 */
[----:B------:R1:W1:Y:S04]  /*8540*/  LDS.128 R20, [R59+0x1a000] ;  /* 0x01a000003b147984 */ /* 0x0002680000000c00 */
[----:B------:R1:W1:Y:S04]  /*8550*/  LDS.128 R16, [R59+0x1b000] ;  /* 0x01b000003b107984 */ /* 0x0002680000000c00 */
[----:B------:R1:W1:Y:S04]  /*8560*/  LDS.128 R12, [R59+0x1c000] ;  /* 0x01c000003b0c7984 */ /* 0x0002680000000c00 */
[----:B------:R1:W1:Y:S01]  /*8570*/  LDS.128 R8, [R59+0x1d000] ;  /* 0x01d000003b087984 */ /* 0x0002620000000c00 */
[----:B------:R-:W-:Y:S05]  /*8580*/  @P4 BRA `(.L_x_240) ;  /* 0x00000000004c4947 */ /* 0x000fea0003800000 */
[----:B------:R-:W-:Y:S01]  /*8590*/  ULDC UR4, c[0x0][0x2d0] ;  /* 0x0000b40000047ab9 */ /* 0x000fe20000000800 */
[----:B------:R-:W2:Y:S01]  /*85a0*/  LDS.128 R48, [R59+0x14000] ;  /* 0x014000003b307984 */ /* 0x000ea20000000c00 */
[----:B------:R-:W-:Y:S01]  /*85b0*/  ISETP.GE.AND P2, PT, R200, UR4, PT ;  /* 0x00000004c8007c0c */ /* 0x000fe2000bf46270 */
[----:B------:R-:W-:Y:S01]  /*85c0*/  IMAD R60, R55, R2, RZ ;  /* 0x00000002373c7224 */ /* 0x000fe200078e02ff */
[----:B------:R-:W-:Y:S01]  /*85d0*/  MOV R67, R58 ;  /* 0x0000003a00437202 */ /* 0x000fe20000000f00 */
[----:B------:R-:W3:Y:S01]  /*85e0*/  LDS.128 R44, [R59+0x16000] ;  /* 0x016000003b2c7984 */ /* 0x000ee20000000c00 */
[----:B------:R-:W-:Y:S01]  /*85f0*/  IMAD.MOV.U32 R66, RZ, RZ, R64 ;  /* 0x000000ffff427224 */ /* 0x000fe200078e0040 */
[----:B------:R-:W-:Y:S01]  /*8600*/  ISETP.GE.AND P1, PT, R56, UR4, PT ;  /* 0x0000000438007c0c */ /* 0x000fe2000bf26270 */
[----:B------:R-:W-:Y:S01]  /*8610*/  IMAD R60, R199, R3, R60 ;  /* 0x00000003c73c7224 */ /* 0x000fe200078e023c */
[----:B------:R-:W-:Y:S01]  /*8620*/  ISETP.GE.AND P0, PT, R57, UR4, PT ;  /* 0x0000000439007c0c */ /* 0x000fe2000bf06270 */
[----:B------:R-:W-:Y:S01]  /*8630*/  IMAD.WIDE.U32 R66, R199, R2, R66 ;  /* 0x00000002c7427225 */ /* 0x000fe200078e0042 */
[----:B------:R-:W-:-:S03]  /*8640*/  ULDC.64 UR6, c[0x0][0x3f0] ;  /* 0x0000fc0000067ab9 */ /* 0x000fc60000000a00 */
[----:B------:R-:W-:Y:S01]  /*8650*/  IMAD.IADD R60, R60, 0x1, R67 ;  /* 0x000000013c3c7824 */ /* 0x000fe200078e0243 */
[----:B------:R-:W4:Y:S01]  /*8660*/  @!P2 LDS.128 R40, [R59+0x12000] ;  /* 0x012000003b28a984 */ /* 0x000f220000000c00 */
[----:B------:R-:W-:-:S04]  /*8670*/  LEA R68, P5, R66, UR6, 0x1 ;  /* 0x0000000642447c11 */ /* 0x000fc8000f8a08ff */
[----:B------:R-:W-:-:S05]  /*8680*/  LEA.HI.X R69, R66, UR7, R60, 0x1, P5 ;  /* 0x0000000742457c11 */ /* 0x000fca000a8f0c3c */
[----:B--2---:R2:W-:Y:S04]  /*8690*/  @!P1 STG.E.128 desc[UR14][R68.64+0x80], R48 ;  /* 0x0000803044009986 */ /* 0x0045e8000c101d0e */
[----:B---3--:R2:W-:Y:S04]  /*86a0*/  @!P0 STG.E.128 desc[UR14][R68.64+0x100], R44 ;  /* 0x0001002c44008986 */ /* 0x0085e8000c101d0e */
[----:B----4-:R2:W-:Y:S02]  /*86b0*/  @!P2 STG.E.128 desc[UR14][R68.64], R40 ;  /* 0x000000284400a986 */ /* 0x0105e4000c101d0e */
.L_x_240:
[----:B------:R-:W-:Y:S05]  /*86c0*/  BSYNC B0 ;  /* 0x0000000000007941 */ /* 0x000fea0003800000 */
.L_x_239:
[----:B--2---:R2:W1:Y:S01]  /*86d0*/  LDS.128 R40, [R59+0x17000] ;  /* 0x017000003b287984 */ /* 0x0044620000000c00 */
        /* <DEDUP_REMOVED lines=17> */
[----:B------:R2:W-:Y:S04]  /*87f0*/  @!P2 STG.E.128 desc[UR14][R2.64], R36 ;  /* 0x000000240200a986 */ /* 0x0005e8000c101d0e */
[----:B---3--:R2:W-:Y:S04]  /*8800*/  @!P1 STG.E.128 desc[UR14][R2.64+0x80], R32 ;  /* 0x0000802002009986 */ /* 0x0085e8000c101d0e */
[----:B-1----:R2:W-:Y:S02]  /*8810*/  @!P0 STG.E.128 desc[UR14][R2.64+0x100], R40 ;  /* 0x0001002802008986 */ /* 0x0025e4000c101d0e */
.L_x_242:
[----:B------:R-:W-:Y:S05]  /*8820*/  BSYNC B0 ;  /* 0x0000000000007941 */ /* 0x000fea0003800000 */
.L_x_241:
[-C--:B------:R-:W-:Y:S01]  /*8830*/  IMAD.WIDE.U32 R62, R53, R4.reuse, R62 ;  /* 0x00000004353e7225 */ /* 0x080fe200078e003e */
[----:B------:R-:W-:Y:S01]  /*8840*/  ULDC.64 UR6, c[0x0][0x470] ;  /* 0x00011c0000067ab9 */ /* 0x000fe20000000a00 */
[----:B------:R-:W-:Y:S02]  /*8850*/  BSSY B0, `(.L_x_243) ;  /* 0x000001a000007945 */ /* 0x000fe40003800000 */
[----:B------:R-:W-:Y:S01]  /*8860*/  IMAD R52, R52, R4, RZ ;  /* 0x0000000434347224 */ /* 0x000fe200078e02ff */
[----:B--23--:R-:W-:Y:S01]  /*8870*/  IADD3 R32, P0, R7, R62, RZ ;  /* 0x0000003e07207210 */ /* 0x00cfe20007f1e0ff */
        /* <DEDUP_REMOVED lines=20> */
[----:B----4-:R2:W-:Y:S04]  /*89c0*/  @!P2 STG.E.128 desc[UR14][R34.64], R28 ;  /* 0x0000001c2200a986 */ /* 0x0105e8000c101d0e */
[----:B-1----:R2:W-:Y:S04]  /*89d0*/  @!P1 STG.E.128 desc[UR14][R34.64+0x80], R20 ;  /* 0x0000801422009986 */ /* 0x0025e8000c101d0e */
[----:B------:R2:W-:Y:S02]  /*89e0*/  @!P0 STG.E.128 desc[UR14][R34.64+0x100], R12 ;  /* 0x0001000c22008986 */ /* 0x0005e4000c101d0e */
.L_x_244:
[----:B------:R-:W-:Y:S05]  /*89f0*/  BSYNC B0 ;  /* 0x0000000000007941 */ /* 0x000fea0003800000 */
.L_x_243:
        /* <DEDUP_REMOVED lines=10> */
[----:B------:R-:W-:-:S04]  /*8aa0*/  IMAD R55, R55, R4, RZ ;  /* 0x0000000437377224 */ /* 0x000fc800078e02ff */
[----:B------:R-:W-:Y:S01]  /*8ab0*/  IMAD R55, R2, R5, R55 ;  /* 0x0000000502377224 */ /* 0x000fe200078e0237 */
[----:B------:R-:W-:-:S03]  /*8ac0*/  LEA R2, P3, R6, UR6, 0x1 ;  /* 0x0000000606027c11 */ /* 0x000fc6000f8608ff */
[----:B------:R-:W-:-:S05]  /*8ad0*/  IMAD.IADD R55, R55, 0x1, R7 ;  /* 0x0000000137377824 */ /* 0x000fca00078e0207 */
[----:B------:R-:W-:-:S05]  /*8ae0*/  LEA.HI.X R3, R6, UR7, R55, 0x1, P3 ;  /* 0x0000000706037c11 */ /* 0x000fca00098f0c37 */
[----:B-1----:R3:W-:Y:S04]  /*8af0*/  @!P2 STG.E.128 desc[UR14][R2.64], R24 ;  /* 0x000000180200a986 */ /* 0x0027e8000c101d0e */
[----:B------:R3:W-:Y:S04]  /*8b00*/  @!P1 STG.E.128 desc[UR14][R2.64+0x80], R16 ;  /* 0x0000801002009986 */ /* 0x0007e8000c101d0e */
[----:B------:R3:W-:Y:S02]  /*8b10*/  @!P0 STG.E.128 desc[UR14][R2.64+0x100], R8 ;  /* 0x0001000802008986 */ /* 0x0007e4000c101d0e */
.L_x_215:
[----:B------:R-:W-:Y:S05]  /*8b20*/  BSYNC B1 ;  /* 0x0000000000017941 */ /* 0x000fea0003800000 */
.L_x_201:
[----:B---34-:R-:W3:Y:S02]  /*8b30*/  LDC R2, c[0x0][0xc] ;  /* 0x00000300ff027b82 */ /* 0x018ee40000000800 */
[----:B---3--:R-:W-:-:S04]  /*8b40*/  IADD3 R203, R2, R203, RZ ;  /* 0x000000cb02cb7210 */ /* 0x008fc80007ffe0ff */
[----:B------:R-:W-:-:S13]  /*8b50*/  ISETP.GE.AND P0, PT, R203, UR12, PT ;  /* 0x0000000ccb007c0c */ /* 0x000fda000bf06270 */
[----:B------:R-:W-:Y:S05]  /*8b60*/  @P0 BRA `(.L_x_245) ;  /* 0x0000000000040947 */ /* 0x000fea0003800000 */
[----:B------:R-:W-:Y:S05]  /*8b70*/  BRA `(.L_x_246) ;  /* 0xffffff7c00547947 */ /* 0x000fea000383ffff */
.L_x_245:
[----:B------:R-:W-:Y:S05]  /*8b80*/  EXIT ;  /* 0x000000000000794d */ /* 0x000fea0003800000 */
.L_x_247:
        /* <DEDUP_REMOVED lines=15> */
.L_x_807:


//--------------------- .text._ZN5flash27flash_bwd_convert_dq_kernelI23Flash_bwd_kernel_traitsILi192ELi64ELi64ELi8ELi4ELi2ELi2ELb1ELb1EN7cutlass10bfloat16_tE19Flash_kernel_traitsILi192ELi64ELi64ELi8ES3_EEEEvNS_16Flash_bwd_paramsEi --------------------------
	.section	.text._ZN5flash27flash_bwd_convert_dq_kernelI23Flash_bwd_kernel_traitsILi192ELi64ELi64ELi8ELi4ELi2ELi2ELb1ELb1EN7cutlass10bfloat16_tE19Flash_kernel_traitsILi192ELi64ELi64ELi8ES3_EEEEvNS_16Flash_bwd_paramsEi,"ax",@progbits
	.align	128
        .global         _ZN5flash27flash_bwd_convert_dq_kernelI23Flash_bwd_kernel_traitsILi192ELi64ELi64ELi8ELi4ELi2ELi2ELb1ELb1EN7cutlass10bfloat16_tE19Flash_kernel_traitsILi192ELi64ELi64ELi8ES3_EEEEvNS_16Flash_bwd_paramsEi
        .type           _ZN5flash27flash_bwd_convert_dq_kernelI23Flash_bwd_kernel_traitsILi192ELi64ELi64ELi8ELi4ELi2ELi2ELb1ELb1EN7cutlass10bfloat16_tE19Flash_kernel_traitsILi192ELi64ELi64ELi8ES3_EEEEvNS_16Flash_bwd_paramsEi,@function
        .size           _ZN5flash27flash_bwd_convert_dq_kernelI23Flash_bwd_kernel_traitsILi192ELi64ELi64ELi8ELi4ELi2ELi2ELb1ELb1EN7cutlass10bfloat16_tE19Flash_kernel_traitsILi192ELi64ELi64ELi8ES3_EEEEvNS_16Flash_bwd_paramsEi,(.L_x_808 - _ZN5flash27flash_bwd_convert_dq_kernelI23Flash_bwd_kernel_traitsILi192ELi64ELi64ELi8ELi4ELi2ELi2ELb1ELb1EN7cutlass10bfloat16_tE19Flash_kernel_traitsILi192ELi64ELi64ELi8ES3_EEEEvNS_16Flash_bwd_paramsEi)
        .other          _ZN5flash27flash_bwd_convert_dq_kernelI23Flash_bwd_kernel_traitsILi192ELi64ELi64ELi8ELi4ELi2ELi2ELb1ELb1EN7cutlass10bfloat16_tE19Flash_kernel_traitsILi192ELi64ELi64ELi8ES3_EEEEvNS_16Flash_bwd_paramsEi,@"STO_CUDA_ENTRY STV_DEFAULT"
_ZN5flash27flash_bwd_convert_dq_kernelI23Flash_bwd_kernel_traitsILi192ELi64ELi64ELi8ELi4ELi2ELi2ELb1ELb1EN7cutlass10bfloat16_tE19Flash_kernel_traitsILi192ELi64ELi64ELi8ES3_EEEEvNS_16Flash_bwd_paramsEi:
.text._ZN5flash27flash_bwd_convert_dq_kernelI23Flash_bwd_kernel_traitsILi192ELi64ELi64ELi8ELi4ELi2ELi2ELb1ELb1EN7cutlass10bfloat16_tE19Flash_kernel_traitsILi192ELi64ELi64ELi8ES3_EEEEvNS_16Flash_bwd_paramsEi:
[----:B------:R-:W-:Y:S01]  /*0000*/  LDC R1, c[0x0][0x28] ;  /* 0x00000a00ff017b82 */ /* 0x000fe20000000800 */
[----:B------:R-:W0:Y:S07]  /*0010*/  S2R R44, SR_CTAID.Y ;  /* 0x00000000002c7919 */ /* 0x000e2e0000002600 */
[----:B------:R-:W0:Y:S01]  /*0020*/  LDC.64 R2, c[0x0][0x2f0] ;  /* 0x0000bc00ff027b82 */ /* 0x000e220000000a00 */
[----:B------:R-:W-:Y:S01]  /*0030*/  ULDC.64 UR4, c[0x0][0x2f0] ;  /* 0x0000bc0000047ab9 */ /* 0x000fe20000000a00 */
[----:B------:R-:W-:Y:S01]  /*0040*/  MOV R47, 0xffffffff ;  /* 0xffffffff002f7802 */ /* 0x000fe20000000f00 */
[----:B------:R-:W-:Y:S01]  /*0050*/  ULDC.64 UR6, c[0x0][0x208] ;  /* 0x0000820000067ab9 */ /* 0x000fe20000000a00 */
[----:B------:R-:W-:-:S04]  /*0060*/  ISETP.NE.U32.AND P0, PT, RZ, UR4, PT ;  /* 0x00000004ff007c0c */ /* 0x000fc8000bf05070 */
[----:B------:R-:W-:Y:S01]  /*0070*/  ISETP.NE.AND.EX P0, PT, RZ, UR5, PT, P0 ;  /* 0x00000005ff007c0c */ /* 0x000fe2000bf05300 */
[----:B0-----:R-:W-:-:S12]  /*0080*/  IMAD.WIDE R2, R44, 0x4, R2 ;  /* 0x000000042c027825 */ /* 0x001fd800078e0202 */
[----:B------:R-:W2:Y:S04]  /*0090*/  @P0 LDG.E R47, desc[UR6][R2.64] ;  /* 0x00000006022f0981 */ /* 0x000ea8000c1e1900 */
[----:B------:R-:W2:Y:S01]  /*00a0*/  @P0 LDG.E R80, desc[UR6][R2.64+0x4] ;  /* 0x0000040602500981 */ /* 0x000ea2000c1e1900 */
[----:B------:R-:W0:Y:S02]  /*00b0*/  S2R R79, SR_CTAID.X ;  /* 0x00000000004f7919 */ /* 0x000e240000002500 */
[----:B0-----:R-:W-:Y:S01]  /*00c0*/  SHF.L.U32 R79, R79, 0x6, RZ ;  /* 0x000000064f4f7819 */ /* 0x001fe200000006ff */
[----:B--2---:R-:W-:-:S06]  /*00d0*/  @P0 IMAD.IADD R80, R80, 0x1, -R47 ;  /* 0x0000000150500824 */ /* 0x004fcc00078e0a2f */
[----:B------:R-:W0:Y:S02]  /*00e0*/  @!P0 LDC R80, c[0x0][0x2c4] ;  /* 0x0000b100ff508b82 */ /* 0x000e240000000800 */
[----:B0-----:R-:W-:-:S13]  /*00f0*/  ISETP.GT.AND P1, PT, R80, R79, PT ;  /* 0x0000004f5000720c */ /* 0x001fda0003f24270 */
[----:B------:R-:W-:Y:S05]  /*0100*/  @!P1 EXIT ;  /* 0x000000000000994d */ /* 0x000fea0003800000 */
[----:B------:R-:W0:Y:S01]  /*0110*/  S2R R6, SR_TID.X ;  /* 0x0000000000067919 */ /* 0x000e220000002100 */
[----:B------:R-:W-:Y:S01]  /*0120*/  ISETP.NE.AND P2, PT, R47, -0x1, PT ;  /* 0xffffffff2f00780c */ /* 0x000fe20003f45270 */
[----:B------:R-:W1:Y:S01]  /*0130*/  LDC R75, c[0x0][0x490] ;  /* 0x00012400ff4b7b82 */ /* 0x000e620000000800 */
[----:B------:R-:W-:Y:S01]  /*0140*/  HFMA2.MMA R41, -RZ, RZ, 0, 0 ;  /* 0x00000000ff297435 */ /* 0x000fe200000001ff */
[----:B------:R-:W2:Y:S01]  /*0150*/  S2R R50, SR_TID.X ;  /* 0x0000000000327919 */ /* 0x000ea20000002100 */
[----:B------:R-:W-:Y:S02]  /*0160*/  SHF.R.S32.HI R51, RZ, 0x1f, R79 ;  /* 0x0000001fff337819 */ /* 0x000fe4000001144f */
[----:B------:R-:W-:Y:S02]  /*0170*/  CS2R R72, SRZ ;  /* 0x0000000000487805 */ /* 0x000fe4000001ff00 */
[----:B------:R-:W-:Y:S01]  /*0180*/  CS2R R70, SRZ ;  /* 0x0000000000467805 */ /* 0x000fe2000001ff00 */
[----:B------:R-:W3:Y:S01]  /*0190*/  S2R R74, SR_CTAID.Z ;  /* 0x00000000004a7919 */ /* 0x000ee20000002700 */
[----:B------:R-:W-:-:S02]  /*01a0*/  CS2R R68, SRZ ;  /* 0x0000000000447805 */ /* 0x000fc4000001ff00 */
[----:B------:R-:W-:Y:S02]  /*01b0*/  CS2R R66, SRZ ;  /* 0x0000000000427805 */ /* 0x000fe4000001ff00 */
[----:B------:R-:W-:Y:S02]  /*01c0*/  CS2R R64, SRZ ;  /* 0x0000000000407805 */ /* 0x000fe4000001ff00 */
[----:B------:R-:W-:Y:S02]  /*01d0*/  CS2R R62, SRZ ;  /* 0x00000000003e7805 */ /* 0x000fe4000001ff00 */
[----:B------:R-:W-:Y:S01]  /*01e0*/  CS2R R60, SRZ ;  /* 0x00000000003c7805 */ /* 0x000fe2000001ff00 */
[----:B------:R-:W4:Y:S01]  /*01f0*/  @P2 LDC.64 R4, c[0x0][0x448] ;  /* 0x00011200ff042b82 */ /* 0x000f220000000a00 */
        /* <DEDUP_REMOVED lines=15> */
[----:B-1----:R-:W-:Y:S02]  /*02f0*/  ISETP.GE.AND P1, PT, R75, 0x1, PT ;  /* 0x000000014b00780c */ /* 0x002fe40003f26270 */
[----:B0-----:R-:W-:-:S04]  /*0300*/  SHF.R.S32.HI R7, RZ, 0x1f, R6 ;  /* 0x0000001fff077819 */ /* 0x001fc80000011406 */
[CC--:B------:R-:W-:Y:S02]  /*0310*/  LEA.HI R0, R7.reuse, R6.reuse, RZ, 0x2 ;  /* 0x0000000607007211 */ /* 0x0c0fe400078f10ff */
[----:B------:R-:W-:Y:S01]  /*0320*/  LEA.HI R38, R7, R6, RZ, 0x3 ;  /* 0x0000000607267211 */ /* 0x000fe200078f18ff */
[C---:B----4-:R-:W-:Y:S01]  /*0330*/  @P2 IMAD.WIDE.U32 R82, R47.reuse, R4, RZ ;  /* 0x000000042f522225 */ /* 0x050fe200078e00ff */
[--C-:B------:R-:W-:Y:S02]  /*0340*/  SHF.R.S32.HI R76, RZ, 0x2, R0.reuse ;  /* 0x00000002ff4c7819 */ /* 0x100fe40000011400 */
[----:B------:R-:W-:Y:S01]  /*0350*/  SHF.R.S32.HI R3, RZ, 0x1f, R0 ;  /* 0x0000001fff037819 */ /* 0x000fe20000011400 */
[----:B------:R-:W-:Y:S01]  /*0360*/  @P2 IMAD R81, R47, R5, R83 ;  /* 0x000000052f512224 */ /* 0x000fe200078e0253 */
[----:B------:R-:W-:Y:S02]  /*0370*/  LOP3.LUT R78, R38, 0x1ffffff8, RZ, 0xc0, !PT ;  /* 0x1ffffff8264e7812 */ /* 0x000fe400078ec0ff */
[----:B------:R-:W-:-:S02]  /*0380*/  CS2R R4, SRZ ;  /* 0x0000000000047805 */ /* 0x000fc4000001ff00 */
[----:B------:R-:W-:Y:S02]  /*0390*/  LEA.HI R3, R3, R76, RZ, 0x3 ;  /* 0x0000004c03037211 */ /* 0x000fe400078f18ff */
[----:B------:R-:W-:Y:S01]  /*03a0*/  LOP3.LUT R77, R0, 0x3ffffffc, RZ, 0xc0, !PT ;  /* 0x3ffffffc004d7812 */ /* 0x000fe200078ec0ff */
[----:B------:R-:W-:Y:S01]  /*03b0*/  IMAD.IADD R78, R6, 0x1, -R78 ;  /* 0x00000001064e7824 */ /* 0x000fe200078e0a4e */
[----:B------:R-:W-:Y:S02]  /*03c0*/  LOP3.LUT R3, R3, 0xfffffff8, RZ, 0xc0, !PT ;  /* 0xfffffff803037812 */ /* 0x000fe400078ec0ff */
[CC--:B------:R-:W-:Y:S02]  /*03d0*/  LEA.HI R39, R7.reuse, R6.reuse, RZ, 0x5 ;  /* 0x0000000607277211 */ /* 0x0c0fe400078f28ff */
[----:B------:R-:W-:Y:S01]  /*03e0*/  LEA.HI R2, R7, R6, RZ, 0x6 ;  /* 0x0000000607027211 */ /* 0x000fe200078f30ff */
[----:B------:R-:W-:Y:S01]  /*03f0*/  IMAD.IADD R76, R76, 0x1, -R3 ;  /* 0x000000014c4c7824 */ /* 0x000fe200078e0a03 */
[----:B--2---:R-:W-:-:S02]  /*0400*/  SHF.R.S32.HI R3, RZ, 0x1f, R50 ;  /* 0x0000001fff037819 */ /* 0x004fc40000011432 */
[----:B------:R-:W-:Y:S02]  /*0410*/  IADD3 R77, -R77, R6, RZ ;  /* 0x000000064d4d7210 */ /* 0x000fe40007ffe1ff */
[----:B------:R-:W-:Y:S02]  /*0420*/  CS2R R6, SRZ ;  /* 0x0000000000067805 */ /* 0x000fe4000001ff00 */
[----:B------:R-:W-:Y:S02]  /*0430*/  LEA.HI R40, R3, R50, RZ, 0x5 ;  /* 0x0000003203287211 */ /* 0x000fe400078f28ff */
[----:B------:R-:W-:Y:S02]  /*0440*/  SHF.R.S32.HI R3, RZ, 0x5, R39 ;  /* 0x00000005ff037819 */ /* 0x000fe40000011427 */
[----:B------:R-:W-:Y:S02]  /*0450*/  SHF.R.S32.HI R2, RZ, 0x6, R2 ;  /* 0x00000006ff027819 */ /* 0x000fe40000011402 */
[----:B------:R-:W-:-:S02]  /*0460*/  SHF.R.S32.HI R0, RZ, 0x3, R38 ;  /* 0x00000003ff007819 */ /* 0x000fc40000011426 */
[----:B------:R-:W-:Y:S01]  /*0470*/  SHF.R.S32.HI R48, RZ, 0x5, R40 ;  /* 0x00000005ff307819 */ /* 0x000fe20000011428 */
[----:B---3--:R-:W-:Y:S06]  /*0480*/  @P2 BRA `(.L_x_248) ;  /* 0x00000000001c2947 */ /* 0x008fec0003800000 */
[----:B------:R-:W0:Y:S01]  /*0490*/  LDC.64 R38, c[0x0][0x430] ;  /* 0x00010c00ff267b82 */ /* 0x000e220000000a00 */
[----:B------:R-:W-:Y:S01]  /*04a0*/  SHF.R.S32.HI R43, RZ, 0x1f, R44 ;  /* 0x0000001fff2b7819 */ /* 0x000fe2000001142c */
[----:B------:R-:W-:-:S04]  /*04b0*/  IMAD.MOV.U32 R47, RZ, RZ, -0x1 ;  /* 0xffffffffff2f7424 */ /* 0x000fc800078e00ff */
[-C--:B0-----:R-:W-:Y:S02]  /*04c0*/  IMAD R43, R43, R38.reuse, RZ ;  /* 0x000000262b2b7224 */ /* 0x081fe400078e02ff */
[----:B------:R-:W-:-:S04]  /*04d0*/  IMAD.WIDE.U32 R82, R44, R38, RZ ;  /* 0x000000262c527225 */ /* 0x000fc800078e00ff */
[----:B------:R-:W-:-:S05]  /*04e0*/  IMAD R39, R44, R39, R43 ;  /* 0x000000272c277224 */ /* 0x000fca00078e022b */
[----:B------:R-:W-:-:S07]  /*04f0*/  IADD3 R81, R83, R39, RZ ;  /* 0x0000002753517210 */ /* 0x000fce0007ffe0ff */
.L_x_248:
[----:B------:R-:W-:Y:S05]  /*0500*/  @!P1 BRA `(.L_x_249) ;  /* 0x0000000c00349947 */ /* 0x000fea0003800000 */
[----:B------:R-:W0:Y:S01]  /*0510*/  LDC R45, c[0x0][0x2d4] ;  /* 0x0000b500ff2d7b82 */ /* 0x000e220000000800 */
[----:B------:R-:W-:Y:S01]  /*0520*/  IMAD.WIDE R38, R44, 0x80, RZ ;  /* 0x000000802c267825 */ /* 0x000fe200078e02ff */
[----:B------:R-:W-:Y:S01]  /*0530*/  LOP3.LUT R55, R40, 0xffffffe0, RZ, 0xc0, !PT ;  /* 0xffffffe028377812 */ /* 0x000fe200078ec0ff */
[----:B------:R-:W-:Y:S01]  /*0540*/  ULDC.64 UR10, c[0x0][0x488] ;  /* 0x00012200000a7ab9 */ /* 0x000fe20000000a00 */
[----:B------:R-:W-:Y:S01]  /*0550*/  UMOV UR4, URZ ;  /* 0x0000003f00047c82 */ /* 0x000fe20008000000 */
[----:B------:R-:W-:Y:S01]  /*0560*/  USHF.L.U64.HI UR5, UR10, 0x2, UR11 ;  /* 0x000000020a057899 */ /* 0x000fe2000801020b */
[----:B------:R-:W-:Y:S01]  /*0570*/  SEL R38, R38, RZ, P0 ;  /* 0x000000ff26267207 */ /* 0x000fe20000000000 */
[----:B------:R-:W-:Y:S01]  /*0580*/  ULDC.64 UR8, c[0x0][0x400] ;  /* 0x0001000000087ab9 */ /* 0x000fe20000000a00 */
[----:B------:R-:W1:Y:S01]  /*0590*/  LDC R52, c[0x0][0x270] ;  /* 0x00009c00ff347b82 */ /* 0x000e620000000800 */
[----:B------:R-:W-:Y:S02]  /*05a0*/  SEL R46, R39, RZ, P0 ;  /* 0x000000ff272e7207 */ /* 0x000fe40000000000 */
[----:B------:R-:W-:-:S02]  /*05b0*/  IADD3 R49, P0, R79, R38, RZ ;  /* 0x000000264f317210 */ /* 0x000fc40007f1e0ff */
[----:B------:R-:W-:Y:S02]  /*05c0*/  IADD3 R55, -R55, R50, RZ ;  /* 0x0000003237377210 */ /* 0x000fe40007ffe1ff */
[----:B------:R-:W-:Y:S01]  /*05d0*/  IADD3.X R51, R51, R46, RZ, P0, !PT ;  /* 0x0000002e33337210 */ /* 0x000fe200007fe4ff */
[----:B------:R-:W2:Y:S01]  /*05e0*/  LDC R53, c[0x0][0x2dc] ;  /* 0x0000b700ff357b82 */ /* 0x000ea20000000800 */
[----:B0-----:R-:W-:Y:S01]  /*05f0*/  IMAD.WIDE R44, R44, R45, RZ ;  /* 0x0000002d2c2c7225 */ /* 0x001fe200078e02ff */
[----:B-1----:R-:W-:-:S03]  /*0600*/  SHF.R.S32.HI R38, RZ, 0x1f, R52 ;  /* 0x0000001fff267819 */ /* 0x002fc60000011434 */
[-C--:B------:R-:W-:Y:S02]  /*0610*/  IMAD R45, R45, R52.reuse, RZ ;  /* 0x000000342d2d7224 */ /* 0x080fe400078e02ff */
[----:B------:R-:W-:Y:S02]  /*0620*/  IMAD R46, R51, R52, RZ ;  /* 0x00000034332e7224 */ /* 0x000fe400078e02ff */
[C---:B------:R-:W-:Y:S02]  /*0630*/  IMAD R57, R44.reuse, R38, R45 ;  /* 0x000000262c397224 */ /* 0x040fe400078e022d */
[----:B------:R-:W-:-:S04]  /*0640*/  IMAD.WIDE.U32 R44, R44, R52, RZ ;  /* 0x000000342c2c7225 */ /* 0x000fc800078e00ff */
[----:B--2---:R-:W-:-:S04]  /*0650*/  IMAD.WIDE R42, R52, R53, RZ ;  /* 0x00000035342a7225 */ /* 0x004fc800078e02ff */
[----:B------:R-:W-:Y:S02]  /*0660*/  IMAD R39, R43, R47, RZ ;  /* 0x0000002f2b277224 */ /* 0x000fe400078e02ff */
[----:B------:R-:W-:Y:S02]  /*0670*/  IMAD R73, R38, R49, R46 ;  /* 0x0000003126497224 */ /* 0x000fe400078e022e */
[----:B------:R-:W-:Y:S02]  /*0680*/  IMAD R59, R42, R41, R39 ;  /* 0x000000292a3b7224 */ /* 0x000fe400078e0227 */
[----:B------:R-:W-:Y:S01]  /*0690*/  IMAD.IADD R54, R45, 0x1, R57 ;  /* 0x000000012d367824 */ /* 0x000fe200078e0239 */
[----:B------:R-:W-:Y:S01]  /*06a0*/  SHF.R.S32.HI R57, RZ, 0x1f, R53 ;  /* 0x0000001fff397819 */ /* 0x000fe20000011435 */
[----:B------:R-:W-:-:S04]  /*06b0*/  IMAD.WIDE.U32 R38, R49, R52, RZ ;  /* 0x0000003431267225 */ /* 0x000fc800078e00ff */
[----:B------:R-:W-:Y:S01]  /*06c0*/  IMAD R45, R54, R53, RZ ;  /* 0x00000035362d7224 */ /* 0x000fe200078e02ff */
[----:B------:R-:W-:Y:S01]  /*06d0*/  IADD3 R54, R39, R73, RZ ;  /* 0x0000004927367210 */ /* 0x000fe20007ffe0ff */
[----:B------:R-:W-:Y:S01]  /*06e0*/  IMAD.WIDE.U32 R46, R42, R47, RZ ;  /* 0x0000002f2a2e7225 */ /* 0x000fe200078e00ff */
[----:B------:R-:W-:-:S03]  /*06f0*/  MOV R73, RZ ;  /* 0x000000ff00497202 */ /* 0x000fc60000000f00 */
[----:B------:R-:W-:-:S04]  /*0700*/  IMAD.WIDE.U32 R40, R44, R53, RZ ;  /* 0x000000352c287225 */ /* 0x000fc800078e00ff */
[----:B------:R-:W-:Y:S01]  /*0710*/  IMAD.IADD R50, R47, 0x1, R59 ;  /* 0x000000012f327824 */ /* 0x000fe200078e023b */
[----:B------:R-:W-:Y:S01]  /*0720*/  SEL R47, R40, R46, !P2 ;  /* 0x0000002e282f7207 */ /* 0x000fe20005000000 */
[-C--:B------:R-:W-:Y:S02]  /*0730*/  IMAD R54, R54, R53.reuse, RZ ;  /* 0x0000003536367224 */ /* 0x080fe400078e02ff */
[----:B------:R-:W-:Y:S02]  /*0740*/  IMAD R39, R57, R44, R45 ;  /* 0x0000002c39277224 */ /* 0x000fe400078e022d */
[-C--:B------:R-:W-:Y:S02]  /*0750*/  IMAD R59, R74, R53.reuse, RZ ;  /* 0x000000354a3b7224 */ /* 0x080fe400078e02ff */
[----:B------:R-:W-:Y:S01]  /*0760*/  IMAD R83, R52, R53, RZ ;  /* 0x0000003534537224 */ /* 0x000fe200078e02ff */
[----:B------:R-:W-:Y:S01]  /*0770*/  @!P2 IADD3 R50, R41, R39, RZ ;  /* 0x000000272932a210 */ /* 0x000fe20007ffe0ff */
[----:B------:R-:W-:-:S03]  /*0780*/  IMAD.WIDE.U32 R44, R38, R53, RZ ;  /* 0x00000035262c7225 */ /* 0x000fc600078e00ff */
[----:B------:R-:W-:Y:S01]  /*0790*/  SHF.L.U64.HI R87, R47, 0x2, R50 ;  /* 0x000000022f577819 */ /* 0x000fe20000010232 */
[----:B------:R-:W-:Y:S01]  /*07a0*/  IMAD R53, R57, R38, R54 ;  /* 0x0000002639357224 */ /* 0x000fe200078e0236 */
[----:B------:R-:W-:Y:S01]  /*07b0*/  IADD3 R38, P0, R59, R47, RZ ;  /* 0x0000002f3b267210 */ /* 0x000fe20007f1e0ff */
[----:B------:R-:W-:Y:S01]  /*07c0*/  IMAD R57, R48, R83, R55 ;  /* 0x0000005330397224 */ /* 0x000fe200078e0237 */
[----:B------:R-:W-:Y:S01]  /*07d0*/  SHF.L.U32 R55, R83, 0x3, RZ ;  /* 0x0000000353377819 */ /* 0x000fe200000006ff */
[----:B------:R-:W-:Y:S01]  /*07e0*/  IMAD.IADD R41, R45, 0x1, R53 ;  /* 0x000000012d297824 */ /* 0x000fe200078e0235 */
[----:B------:R-:W-:Y:S01]  /*07f0*/  LEA.HI.X.SX32 R39, R59, R50, 0x1, P0 ;  /* 0x000000323b277211 */ /* 0x000fe200000f0eff */
[----:B------:R-:W-:Y:S01]  /*0800*/  IMAD R51, R51, R42, RZ ;  /* 0x0000002a33337224 */ /* 0x000fe200078e02ff */
[----:B------:R-:W-:Y:S02]  /*0810*/  IADD3 R54, R55, 0x20, R55 ;  /* 0x0000002037367810 */ /* 0x000fe40007ffe037 */
[----:B------:R-:W-:Y:S01]  /*0820*/  SHF.L.U32 R40, R44, 0x2, RZ ;  /* 0x000000022c287819 */ /* 0x000fe200000006ff */
[----:B------:R-:W-:Y:S01]  /*0830*/  IMAD.WIDE.U32 R38, R42, R49, R38 ;  /* 0x000000312a267225 */ /* 0x000fe200078e0026 */
[----:B------:R-:W-:-:S02]  /*0840*/  SHF.L.U64.HI R41, R44, 0x2, R41 ;  /* 0x000000022c297819 */ /* 0x000fc40000010229 */
[----:B------:R-:W-:Y:S01]  /*0850*/  IADD3 R48, R55, R54, RZ ;  /* 0x0000003637307210 */ /* 0x000fe20007ffe0ff */
[----:B------:R-:W-:Y:S01]  /*0860*/  IMAD R51, R43, R49, R51 ;  /* 0x000000312b337224 */ /* 0x000fe200078e0233 */
[----:B------:R-:W-:Y:S01]  /*0870*/  SHF.R.S32.HI R43, RZ, 0x1f, R57 ;  /* 0x0000001fff2b7819 */ /* 0x000fe20000011439 */
[--C-:B------:R-:W-:Y:S01]  /*0880*/  IMAD.WIDE R52, R55, 0x4, R40.reuse ;  /* 0x0000000437347825 */ /* 0x100fe200078e0228 */
[----:B------:R-:W-:Y:S02]  /*0890*/  IADD3 R45, P0, R57, R38, RZ ;  /* 0x00000026392d7210 */ /* 0x000fe40007f1e0ff */
[----:B------:R-:W-:Y:S01]  /*08a0*/  SHF.L.U32 R47, R47, 0x2, RZ ;  /* 0x000000022f2f7819 */ /* 0x000fe200000006ff */
[----:B------:R-:W-:Y:S01]  /*08b0*/  IMAD.WIDE R40, R59, 0x4, R40 ;  /* 0x000000043b287825 */ /* 0x000fe200078e0228 */
[----:B------:R-:W-:Y:S02]  /*08c0*/  IADD3.X R56, R43, R39, R51, P0, !PT ;  /* 0x000000272b387210 */ /* 0x000fe400007fe433 */
[----:B------:R-:W-:Y:S01]  /*08d0*/  SHF.L.U32 R50, R45, 0x2, RZ ;  /* 0x000000022d327819 */ /* 0x000fe200000006ff */
[----:B------:R-:W-:Y:S01]  /*08e0*/  IMAD.IADD R46, R55, 0x1, R48 ;  /* 0x00000001372e7824 */ /* 0x000fe200078e0230 */
[----:B------:R-:W-:Y:S01]  /*08f0*/  SHF.L.U64.HI R51, R45, 0x2, R56 ;  /* 0x000000022d337819 */ /* 0x000fe20000010238 */
[----:B------:R-:W-:-:S03]  /*0900*/  IMAD.WIDE R38, R57, 0x4, R40 ;  /* 0x0000000439267825 */ /* 0x000fc600078e0228 */
[----:B------:R-:W-:Y:S01]  /*0910*/  IADD3 R44, R55, R46, RZ ;  /* 0x0000002e372c7210 */ /* 0x000fe20007ffe0ff */
[----:B------:R-:W-:Y:S01]  /*0920*/  IMAD.WIDE R52, R59, 0x4, R52 ;  /* 0x000000043b347825 */ /* 0x000fe200078e0234 */
[----:B------:R-:W-:-:S03]  /*0930*/  IADD3 R84, P0, R38, R47, RZ ;  /* 0x0000002f26547210 */ /* 0x000fc60007f1e0ff */
[----:B------:R-:W-:Y:S02]  /*0940*/  IMAD.IADD R42, R55, 0x1, R44 ;  /* 0x00000001372a7824 */ /* 0x000fe400078e022c */
[----:B------:R-:W-:-:S03]  /*0950*/  IMAD.WIDE R52, R57, 0x4, R52 ;  /* 0x0000000439347825 */ /* 0x000fc600078e0234 */
[----:B------:R-:W-:Y:S01]  /*0960*/  IADD3 R41, R55, R42, RZ ;  /* 0x0000002a37297210 */ /* 0x000fe20007ffe0ff */
[----:B------:R-:W-:Y:S01]  /*0970*/  IMAD.X R85, R39, 0x1, R87, P0 ;  /* 0x0000000127557824 */ /* 0x000fe200000e0657 */
[----:B------:R-:W-:Y:S01]  /*0980*/  IADD3 R86, P0, R52, R47, RZ ;  /* 0x0000002f34567210 */ /* 0x000fe20007f1e0ff */
[----:B------:R-:W-:-:S03]  /*0990*/  IMAD.WIDE R38, R83, 0x20, R50 ;  /* 0x0000002053267825 */ /* 0x000fc600078e0232 */
[----:B------:R-:W-:Y:S01]  /*09a0*/  IADD3.X R87, R53, R87, RZ, P0, !PT ;  /* 0x0000005735577210 */ /* 0x000fe200007fe4ff */
[----:B------:R-:W-:-:S04]  /*09b0*/  IMAD.WIDE R40, R41, 0x4, R50 ;  /* 0x0000000429287825 */ /* 0x000fc800078e0232 */
[----:B------:R-:W-:-:S04]  /*09c0*/  IMAD.WIDE R42, R42, 0x4, R50 ;  /* 0x000000042a2a7825 */ /* 0x000fc800078e0232 */
[----:B------:R-:W-:-:S04]  /*09d0*/  IMAD.WIDE R44, R44, 0x4, R50 ;  /* 0x000000042c2c7825 */ /* 0x000fc800078e0232 */
[----:B------:R-:W-:-:S04]  /*09e0*/  IMAD.WIDE R46, R46, 0x4, R50 ;  /* 0x000000042e2e7825 */ /* 0x000fc800078e0232 */
[----:B------:R-:W-:-:S04]  /*09f0*/  IMAD.WIDE R48, R48, 0x4, R50 ;  /* 0x0000000430307825 */ /* 0x000fc800078e0232 */
[----:B------:R-:W-:-:S04]  /*0a00*/  IMAD.WIDE R50, R54, 0x4, R50 ;  /* 0x0000000436327825 */ /* 0x000fc800078e0232 */
[----:B------:R-:W-:-:S07]  /*0a10*/  IMAD.WIDE R38, R55, 0x4, R38 ;  /* 0x0000000437267825 */ /* 0x000fce00078e0226 */
.L_x_250:
[----:B------:R-:W-:-:S04]  /*0a20*/  IADD3 R52, P0, R38, UR8, RZ ;  /* 0x0000000826347c10 */ /* 0x000fc8000ff1e0ff */
[----:B------:R-:W-:-:S03]  /*0a30*/  IADD3.X R53, R39, UR9, RZ, P0, !PT ;  /* 0x0000000927357c10 */ /* 0x000fc600087fe4ff */
[----:B------:R-:W-:-:S03]  /*0a40*/  IMAD.WIDE R54, R83, 0x20, R52 ;  /* 0x0000002053367825 */ /* 0x000fc600078e0234 */
[----:B------:R-:W2:Y:S04]  /*0a50*/  LDG.E R53, desc[UR6][R52.64] ;  /* 0x0000000634357981 */ /* 0x000ea8000c1e1900 */
[----:B------:R0:W3:Y:S01]  /*0a60*/  LDG.E R92, desc[UR6][R54.64] ;  /* 0x00000006365c7981 */ /* 0x0000e2000c1e1900 */
[----:B------:R-:W-:-:S05]  /*0a70*/  IMAD.WIDE R90, R83, 0x20, R54 ;  /* 0x00000020535a7825 */ /* 0x000fca00078e0236 */
[----:B------:R-:W4:Y:S01]  /*0a80*/  LDG.E R93, desc[UR6][R90.64] ;  /* 0x000000065a5d7981 */ /* 0x000f22000c1e1900 */
[----:B------:R-:W-:Y:S01]  /*0a90*/  IMAD.WIDE R56, R83, 0x20, R90 ;  /* 0x0000002053387825 */ /* 0x000fe200078e025a */
[----:B0-----:R-:W-:-:S03]  /*0aa0*/  IADD3 R54, P0, R84, UR8, RZ ;  /* 0x0000000854367c10 */ /* 0x001fc6000ff1e0ff */
[----:B------:R-:W-:Y:S01]  /*0ab0*/  IMAD.WIDE R58, R83, 0x20, R56 ;  /* 0x00000020533a7825 */ /* 0x000fe200078e0238 */
[----:B------:R-:W-:Y:S01]  /*0ac0*/  IADD3.X R55, R85, UR9, RZ, P0, !PT ;  /* 0x0000000955377c10 */ /* 0x000fe200087fe4ff */
[----:B------:R-:W5:Y:S02]  /*0ad0*/  LDG.E R56, desc[UR6][R56.64] ;  /* 0x0000000638387981 */ /* 0x000f64000c1e1900 */
[----:B------:R-:W-:Y:S02]  /*0ae0*/  IMAD.WIDE R88, R83, 0x20, R58 ;  /* 0x0000002053587825 */ /* 0x000fe400078e023a */
[----:B------:R-:W5:Y:S02]  /*0af0*/  LDG.E R90, desc[UR6][R54.64+0x100] ;  /* 0x00010006365a7981 */ /* 0x000f64000c1e1900 */
[----:B---3--:R-:W-:Y:S02]  /*0b00*/  FADD.FTZ R7, R92, R7 ;  /* 0x000000075c077221 */ /* 0x008fe40000010000 */
[----:B------:R-:W3:Y:S04]  /*0b10*/  LDG.E R57, desc[UR6][R58.64] ;  /* 0x000000063a397981 */ /* 0x000ee8000c1e1900 */
[----:B------:R-:W3:Y:S01]  /*0b20*/  LDG.E R88, desc[UR6][R88.64] ;  /* 0x0000000658587981 */ /* 0x000ee2000c1e1900 */
[----:B--2---:R-:W-:Y:S01]  /*0b30*/  FADD.FTZ R6, R53, R6 ;  /* 0x0000000635067221 */ /* 0x004fe20000010000 */
[----:B----4-:R-:W-:-:S02]  /*0b40*/  FADD.FTZ R8, R93, R8 ;  /* 0x000000085d087221 */ /* 0x010fc40000010000 */
[----:B------:R-:W2:Y:S01]  /*0b50*/  LDG.E R92, desc[UR6][R54.64+0x80] ;  /* 0x00008006365c7981 */ /* 0x000ea2000c1e1900 */
[----:B------:R-:W-:-:S03]  /*0b60*/  IADD3 R52, P0, R86, UR8, RZ ;  /* 0x0000000856347c10 */ /* 0x000fc6000ff1e0ff */
[----:B------:R-:W4:Y:S01]  /*0b70*/  LDG.E R93, desc[UR6][R54.64+0x180] ;  /* 0x00018006365d7981 */ /* 0x000f22000c1e1900 */
[----:B------:R-:W-:-:S03]  /*0b80*/  IADD3.X R53, R87, UR9, RZ, P0, !PT ;  /* 0x0000000957357c10 */ /* 0x000fc600087fe4ff */
[----:B------:R-:W4:Y:S04]  /*0b90*/  LDG.E R89, desc[UR6][R54.64] ;  /* 0x0000000636597981 */ /* 0x000f28000c1e1900 */
[----:B------:R-:W4:Y:S04]  /*0ba0*/  LDG.E R91, desc[UR6][R54.64+0x200] ;  /* 0x00020006365b7981 */ /* 0x000f28000c1e1900 */
[----:B------:R0:W4:Y:S01]  /*0bb0*/  LDG.E R59, desc[UR6][R54.64+0x280] ;  /* 0x00028006363b7981 */ /* 0x000122000c1e1900 */
[----:B-----5:R-:W-:Y:S01]  /*0bc0*/  FADD.FTZ R9, R56, R9 ;  /* 0x0000000938097221 */ /* 0x020fe20000010000 */
[----:B------:R-:W-:-:S02]  /*0bd0*/  FADD.FTZ R20, R90, R20 ;  /* 0x000000145a147221 */ /* 0x000fc40000010000 */
[----:B------:R-:W5:Y:S04]  /*0be0*/  LDG.E R56, desc[UR6][R52.64] ;  /* 0x0000000634387981 */ /* 0x000f68000c1e1900 */
[----:B------:R-:W5:Y:S01]  /*0bf0*/  LDG.E R58, desc[UR6][R52.64+0x80] ;  /* 0x00008006343a7981 */ /* 0x000f62000c1e1900 */
[----:B0-----:R-:W-:-:S03]  /*0c00*/  IADD3 R54, P0, R50, UR8, RZ ;  /* 0x0000000832367c10 */ /* 0x001fc6000ff1e0ff */
[----:B------:R-:W5:Y:S01]  /*0c10*/  LDG.E R90, desc[UR6][R52.64+0x200] ;  /* 0x00020006345a7981 */ /* 0x000f62000c1e1900 */
[----:B------:R-:W-:Y:S01]  /*0c20*/  IADD3.X R55, R51, UR9, RZ, P0, !PT ;  /* 0x0000000933377c10 */ /* 0x000fe200087fe4ff */
[----:B---3--:R-:W-:Y:S02]  /*0c30*/  FADD.FTZ R10, R57, R10 ;  /* 0x0000000a390a7221 */ /* 0x008fe40000010000 */
[----:B------:R-:W3:Y:S01]  /*0c40*/  LDG.E R57, desc[UR6][R52.64+0x280] ;  /* 0x0002800634397981 */ /* 0x000ee2000c1e1900 */
[----:B------:R-:W-:-:S03]  /*0c50*/  FADD.FTZ R11, R88, R11 ;  /* 0x0000000b580b7221 */ /* 0x000fc60000010000 */
[----:B------:R-:W3:Y:S01]  /*0c60*/  LDG.E R88, desc[UR6][R52.64+0x100] ;  /* 0x0001000634587981 */ /* 0x000ee2000c1e1900 */
[----:B--2---:R-:W-:-:S03]  /*0c70*/  FADD.FTZ R12, R92, R12 ;  /* 0x0000000c5c0c7221 */ /* 0x004fc60000010000 */
[----:B------:R0:W2:Y:S04]  /*0c80*/  LDG.E R92, desc[UR6][R52.64+0x180] ;  /* 0x00018006345c7981 */ /* 0x0000a8000c1e1900 */
[----:B------:R-:W2:Y:S01]  /*0c90*/  LDG.E R53, desc[UR6][R54.64] ;  /* 0x0000000636357981 */ /* 0x000ea2000c1e1900 */
[----:B0-----:R-:W-:Y:S01]  /*0ca0*/  IADD3 R52, P0, R48, UR8, RZ ;  /* 0x0000000830347c10 */ /* 0x001fe2000ff1e0ff */
[----:B----4-:R-:W-:Y:S01]  /*0cb0*/  FADD.FTZ R4, R89, R4 ;  /* 0x0000000459047221 */ /* 0x010fe20000010000 */
[----:B------:R-:W-:Y:S01]  /*0cc0*/  FADD.FTZ R28, R93, R28 ;  /* 0x0000001c5d1c7221 */ /* 0x000fe20000010000 */
[----:B------:R-:W-:Y:S01]  /*0cd0*/  FADD.FTZ R36, R91, R36 ;  /* 0x000000245b247221 */ /* 0x000fe20000010000 */
[----:B------:R-:W-:Y:S01]  /*0ce0*/  FADD.FTZ R66, R59, R66 ;  /* 0x000000423b427221 */ /* 0x000fe20000010000 */
[----:B------:R-:W4:Y:S04]  /*0cf0*/  LDG.E R91, desc[UR6][R54.64+0x80] ;  /* 0x00008006365b7981 */ /* 0x000f28000c1e1900 */
[----:B------:R-:W4:Y:S04]  /*0d00*/  LDG.E R89, desc[UR6][R54.64+0x100] ;  /* 0x0001000636597981 */ /* 0x000f28000c1e1900 */
[----:B------:R-:W4:Y:S04]  /*0d10*/  LDG.E R59, desc[UR6][R54.64+0x180] ;  /* 0x00018006363b7981 */ /* 0x000f28000c1e1900 */
[----:B------:R0:W4:Y:S01]  /*0d20*/  LDG.E R93, desc[UR6][R54.64+0x200] ;  /* 0x00020006365d7981 */ /* 0x000122000c1e1900 */
[----:B-----5:R-:W-:Y:S01]  /*0d30*/  FADD.FTZ R5, R56, R5 ;  /* 0x0000000538057221 */ /* 0x020fe20000010000 */
[----:B------:R-:W-:Y:S01]  /*0d40*/  FADD.FTZ R13, R58, R13 ;  /* 0x0000000d3a0d7221 */ /* 0x000fe20000010000 */
[----:B------:R-:W-:Y:S01]  /*0d50*/  FADD.FTZ R37, R90, R37 ;  /* 0x000000255a257221 */ /* 0x000fe20000010000 */
[----:B---3--:R-:W-:Y:S01]  /*0d60*/  FADD.FTZ R21, R88, R21 ;  /* 0x0000001558157221 */ /* 0x008fe20000010000 */
[----:B--2---:R-:W-:Y:S01]  /*0d70*/  FADD.FTZ R29, R92, R29 ;  /* 0x0000001d5c1d7221 */ /* 0x004fe20000010000 */
[----:B------:R-:W-:Y:S01]  /*0d80*/  FADD.FTZ R14, R53, R14 ;  /* 0x0000000e350e7221 */ /* 0x000fe20000010000 */
[----:B------:R-:W-:-:S02]  /*0d90*/  IADD3.X R53, R49, UR9, RZ, P0, !PT ;  /* 0x0000000931357c10 */ /* 0x000fc400087fe4ff */
[----:B0-----:R-:W-:-:S03]  /*0da0*/  IADD3 R54, P0, R46, UR8, RZ ;  /* 0x000000082e367c10 */ /* 0x001fc6000ff1e0ff */
[----:B------:R-:W2:Y:S01]  /*0db0*/  LDG.E R90, desc[UR6][R52.64] ;  /* 0x00000006345a7981 */ /* 0x000ea2000c1e1900 */
[----:B------:R-:W-:-:S03]  /*0dc0*/  IADD3.X R55, R47, UR9, RZ, P0, !PT ;  /* 0x000000092f377c10 */ /* 0x000fc600087fe4ff */
[----:B------:R-:W3:Y:S04]  /*0dd0*/  LDG.E R56, desc[UR6][R52.64+0x80] ;  /* 0x0000800634387981 */ /* 0x000ee8000c1e1900 */
[----:B------:R-:W5:Y:S04]  /*0de0*/  LDG.E R88, desc[UR6][R52.64+0x100] ;  /* 0x0001000634587981 */ /* 0x000f68000c1e1900 */
[----:B------:R-:W5:Y:S04]  /*0df0*/  LDG.E R58, desc[UR6][R52.64+0x180] ;  /* 0x00018006343a7981 */ /* 0x000f68000c1e1900 */
[----:B------:R0:W5:Y:S04]  /*0e00*/  LDG.E R92, desc[UR6][R52.64+0x200] ;  /* 0x00020006345c7981 */ /* 0x000168000c1e1900 */
[----:B------:R-:W5:Y:S01]  /*0e10*/  LDG.E R53, desc[UR6][R54.64] ;  /* 0x0000000636357981 */ /* 0x000f62000c1e1900 */
[----:B0-----:R-:W-:Y:S01]  /*0e20*/  IADD3 R52, P0, R44, UR8, RZ ;  /* 0x000000082c347c10 */ /* 0x001fe2000ff1e0ff */
[----:B------:R-:W-:Y:S01]  /*0e30*/  FADD.FTZ R67, R57, R67 ;  /* 0x0000004339437221 */ /* 0x000fe20000010000 */
[----:B----4-:R-:W-:Y:S01]  /*0e40*/  FADD.FTZ R22, R91, R22 ;  /* 0x000000165b167221 */ /* 0x010fe20000010000 */
[----:B------:R-:W-:Y:S01]  /*0e50*/  FADD.FTZ R30, R89, R30 ;  /* 0x0000001e591e7221 */ /* 0x000fe20000010000 */
[----:B------:R-:W-:Y:S01]  /*0e60*/  FADD.FTZ R60, R59, R60 ;  /* 0x0000003c3b3c7221 */ /* 0x000fe20000010000 */
[----:B------:R-:W4:Y:S04]  /*0e70*/  LDG.E R89, desc[UR6][R54.64+0x80] ;  /* 0x0000800636597981 */ /* 0x000f28000c1e1900 */
[----:B------:R-:W4:Y:S04]  /*0e80*/  LDG.E R59, desc[UR6][R54.64+0x100] ;  /* 0x00010006363b7981 */ /* 0x000f28000c1e1900 */
[----:B------:R-:W4:Y:S04]  /*0e90*/  LDG.E R57, desc[UR6][R54.64+0x180] ;  /* 0x0001800636397981 */ /* 0x000f28000c1e1900 */
[----:B------:R0:W4:Y:S01]  /*0ea0*/  LDG.E R91, desc[UR6][R54.64+0x200] ;  /* 0x00020006365b7981 */ /* 0x000122000c1e1900 */
[----:B--2---:R-:W-:Y:S01]  /*0eb0*/  FADD.FTZ R15, R90, R15 ;  /* 0x0000000f5a0f7221 */ /* 0x004fe20000010000 */
[----:B---3--:R-:W-:Y:S01]  /*0ec0*/  FADD.FTZ R23, R56, R23 ;  /* 0x0000001738177221 */ /* 0x008fe20000010000 */
[----:B-----5:R-:W-:Y:S01]  /*0ed0*/  FADD.FTZ R31, R88, R31 ;  /* 0x0000001f581f7221 */ /* 0x020fe20000010000 */
[----:B------:R-:W-:Y:S01]  /*0ee0*/  FADD.FTZ R61, R58, R61 ;  /* 0x0000003d3a3d7221 */ /* 0x000fe20000010000 */
[----:B------:R-:W-:Y:S01]  /*0ef0*/  FADD.FTZ R16, R53, R16 ;  /* 0x0000001035107221 */ /* 0x000fe20000010000 */
[----:B------:R-:W-:-:S05]  /*0f00*/  IADD3.X R53, R45, UR9, RZ, P0, !PT ;  /* 0x000000092d357c10 */ /* 0x000fca00087fe4ff */
[----:B------:R-:W2:Y:S04]  /*0f10*/  LDG.E R88, desc[UR6][R52.64+0x80] ;  /* 0x0000800634587981 */ /* 0x000ea8000c1e1900 */
[----:B------:R-:W3:Y:S04]  /*0f20*/  LDG.E R58, desc[UR6][R52.64+0x100] ;  /* 0x00010006343a7981 */ /* 0x000ee8000c1e1900 */
[----:B------:R-:W5:Y:S04]  /*0f30*/  LDG.E R56, desc[UR6][R52.64+0x180] ;  /* 0x0001800634387981 */ /* 0x000f68000c1e1900 */
[----:B------:R-:W5:Y:S01]  /*0f40*/  LDG.E R90, desc[UR6][R52.64+0x200] ;  /* 0x00020006345a7981 */ /* 0x000f62000c1e1900 */
[----:B0-----:R-:W-:Y:S01]  /*0f50*/  IADD3 R54, P0, R42, UR8, RZ ;  /* 0x000000082a367c10 */ /* 0x001fe2000ff1e0ff */
[----:B------:R-:W-:-:S02]  /*0f60*/  FADD.FTZ R69, R92, R69 ;  /* 0x000000455c457221 */ /* 0x000fc40000010000 */
[----:B------:R0:W5:Y:S01]  /*0f70*/  LDG.E R92, desc[UR6][R52.64] ;  /* 0x00000006345c7981 */ /* 0x000162000c1e1900 */
[----:B------:R-:W-:Y:S01]  /*0f80*/  IADD3.X R55, R43, UR9, RZ, P0, !PT ;  /* 0x000000092b377c10 */ /* 0x000fe200087fe4ff */
[----:B------:R-:W-:Y:S01]  /*0f90*/  FADD.FTZ R68, R93, R68 ;  /* 0x000000445d447221 */ /* 0x000fe20000010000 */
[----:B----4-:R-:W-:Y:S01]  /*0fa0*/  FADD.FTZ R24, R89, R24 ;  /* 0x0000001859187221 */ /* 0x010fe20000010000 */
[----:B------:R-:W-:Y:S01]  /*0fb0*/  FADD.FTZ R32, R59, R32 ;  /* 0x000000203b207221 */ /* 0x000fe20000010000 */
[----:B------:R-:W-:Y:S01]  /*0fc0*/  FADD.FTZ R62, R57, R62 ;  /* 0x0000003e393e7221 */ /* 0x000fe20000010000 */
[----:B------:R-:W-:Y:S01]  /*0fd0*/  FADD.FTZ R70, R91, R70 ;  /* 0x000000465b467221 */ /* 0x000fe20000010000 */
[----:B------:R-:W4:Y:S01]  /*0fe0*/  LDG.E R93, desc[UR6][R54.64] ;  /* 0x00000006365d7981 */ /* 0x000f22000c1e1900 */
[----:B0-----:R-:W-:-:S03]  /*0ff0*/  IADD3 R52, P0, R40, UR8, RZ ;  /* 0x0000000828347c10 */ /* 0x001fc6000ff1e0ff */
[----:B------:R-:W4:Y:S01]  /*1000*/  LDG.E R57, desc[UR6][R54.64+0x80] ;  /* 0x0000800636397981 */ /* 0x000f22000c1e1900 */
[----:B------:R-:W-:-:S03]  /*1010*/  IADD3.X R53, R41, UR9, RZ, P0, !PT ;  /* 0x0000000929357c10 */ /* 0x000fc600087fe4ff */
[----:B------:R-:W4:Y:S04]  /*1020*/  LDG.E R89, desc[UR6][R54.64+0x100] ;  /* 0x0001000636597981 */ /* 0x000f28000c1e1900 */
[----:B------:R-:W4:Y:S04]  /*1030*/  LDG.E R59, desc[UR6][R54.64+0x180] ;  /* 0x00018006363b7981 */ /* 0x000f28000c1e1900 */
[----:B------:R-:W4:Y:S04]  /*1040*/  LDG.E R91, desc[UR6][R54.64+0x200] ;  /* 0x00020006365b7981 */ /* 0x000f28000c1e1900 */
[----:B------:R-:W4:Y:S01]  /*1050*/  LDG.E R54, desc[UR6][R52.64+0x180] ;  /* 0x0001800634367981 */ /* 0x000f22000c1e1900 */
[----:B--2---:R-:W-:-:S03]  /*1060*/  FADD.FTZ R25, R88, R25 ;  /* 0x0000001958197221 */ /* 0x004fc60000010000 */
[----:B------:R-:W2:Y:S01]  /*1070*/  LDG.E R88, desc[UR6][R52.64+0x100] ;  /* 0x0001000634587981 */ /* 0x000ea2000c1e1900 */
[----:B---3--:R-:W-:-:S03]  /*1080*/  FADD.FTZ R33, R58, R33 ;  /* 0x000000213a217221 */ /* 0x008fc60000010000 */
[----:B------:R-:W3:Y:S01]  /*1090*/  LDG.E R58, desc[UR6][R52.64+0x80] ;  /* 0x00008006343a7981 */ /* 0x000ee2000c1e1900 */
[----:B-----5:R-:W-:-:S03]  /*10a0*/  FADD.FTZ R63, R56, R63 ;  /* 0x0000003f383f7221 */ /* 0x020fc60000010000 */
[----:B------:R-:W5:Y:S01]  /*10b0*/  LDG.E R56, desc[UR6][R52.64] ;  /* 0x0000000634387981 */ /* 0x000f62000c1e1900 */
[----:B------:R-:W-:-:S03]  /*10c0*/  FADD.FTZ R71, R90, R71 ;  /* 0x000000475a477221 */ /* 0x000fc60000010000 */
[----:B------:R-:W5:Y:S01]  /*10d0*/  LDG.E R90, desc[UR6][R52.64+0x200] ;  /* 0x00020006345a7981 */ /* 0x000f62000c1e1900 */
[----:B------:R-:W-:-:S06]  /*10e0*/  UIADD3 UR4, UR4, 0x1, URZ ;  /* 0x0000000104047890 */ /* 0x000fcc000fffe03f */
[----:B------:R-:W-:Y:S01]  /*10f0*/  ISETP.LE.AND P0, PT, R75, UR4, PT ;  /* 0x000000044b007c0c */ /* 0x000fe2000bf03270 */
[----:B------:R-:W-:Y:S01]  /*1100*/  ULEA UR8, UP0, UR10, UR8, 0x2 ;  /* 0x000000080a087291 */ /* 0x000fe2000f80103f */
[----:B------:R-:W-:-:S03]  /*1110*/  FADD.FTZ R17, R92, R17 ;  /* 0x000000115c117221 */ /* 0x000fc60000010000 */
[----:B------:R-:W-:Y:S01]  /*1120*/  UIADD3.X UR9, UR9, UR5, URZ, UP0, !UPT ;  /* 0x0000000509097290 */ /* 0x000fe200087fe43f */
[----:B----4-:R-:W-:Y:S01]  /*1130*/  FADD.FTZ R18, R93, R18 ;  /* 0x000000125d127221 */ /* 0x010fe20000010000 */
[----:B------:R-:W-:Y:S01]  /*1140*/  FADD.FTZ R26, R57, R26 ;  /* 0x0000001a391a7221 */ /* 0x000fe20000010000 */
[----:B------:R-:W-:Y:S01]  /*1150*/  FADD.FTZ R34, R89, R34 ;  /* 0x0000002259227221 */ /* 0x000fe20000010000 */
[----:B------:R-:W-:Y:S01]  /*1160*/  FADD.FTZ R64, R59, R64 ;  /* 0x000000403b407221 */ /* 0x000fe20000010000 */
[----:B------:R-:W-:Y:S01]  /*1170*/  FADD.FTZ R72, R91, R72 ;  /* 0x000000485b487221 */ /* 0x000fe20000010000 */
[----:B------:R-:W-:Y:S01]  /*1180*/  FADD.FTZ R65, R54, R65 ;  /* 0x0000004136417221 */ /* 0x000fe20000010000 */
[----:B--2---:R-:W-:Y:S01]  /*1190*/  FADD.FTZ R35, R88, R35 ;  /* 0x0000002358237221 */ /* 0x004fe20000010000 */
[----:B---3--:R-:W-:Y:S01]  /*11a0*/  FADD.FTZ R27, R58, R27 ;  /* 0x0000001b3a1b7221 */ /* 0x008fe20000010000 */
[----:B-----5:R-:W-:Y:S01]  /*11b0*/  FADD.FTZ R19, R56, R19 ;  /* 0x0000001338137221 */ /* 0x020fe20000010000 */
[----:B------:R-:W-:Y:S01]  /*11c0*/  FADD.FTZ R73, R90, R73 ;  /* 0x000000495a497221 */ /* 0x000fe20000010000 */
[----:B------:R-:W-:Y:S06]  /*11d0*/  @!P0 BRA `(.L_x_250) ;  /* 0xfffffff800108947 */ /* 0x000fec000383ffff */
.L_x_249:
[----:B------:R-:W0:Y:S01]  /*11e0*/  S2UR UR5, SR_CgaCtaId ;  /* 0x00000000000579c3 */ /* 0x000e220000008800 */
[----:B------:R-:W-:Y:S01]  /*11f0*/  LEA.HI R41, R3, R3, RZ, 0x1 ;  /* 0x0000000303297211 */ /* 0x000fe200078f08ff */
[----:B------:R-:W-:Y:S01]  /*1200*/  IMAD.SHL.U32 R38, R0, 0x40, RZ ;  /* 0x0000004000267824 */ /* 0x000fe200078e00ff */
[----:B------:R-:W-:Y:S01]  /*1210*/  SHF.L.U32 R39, R76, 0x6, RZ ;  /* 0x000000064c277819 */ /* 0x000fe200000006ff */
[----:B------:R-:W-:Y:S01]  /*1220*/  ULDC UR8, c[0x0][0x390] ;  /* 0x0000e40000087ab9 */ /* 0x000fe20000000800 */
[----:B------:R-:W-:Y:S01]  /*1230*/  LOP3.LUT R42, R41, 0x1ffffe, RZ, 0xc0, !PT ;  /* 0x001ffffe292a7812 */ /* 0x000fe200078ec0ff */
[----:B------:R-:W-:Y:S01]  /*1240*/  FMUL.FTZ R4, R4, UR8 ;  /* 0x0000000804047c20 */ /* 0x000fe20008410000 */
[----:B------:R-:W-:Y:S01]  /*1250*/  LOP3.LUT R41, R38, 0x1c0, RZ, 0xc0, !PT ;  /* 0x000001c026297812 */ /* 0x000fe200078ec0ff */
[----:B------:R-:W-:Y:S01]  /*1260*/  IMAD.SHL.U32 R38, R78, 0x8, RZ ;  /* 0x000000084e267824 */ /* 0x000fe200078e00ff */
[----:B------:R-:W-:Y:S01]  /*1270*/  SHF.L.U32 R40, R2, 0x3, RZ ;  /* 0x0000000302287819 */ /* 0x000fe200000006ff */
[----:B------:R-:W-:Y:S01]  /*1280*/  FMUL.FTZ R5, R5, UR8 ;  /* 0x0000000805057c20 */ /* 0x000fe20008410000 */
[----:B------:R-:W-:Y:S01]  /*1290*/  LOP3.LUT R39, R39, 0x1c0, RZ, 0xc0, !PT ;  /* 0x000001c027277812 */ /* 0x000fe200078ec0ff */
[----:B------:R-:W-:Y:S01]  /*12a0*/  FMUL.FTZ R6, R6, UR8 ;  /* 0x0000000806067c20 */ /* 0x000fe20008410000 */
[----:B------:R-:W-:Y:S01]  /*12b0*/  IADD3 R42, R3, -R42, RZ ;  /* 0x8000002a032a7210 */ /* 0x000fe20007ffe0ff */
[----:B------:R-:W-:Y:S01]  /*12c0*/  FMUL.FTZ R7, R7, UR8 ;  /* 0x0000000807077c20 */ /* 0x000fe20008410000 */
[----:B------:R-:W-:Y:S01]  /*12d0*/  SHF.R.U32.HI R3, RZ, 0x3, R41 ;  /* 0x00000003ff037819 */ /* 0x000fe20000011629 */
[----:B------:R-:W-:Y:S01]  /*12e0*/  UMOV UR4, 0x400 ;  /* 0x0000040000047882 */ /* 0x000fe20000000000 */
[----:B------:R-:W-:Y:S01]  /*12f0*/  LOP3.LUT R44, R41, 0x38, R38, 0xf8, !PT ;  /* 0x00000038292c7812 */ /* 0x000fe200078ef826 */
[----:B------:R-:W-:Y:S01]  /*1300*/  FMUL.FTZ R12, R12, UR8 ;  /* 0x000000080c0c7c20 */ /* 0x000fe20008410000 */
[----:B------:R-:W-:Y:S01]  /*1310*/  LOP3.LUT R40, R39, 0x18, R40, 0xf8, !PT ;  /* 0x0000001827287812 */ /* 0x000fe200078ef828 */
[----:B------:R-:W-:Y:S01]  /*1320*/  FMUL.FTZ R13, R13, UR8 ;  /* 0x000000080d0d7c20 */ /* 0x000fe20008410000 */
[----:B------:R-:W-:Y:S01]  /*1330*/  SHF.R.U32.HI R39, RZ, 0x3, R39 ;  /* 0x00000003ff277819 */ /* 0x000fe20000011627 */
[----:B------:R-:W-:Y:S01]  /*1340*/  FMUL.FTZ R9, R9, UR8 ;  /* 0x0000000809097c20 */ /* 0x000fe20008410000 */
[----:B------:R-:W-:Y:S01]  /*1350*/  F2FP.BF16.F32.PACK_AB R4, R5, R4 ;  /* 0x000000040504723e */ /* 0x000fe200000010ff */
[----:B0-----:R-:W-:Y:S01]  /*1360*/  ULEA UR4, UR5, UR4, 0x18 ;  /* 0x0000000405047291 */ /* 0x001fe2000f8ec03f */
[----:B------:R-:W-:Y:S01]  /*1370*/  LOP3.LUT R41, R44, R3, RZ, 0x3c, !PT ;  /* 0x000000032c297212 */ /* 0x000fe200078e3cff */
[----:B------:R-:W-:Y:S01]  /*1380*/  FMUL.FTZ R14, R14, UR8 ;  /* 0x000000080e0e7c20 */ /* 0x000fe20008410000 */
[----:B------:R-:W-:Y:S01]  /*1390*/  F2FP.BF16.F32.PACK_AB R5, R7, R6 ;  /* 0x000000060705723e */ /* 0x000fe200000010ff */
[----:B------:R-:W-:Y:S01]  /*13a0*/  FMUL.FTZ R6, R8, UR8 ;  /* 0x0000000808067c20 */ /* 0x000fe20008410000 */
[----:B------:R-:W-:Y:S01]  /*13b0*/  LEA R42, R42, R77, 0x9 ;  /* 0x0000004d2a2a7211 */ /* 0x000fe200078e48ff */
[----:B------:R-:W-:Y:S01]  /*13c0*/  FMUL.FTZ R7, R10, UR8 ;  /* 0x000000080a077c20 */ /* 0x000fe20008410000 */
[----:B------:R-:W-:Y:S01]  /*13d0*/  LOP3.LUT R3, R40, R39, RZ, 0x3c, !PT ;  /* 0x0000002728037212 */ /* 0x000fe200078e3cff */
[----:B------:R-:W-:Y:S01]  /*13e0*/  FMUL.FTZ R8, R11, UR8 ;  /* 0x000000080b087c20 */ /* 0x000fe20008410000 */
[----:B------:R-:W-:Y:S01]  /*13f0*/  LOP3.LUT P0, RZ, R76, 0x4, RZ, 0xc0, !PT ;  /* 0x000000044cff7812 */ /* 0x000fe2000780c0ff */
[----:B------:R-:W-:Y:S01]  /*1400*/  FMUL.FTZ R15, R15, UR8 ;  /* 0x000000080f0f7c20 */ /* 0x000fe20008410000 */
[----:B------:R-:W-:Y:S01]  /*1410*/  LEA R3, R42, R3, 0x1 ;  /* 0x000000032a037211 */ /* 0x000fe200078e08ff */
[----:B------:R-:W-:Y:S01]  /*1420*/  FMUL.FTZ R10, R16, UR8 ;  /* 0x00000008100a7c20 */ /* 0x000fe20008410000 */
[----:B------:R-:W-:Y:S01]  /*1430*/  F2FP.BF16.F32.PACK_AB R7, R8, R7 ;  /* 0x000000070807723e */ /* 0x000fe200000010ff */
[----:B------:R-:W-:Y:S01]  /*1440*/  FMUL.FTZ R17, R17, UR8 ;  /* 0x0000000811117c20 */ /* 0x000fe20008410000 */
[----:B------:R-:W-:Y:S01]  /*1450*/  F2FP.BF16.F32.PACK_AB R8, R13, R12 ;  /* 0x0000000c0d08723e */ /* 0x000fe200000010ff */
[----:B------:R-:W-:Y:S01]  /*1460*/  FMUL.FTZ R18, R18, UR8 ;  /* 0x0000000812127c20 */ /* 0x000fe20008410000 */
[----:B------:R-:W-:Y:S01]  /*1470*/  LEA R13, R3, UR4, 0x1 ;  /* 0x00000004030d7c11 */ /* 0x000fe2000f8e08ff */
[----:B------:R-:W-:Y:S01]  /*1480*/  FMUL.FTZ R19, R19, UR8 ;  /* 0x0000000813137c20 */ /* 0x000fe20008410000 */
[----:B------:R-:W-:Y:S01]  /*1490*/  F2FP.BF16.F32.PACK_AB R6, R9, R6 ;  /* 0x000000060906723e */ /* 0x000fe200000010ff */
[----:B------:R-:W-:Y:S01]  /*14a0*/  FMUL.FTZ R20, R20, UR8 ;  /* 0x0000000814147c20 */ /* 0x000fe20008410000 */
        /* <DEDUP_REMOVED lines=8> */
[----:B------:R-:W-:Y:S01]  /*1530*/  IADD3 R15, R13, 0x40, RZ ;  /* 0x000000400d0f7810 */ /* 0x000fe20007ffe0ff */
[----:B------:R-:W-:Y:S01]  /*1540*/  FMUL.FTZ R24, R24, UR8 ;  /* 0x0000000818187c20 */ /* 0x000fe20008410000 */
[----:B------:R-:W-:Y:S01]  /*1550*/  FMUL.FTZ R25, R25, UR8 ;  /* 0x0000000819197c20 */ /* 0x000fe20008410000 */
[----:B------:R-:W-:Y:S01]  /*1560*/  FMUL.FTZ R26, R26, UR8 ;  /* 0x000000081a1a7c20 */ /* 0x000fe20008410000 */
[----:B------:R-:W-:Y:S01]  /*1570*/  FMUL.FTZ R27, R27, UR8 ;  /* 0x000000081b1b7c20 */ /* 0x000fe20008410000 */
[----:B------:R-:W-:-:S02]  /*1580*/  @P0 VIADD R15, R13, 0xffffffc0 ;  /* 0xffffffc00d0f0836 */ /* 0x000fc40000000000 */
        /* <DEDUP_REMOVED lines=22> */
[----:B------:R-:W-:Y:S01]  /*16f0*/  STS [R13], R4 ;  /* 0x000000040d007388 */ /* 0x000fe20000000800 */
[----:B------:R-:W-:Y:S01]  /*1700*/  F2FP.BF16.F32.PACK_AB R24, R25, R24 ;  /* 0x000000181918723e */ /* 0x000fe200000010ff */
[----:B------:R-:W-:Y:S01]  /*1710*/  FMUL.FTZ R70, R70, UR8 ;  /* 0x0000000846467c20 */ /* 0x000fe20008410000 */
[----:B------:R-:W-:Y:S01]  /*1720*/  F2FP.BF16.F32.PACK_AB R26, R27, R26 ;  /* 0x0000001a1b1a723e */ /* 0x000fe200000010ff */
[----:B------:R-:W-:Y:S01]  /*1730*/  STS [R13+0x400], R5 ;  /* 0x000400050d007388 */ /* 0x000fe20000000800 */
[----:B------:R-:W-:Y:S01]  /*1740*/  FMUL.FTZ R71, R71, UR8 ;  /* 0x0000000847477c20 */ /* 0x000fe20008410000 */
[----:B------:R-:W-:Y:S01]  /*1750*/  FMUL.FTZ R72, R72, UR8 ;  /* 0x0000000848487c20 */ /* 0x000fe20008410000 */
[----:B------:R-:W-:Y:S01]  /*1760*/  FMUL.FTZ R73, R73, UR8 ;  /* 0x0000000849497c20 */ /* 0x000fe20008410000 */
[----:B------:R-:W-:Y:S01]  /*1770*/  STS [R15], R8 ;  /* 0x000000080f007388 */ /* 0x000fe20000000800 */
[----:B------:R-:W-:Y:S01]  /*1780*/  F2FP.BF16.F32.PACK_AB R32, R33, R32 ;  /* 0x000000202120723e */ /* 0x000fe200000010ff */
[----:B------:R-:W-:Y:S01]  /*1790*/  IMAD R2, R2, 0x200, R41 ;  /* 0x0000020002027824 */ /* 0x000fe200078e0229 */
[----:B------:R-:W-:Y:S01]  /*17a0*/  F2FP.BF16.F32.PACK_AB R34, R35, R34 ;  /* 0x000000222322723e */ /* 0x000fe200000010ff */
[----:B------:R-:W-:Y:S01]  /*17b0*/  STS [R15+0x400], R9 ;  /* 0x000400090f007388 */ /* 0x000fe20000000800 */
[----:B------:R-:W-:Y:S01]  /*17c0*/  F2FP.BF16.F32.PACK_AB R36, R37, R36 ;  /* 0x000000242524723e */ /* 0x000fe200000010ff */
[----:B------:R-:W-:Y:S01]  /*17d0*/  ULDC.64 UR10, c[0x0][0x448] ;  /* 0x00011200000a7ab9 */ /* 0x000fe20000000a00 */
[----:B------:R-:W-:Y:S01]  /*17e0*/  F2FP.BF16.F32.PACK_AB R60, R61, R60 ;  /* 0x0000003c3d3c723e */ /* 0x000fe200000010ff */
[----:B------:R-:W-:Y:S01]  /*17f0*/  STS [R13+0x1000], R6 ;  /* 0x001000060d007388 */ /* 0x000fe20000000800 */
[----:B------:R-:W-:Y:S01]  /*1800*/  F2FP.BF16.F32.PACK_AB R66, R67, R66 ;  /* 0x000000424342723e */ /* 0x000fe200000010ff */
[----:B------:R-:W-:Y:S01]  /*1810*/  BSSY B0, `(.L_x_251) ;  /* 0x0000044000007945 */ /* 0x000fe20003800000 */
        /* <DEDUP_REMOVED lines=8> */
[----:B------:R-:W-:Y:S02]  /*18a0*/  SHF.R.S32.HI R12, RZ, 0x1f, R79 ;  /* 0x0000001fff0c7819 */ /* 0x000fe4000001144f */
[----:B------:R-:W-:Y:S01]  /*18b0*/  SHF.R.S32.HI R39, RZ, 0x1f, R38 ;  /* 0x0000001fff277819 */ /* 0x000fe20000011426 */
[----:B------:R-:W-:Y:S01]  /*18c0*/  STS [R13+0x2000], R20 ;  /* 0x002000140d007388 */ /* 0x000fe20000000800 */
[----:B------:R-:W-:Y:S01]  /*18d0*/  SHF.R.S32.HI R29, RZ, 0x1f, R0 ;  /* 0x0000001fff1d7819 */ /* 0x000fe20000011400 */
[----:B------:R-:W-:Y:S01]  /*18e0*/  IMAD R12, R12, UR10, RZ ;  /* 0x0000000a0c0c7c24 */ /* 0x000fe2000f8e02ff */
[----:B------:R-:W-:Y:S01]  /*18f0*/  IADD3 R31, R38, 0x80, RZ ;  /* 0x00000080261f7810 */ /* 0x000fe20007ffe0ff */
[----:B------:R-:W-:Y:S04]  /*1900*/  STS [R13+0x2400], R22 ;  /* 0x002400160d007388 */ /* 0x000fe80000000800 */
[----:B------:R0:W-:Y:S04]  /*1910*/  STS [R15+0x2000], R28 ;  /* 0x0020001c0f007388 */ /* 0x0001e80000000800 */
[----:B------:R1:W-:Y:S04]  /*1920*/  STS [R15+0x2400], R30 ;  /* 0x0024001e0f007388 */ /* 0x0003e80000000800 */
[----:B------:R-:W-:Y:S01]  /*1930*/  STS [R13+0x3000], R24 ;  /* 0x003000180d007388 */ /* 0x000fe20000000800 */
[----:B0-----:R-:W-:Y:S01]  /*1940*/  LEA R28, R2, UR4, 0x1 ;  /* 0x00000004021c7c11 */ /* 0x001fe2000f8e08ff */
[----:B------:R-:W-:-:S02]  /*1950*/  IMAD.WIDE.U32 R2, R79, UR10, R38 ;  /* 0x0000000a4f027c25 */ /* 0x000fc4000f8e0026 */
[----:B------:R-:W-:Y:S01]  /*1960*/  STS [R13+0x3400], R26 ;  /* 0x0034001a0d007388 */ /* 0x000fe20000000800 */
[----:B------:R-:W-:Y:S01]  /*1970*/  ULDC.64 UR4, c[0x0][0x460] ;  /* 0x0001180000047ab9 */ /* 0x000fe20000000a00 */
[----:B-1----:R-:W-:Y:S02]  /*1980*/  VIADD R30, R38, 0x40 ;  /* 0x00000040261e7836 */ /* 0x002fe40000000000 */
[----:B------:R-:W-:Y:S01]  /*1990*/  STS [R15+0x3000], R32 ;  /* 0x003000200f007388 */ /* 0x000fe20000000800 */
[----:B------:R-:W-:Y:S02]  /*19a0*/  IADD3 R82, P0, R82, R2, RZ ;  /* 0x0000000252527210 */ /* 0x000fe40007f1e0ff */
[----:B------:R-:W-:Y:S01]  /*19b0*/  IADD3 R2, R0, 0x20, RZ ;  /* 0x0000002000027810 */ /* 0x000fe20007ffe0ff */
        /* <DEDUP_REMOVED lines=8> */
[----:B------:R1:W-:Y:S01]  /*1a40*/  STS [R15+0x5400], R72 ;  /* 0x005400480f007388 */ /* 0x0003e20000000800 */
[C---:B0-----:R-:W-:Y:S01]  /*1a50*/  IMAD R13, R79.reuse, UR11, R12 ;  /* 0x0000000b4f0d7c24 */ /* 0x041fe2000f8e020c */
[----:B------:R-:W-:Y:S01]  /*1a60*/  IADD3 R79, -R79, R80, RZ ;  /* 0x000000504f4f7210 */ /* 0x000fe20007ffe1ff */
[----:B------:R-:W-:Y:S01]  /*1a70*/  BAR.SYNC.DEFER_BLOCKING 0x0 ;  /* 0x0000000000007b1d */ /* 0x000fe20000010000 */
[----:B------:R-:W-:-:S02]  /*1a80*/  SHF.R.S32.HI R12, RZ, 0x1f, R74 ;  /* 0x0000001fff0c7819 */ /* 0x000fc4000001144a */
[----:B------:R-:W-:Y:S02]  /*1a90*/  ISETP.GE.AND P1, PT, R0, R79, PT ;  /* 0x0000004f0000720c */ /* 0x000fe40003f26270 */
[----:B------:R-:W-:Y:S01]  /*1aa0*/  IADD3.X R83, R81, R3, R13, P0, !PT ;  /* 0x0000000351537210 */ /* 0x000fe200007fe40d */
[----:B------:R-:W-:Y:S01]  /*1ab0*/  IMAD R3, R12, UR4, RZ ;  /* 0x000000040c037c24 */ /* 0x000fe2000f8e02ff */
[----:B------:R-:W-:-:S03]  /*1ac0*/  ISETP.GE.AND P0, PT, R2, R79, PT ;  /* 0x0000004f0200720c */ /* 0x000fc60003f06270 */
[C---:B------:R-:W-:Y:S02]  /*1ad0*/  IMAD R3, R74.reuse, UR5, R3 ;  /* 0x000000054a037c24 */ /* 0x040fe4000f8e0203 */
[----:B------:R-:W-:-:S05]  /*1ae0*/  IMAD.WIDE.U32 R82, R74, UR4, R82 ;  /* 0x000000044a527c25 */ /* 0x000fca000f8e0052 */
[----:B------:R-:W-:Y:S01]  /*1af0*/  IADD3 R25, R83, R3, RZ ;  /* 0x0000000353197210 */ /* 0x000fe20007ffe0ff */
[----:B------:R1:W0:Y:S04]  /*1b00*/  LDS.128 R4, [R28+0x1000] ;  /* 0x001000001c047984 */ /* 0x0002280000000c00 */
[----:B------:R1:W2:Y:S01]  /*1b10*/  LDS.128 R8, [R28+0x3000] ;  /* 0x003000001c087984 */ /* 0x0002a20000000c00 */
[----:B------:R-:W-:Y:S05]  /*1b20*/  @P1 BRA `(.L_x_252) ;  /* 0x0000000000481947 */ /* 0x000fea0003800000 */
[----:B------:R-:W-:Y:S01]  /*1b30*/  ULDC UR4, c[0x0][0x2d0] ;  /* 0x0000b40000047ab9 */ /* 0x000fe20000000800 */
[----:B-1----:R-:W1:Y:S01]  /*1b40*/  LDS.128 R12, [R28+0x2000] ;  /* 0x002000001c0c7984 */ /* 0x002e620000000c00 */
[----:B------:R-:W-:Y:S01]  /*1b50*/  ISETP.GE.AND P1, PT, R38, UR4, PT ;  /* 0x0000000426007c0c */ /* 0x000fe2000bf26270 */
[----:B------:R-:W-:Y:S01]  /*1b60*/  IMAD R27, R29, UR10, RZ ;  /* 0x0000000a1d1b7c24 */ /* 0x000fe2000f8e02ff */
[----:B------:R-:W-:Y:S01]  /*1b70*/  ISETP.GE.AND P2, PT, R30, UR4, PT ;  /* 0x000000041e007c0c */ /* 0x000fe2000bf46270 */
[----:B------:R-:W3:Y:S01]  /*1b80*/  LDS.128 R16, [R28+0x4000] ;  /* 0x004000001c107984 */ /* 0x000ee20000000c00 */
[----:B------:R-:W-:Y:S01]  /*1b90*/  IMAD.MOV.U32 R24, RZ, RZ, R82 ;  /* 0x000000ffff187224 */ /* 0x000fe200078e0052 */
[----:B------:R-:W-:Y:S01]  /*1ba0*/  ISETP.GE.AND P3, PT, R31, UR4, PT ;  /* 0x000000041f007c0c */ /* 0x000fe2000bf66270 */
[C---:B------:R-:W-:Y:S01]  /*1bb0*/  IMAD R27, R0.reuse, UR11, R27 ;  /* 0x0000000b001b7c24 */ /* 0x040fe2000f8e021b */
[----:B------:R-:W-:Y:S01]  /*1bc0*/  ULDC.64 UR8, c[0x0][0x3e8] ;  /* 0x0000fa0000087ab9 */ /* 0x000fe20000000a00 */
[----:B------:R-:W-:-:S05]  /*1bd0*/  IMAD.WIDE.U32 R2, R0, UR10, R24 ;  /* 0x0000000a00027c25 */ /* 0x000fca000f8e0018 */
[----:B------:R-:W4:Y:S01]  /*1be0*/  @!P1 LDS.128 R20, [R28] ;  /* 0x000000001c149984 */ /* 0x000f220000000c00 */
[----:B------:R-:W-:Y:S02]  /*1bf0*/  IADD3 R3, R3, R27, RZ ;  /* 0x0000001b03037210 */ /* 0x000fe40007ffe0ff */
[----:B------:R-:W-:-:S04]  /*1c00*/  LEA R26, P4, R2, UR8, 0x1 ;  /* 0x00000008021a7c11 */ /* 0x000fc8000f8808ff */
[----:B------:R-:W-:-:S05]  /*1c10*/  LEA.HI.X R27, R2, UR9, R3, 0x1, P4 ;  /* 0x00000009021b7c11 */ /* 0x000fca000a0f0c03 */
[----:B-1----:R1:W-:Y:S04]  /*1c20*/  @!P2 STG.E.128 desc[UR6][R26.64+0x80], R12 ;  /* 0x0000800c1a00a986 */ /* 0x0023e8000c101d06 */
[----:B---3--:R1:W-:Y:S04]  /*1c30*/  @!P3 STG.E.128 desc[UR6][R26.64+0x100], R16 ;  /* 0x000100101a00b986 */ /* 0x0083e8000c101d06 */
[----:B----4-:R1:W-:Y:S02]  /*1c40*/  @!P1 STG.E.128 desc[UR6][R26.64], R20 ;  /* 0x000000141a009986 */ /* 0x0103e4000c101d06 */
.L_x_252:
[----:B------:R-:W-:Y:S05]  /*1c50*/  BSYNC B0 ;  /* 0x0000000000007941 */ /* 0x000fea0003800000 */
.L_x_251:
[----:B-1----:R1:W3:Y:S01]  /*1c60*/  LDS.128 R12, [R28+0x5000] ;  /* 0x005000001c0c7984 */ /* 0x0022e20000000c00 */
[----:B------:R-:W-:Y:S05]  /*1c70*/  @P0 EXIT ;  /* 0x000000000000094d */ /* 0x000fea0003800000 */
[----:B------:R-:W-:Y:S01]  /*1c80*/  IADD3 R17, P0, R0, 0x20, RZ ;  /* 0x0000002000117810 */ /* 0x000fe20007f1e0ff */
[----:B------:R-:W-:Y:S01]  /*1c90*/  IMAD.MOV.U32 R2, RZ, RZ, R82 ;  /* 0x000000ffff027224 */ /* 0x000fe200078e0052 */
[----:B------:R-:W-:Y:S01]  /*1ca0*/  MOV R3, R25 ;  /* 0x0000001900037202 */ /* 0x000fe20000000f00 */
[----:B------:R-:W-:Y:S01]  /*1cb0*/  ULDC.64 UR8, c[0x0][0x3e8] ;  /* 0x0000fa0000087ab9 */ /* 0x000fe20000000a00 */
[----:B------:R-:W-:Y:S01]  /*1cc0*/  IADD3.X R0, RZ, R29, RZ, P0, !PT ;  /* 0x0000001dff007210 */ /* 0x000fe200007fe4ff */
[----:B------:R-:W-:Y:S01]  /*1cd0*/  ULDC UR4, c[0x0][0x2d0] ;  /* 0x0000b40000047ab9 */ /* 0x000fe20000000800 */
[----:B------:R-:W-:Y:S01]  /*1ce0*/  IMAD.WIDE.U32 R2, R17, UR10, R2 ;  /* 0x0000000a11027c25 */ /* 0x000fe2000f8e0002 */
[----:B------:R-:W-:Y:S02]  /*1cf0*/  ISETP.GE.AND P1, PT, R38, UR4, PT ;  /* 0x0000000426007c0c */ /* 0x000fe4000bf26270 */
[----:B------:R-:W-:Y:S01]  /*1d00*/  ISETP.GE.AND P2, PT, R30, UR4, PT ;  /* 0x000000041e007c0c */ /* 0x000fe2000bf46270 */
[----:B------:R-:W-:Y:S01]  /*1d10*/  IMAD R0, R0, UR10, RZ ;  /* 0x0000000a00007c24 */ /* 0x000fe2000f8e02ff */
[----:B------:R-:W-:-:S03]  /*1d20*/  LEA R16, P0, R2, UR8, 0x1 ;  /* 0x0000000802107c11 */ /* 0x000fc6000f8008ff */
[----:B------:R-:W-:-:S05]  /*1d30*/  IMAD R17, R17, UR11, R0 ;  /* 0x0000000b11117c24 */ /* 0x000fca000f8e0200 */
[----:B------:R-:W-:-:S04]  /*1d40*/  IADD3 R3, R3, R17, RZ ;  /* 0x0000001103037210 */ /* 0x000fc80007ffe0ff */
[----:B------:R-:W-:Y:S02]  /*1d50*/  LEA.HI.X R17, R2, UR9, R3, 0x1, P0 ;  /* 0x0000000902117c11 */ /* 0x000fe400080f0c03 */
[----:B------:R-:W-:-:S03]  /*1d60*/  ISETP.GE.AND P0, PT, R31, UR4, PT ;  /* 0x000000041f007c0c */ /* 0x000fc6000bf06270 */
[----:B0-----:R0:W-:Y:S04]  /*1d70*/  @!P1 STG.E.128 desc[UR6][R16.64], R4 ;  /* 0x0000000410009986 */ /* 0x0011e8000c101d06 */
[----:B--2---:R0:W-:Y:S06]  /*1d80*/  @!P2 STG.E.128 desc[UR6][R16.64+0x80], R8 ;  /* 0x000080081000a986 */ /* 0x0041ec000c101d06 */
[----:B------:R-:W-:Y:S05]  /*1d90*/  @P0 EXIT ;  /* 0x000000000000094d */ /* 0x000fea0003800000 */
[----:B---3--:R-:W-:Y:S01]  /*1da0*/  STG.E.128 desc[UR6][R16.64+0x100], R12 ;  /* 0x0001000c10007986 */ /* 0x008fe2000c101d06 */
[----:B------:R-:W-:Y:S05]  /*1db0*/  EXIT ;  /* 0x000000000000794d */ /* 0x000fea0003800000 */
.L_x_253:
        /* <DEDUP_REMOVED lines=12> */
.L_x_808:


//--------------------- .text._ZN5flash44flash_bwd_dq_dk_dv_loop_seqk_parallel_kernelI23Flash_bwd_kernel_traitsILi192ELi64ELi64ELi8ELi4ELi2ELi2ELb1ELb1EN7cutlass10bfloat16_tE19Flash_kernel_traitsILi192ELi64ELi64ELi8ES3_EELb1ELb1ELb0ELb0ELb0ELb0ELb0EEEvNS_16Flash_bwd_paramsE --------------------------
	.section	.text._ZN5flash44flash_bwd_dq_dk_dv_loop_seqk_parallel_kernelI23Flash_bwd_kernel_traitsILi192ELi64ELi64ELi8ELi4ELi2ELi2ELb1ELb1EN7cutlass10bfloat16_tE19Flash_kernel_traitsILi192ELi64ELi64ELi8ES3_EELb1ELb1ELb0ELb0ELb0ELb0ELb0EEEvNS_16Flash_bwd_paramsE,"ax",@progbits
	.align	128
        .global         _ZN5flash44flash_bwd_dq_dk_dv_loop_seqk_parallel_kernelI23Flash_bwd_kernel_traitsILi192ELi64ELi64ELi8ELi4ELi2ELi2ELb1ELb1EN7cutlass10bfloat16_tE19Flash_kernel_traitsILi192ELi64ELi64ELi8ES3_EELb1ELb1ELb0ELb0ELb0ELb0ELb0EEEvNS_16Flash_bwd_paramsE
        .type           _ZN5flash44flash_bwd_dq_dk_dv_loop_seqk_parallel_kernelI23Flash_bwd_kernel_traitsILi192ELi64ELi64ELi8ELi4ELi2ELi2ELb1ELb1EN7cutlass10bfloat16_tE19Flash_kernel_traitsILi192ELi64ELi64ELi8ES3_EELb1ELb1ELb0ELb0ELb0ELb0ELb0EEEvNS_16Flash_bwd_paramsE,@function
        .size           _ZN5flash44flash_bwd_dq_dk_dv_loop_seqk_parallel_kernelI23Flash_bwd_kernel_traitsILi192ELi64ELi64ELi8ELi4ELi2ELi2ELb1ELb1EN7cutlass10bfloat16_tE19Flash_kernel_traitsILi192ELi64ELi64ELi8ES3_EELb1ELb1ELb0ELb0ELb0ELb0ELb0EEEvNS_16Flash_bwd_paramsE,(.L_x_809 - _ZN5flash44flash_bwd_dq_dk_dv_loop_seqk_parallel_kernelI23Flash_bwd_kernel_traitsILi192ELi64ELi64ELi8ELi4ELi2ELi2ELb1ELb1EN7cutlass10bfloat16_tE19Flash_kernel_traitsILi192ELi64ELi64ELi8ES3_EELb1ELb1ELb0ELb0ELb0ELb0ELb0EEEvNS_16Flash_bwd_paramsE)
        .other          _ZN5flash44flash_bwd_dq_dk_dv_loop_seqk_parallel_kernelI23Flash_bwd_kernel_traitsILi192ELi64ELi64ELi8ELi4ELi2ELi2ELb1ELb1EN7cutlass10bfloat16_tE19Flash_kernel_traitsILi192ELi64ELi64ELi8ES3_EELb1ELb1ELb0ELb0ELb0ELb0ELb0EEEvNS_16Flash_bwd_paramsE,@"STO_CUDA_ENTRY STV_DEFAULT"
_ZN5flash44flash_bwd_dq_dk_dv_loop_seqk_parallel_kernelI23Flash_bwd_kernel_traitsILi192ELi64ELi64ELi8ELi4ELi2ELi2ELb1ELb1EN7cutlass10bfloat16_tE19Flash_kernel_traitsILi192ELi64ELi64ELi8ES3_EELb1ELb1ELb0ELb0ELb0ELb0ELb0EEEvNS_16Flash_bwd_paramsE:
.text._ZN5flash44flash_bwd_dq_dk_dv_loop_seqk_parallel_kernelI23Flash_bwd_kernel_traitsILi192ELi64ELi64ELi8ELi4ELi2ELi2ELb1ELb1EN7cutlass10bfloat16_tE19Flash_kernel_traitsILi192ELi64ELi64ELi8ES3_EELb1ELb1ELb0ELb0ELb0ELb0ELb0EEEvNS_16Flash_bwd_paramsE:
        /* <DEDUP_REMOVED lines=15> */
[----:B------:R-:W-:-:S07]  /*00f0*/  UMOV UR5, 0x400 ;  /* 0x0000040000057882 */ /* 0x000fce0000000000 */
[----:B------:R-:W4:Y:S08]  /*0100*/  S2UR UR59, SR_CTAID.Z ;  /* 0x00000000003b79c3 */ /* 0x000f300000002700 */
[----:B------:R-:W5:Y:S01]  /*0110*/  S2UR UR50, SR_CTAID.Y ;  /* 0x00000000003279c3 */ /* 0x000f620000002600 */
[----:B---3--:R-:W-:Y:S01]  /*0120*/  ULEA UR4, UR4, UR5, 0x18 ;  /* 0x0000000504047291 */ /* 0x008fe2000f8ec03f */
[----:B--2---:R-:W-:Y:S01]  /*0130*/  SHF.R.S32.HI R2, RZ, 0x1f, R8 ;  /* 0x0000001fff027819 */ /* 0x004fe20000011408 */
[----:B----4-:R-:W-:-:S03]  /*0140*/  USHF.R.S32.HI UR5, URZ, 0x1f, UR59 ;  /* 0x0000001f3f057899 */ /* 0x010fc6000801143b */
[CC--:B-1----:R-:W-:Y:S02]  /*0150*/  LEA.HI R0, R2.reuse, R8.reuse, RZ, 0x5 ;  /* 0x0000000802007211 */ /* 0x0c2fe400078f28ff */
[CC--:B------:R-:W-:Y:S02]  /*0160*/  LEA.HI R12, R2.reuse, R8.reuse, RZ, 0x3 ;  /* 0x00000008020c7211 */ /* 0x0c0fe400078f18ff */
[CC--:B------:R-:W-:Y:S01]  /*0170*/  LEA.HI R3, R2.reuse, R8.reuse, RZ, 0x4 ;  /* 0x0000000802037211 */ /* 0x0c0fe200078f20ff */
[----:B-----5:R-:W-:Y:S01]  /*0180*/  USHF.L.U32 UR6, UR50, 0x7, URZ ;  /* 0x0000000732067899 */ /* 0x020fe2000800063f */
[CC--:B------:R-:W-:Y:S02]  /*0190*/  LEA.HI R16, R2.reuse, R8.reuse, RZ, 0x7 ;  /* 0x0000000802107211 */ /* 0x0c0fe400078f38ff */
[CC--:B------:R-:W-:Y:S02]  /*01a0*/  LEA.HI R17, R2.reuse, R8.reuse, RZ, 0x6 ;  /* 0x0000000802117211 */ /* 0x0c0fe400078f30ff */
[----:B------:R-:W-:-:S02]  /*01b0*/  LEA.HI R2, R2, R8, RZ, 0x2 ;  /* 0x0000000802027211 */ /* 0x000fc400078f10ff */
[----:B------:R-:W-:Y:S02]  /*01c0*/  LOP3.LUT R4, R0, 0xffffffe0, RZ, 0xc0, !PT ;  /* 0xffffffe000047812 */ /* 0x000fe400078ec0ff */
[----:B------:R-:W-:Y:S02]  /*01d0*/  LOP3.LUT R7, R2, 0x7ffffffc, RZ, 0xc0, !PT ;  /* 0x7ffffffc02077812 */ /* 0x000fe400078ec0ff */
[----:B------:R-:W-:Y:S01]  /*01e0*/  LOP3.LUT R5, R12, 0xfffffff8, RZ, 0xc0, !PT ;  /* 0xfffffff80c057812 */ /* 0x000fe200078ec0ff */
[C---:B------:R-:W-:Y:S01]  /*01f0*/  IMAD.IADD R10, R8.reuse, 0x1, -R4 ;  /* 0x00000001080a7824 */ /* 0x040fe200078e0a04 */
[----:B------:R-:W-:Y:S01]  /*0200*/  LOP3.LUT R6, R3, 0xfffffff0, RZ, 0xc0, !PT ;  /* 0xfffffff003067812 */ /* 0x000fe200078ec0ff */
[C---:B------:R-:W-:Y:S01]  /*0210*/  IMAD.IADD R18, R8.reuse, 0x1, -R7 ;  /* 0x0000000108127824 */ /* 0x040fe200078e0a07 */
[--C-:B------:R-:W-:Y:S01]  /*0220*/  SHF.R.S32.HI R4, RZ, 0x5, R0.reuse ;  /* 0x00000005ff047819 */ /* 0x100fe20000011400 */
[C---:B------:R-:W-:Y:S01]  /*0230*/  IMAD.IADD R5, R8.reuse, 0x1, -R5 ;  /* 0x0000000108057824 */ /* 0x040fe200078e0a05 */
[----:B------:R-:W-:Y:S01]  /*0240*/  SHF.R.S32.HI R7, RZ, 0x1f, R0 ;  /* 0x0000001fff077819 */ /* 0x000fe20000011400 */
[----:B------:R-:W-:Y:S01]  /*0250*/  IMAD.IADD R11, R8, 0x1, -R6 ;  /* 0x00000001080b7824 */ /* 0x000fe200078e0a06 */
[--C-:B------:R-:W-:Y:S01]  /*0260*/  SHF.R.S32.HI R9, RZ, 0x2, R2.reuse ;  /* 0x00000002ff097819 */ /* 0x100fe20000011402 */
[----:B------:R-:W-:Y:S01]  /*0270*/  IMAD.SHL.U32 R22, R5, 0x8, RZ ;  /* 0x0000000805167824 */ /* 0x000fe200078e00ff */
[----:B------:R-:W-:-:S02]  /*0280*/  SHF.R.S32.HI R8, RZ, 0x1f, R2 ;  /* 0x0000001fff087819 */ /* 0x000fc40000011402 */
[-C--:B------:R-:W-:Y:S02]  /*0290*/  LEA.HI R2, R7, R4.reuse, RZ, 0x2 ;  /* 0x0000000407027211 */ /* 0x080fe400078f10ff */
[----:B------:R-:W-:Y:S02]  /*02a0*/  SHF.R.S32.HI R13, RZ, 0x3, R12 ;  /* 0x00000003ff0d7819 */ /* 0x000fe4000001140c */
[----:B------:R-:W-:Y:S02]  /*02b0*/  SHF.R.S32.HI R6, RZ, 0x4, R3 ;  /* 0x00000004ff067819 */ /* 0x000fe40000011403 */
[----:B------:R-:W-:Y:S01]  /*02c0*/  LEA.HI R0, R0, R4, RZ, 0x1 ;  /* 0x0000000400007211 */ /* 0x000fe200078f08ff */
[----:B------:R-:W-:Y:S01]  /*02d0*/  IMAD.SHL.U32 R13, R13, 0x40, RZ ;  /* 0x000000400d0d7824 */ /* 0x000fe200078e00ff */
[----:B------:R-:W-:Y:S02]  /*02e0*/  LOP3.LUT R7, R2, 0xfffffffc, RZ, 0xc0, !PT ;  /* 0xfffffffc02077812 */ /* 0x000fe400078ec0ff */
[----:B------:R-:W-:-:S02]  /*02f0*/  LEA.HI R3, R3, R6, RZ, 0x1 ;  /* 0x0000000603037211 */ /* 0x000fc400078f08ff */
[----:B------:R-:W-:Y:S01]  /*0300*/  LOP3.LUT R0, R0, 0xfffffffe, RZ, 0xc0, !PT ;  /* 0xfffffffe00007812 */ /* 0x000fe200078ec0ff */
[----:B------:R-:W-:Y:S01]  /*0310*/  IMAD.IADD R20, R4, 0x1, -R7 ;  /* 0x0000000104147824 */ /* 0x000fe200078e0a07 */
[----:B------:R-:W-:Y:S02]  /*0320*/  LEA.HI R2, R8, R9, RZ, 0x3 ;  /* 0x0000000908027211 */ /* 0x000fe400078f18ff */
[----:B------:R-:W-:Y:S01]  /*0330*/  LOP3.LUT R3, R3, 0xfffffffe, RZ, 0xc0, !PT ;  /* 0xfffffffe03037812 */ /* 0x000fe200078ec0ff */
[----:B------:R-:W-:Y:S01]  /*0340*/  IMAD.IADD R15, R4, 0x1, -R0 ;  /* 0x00000001040f7824 */ /* 0x000fe200078e0a00 */
[----:B------:R-:W-:Y:S01]  /*0350*/  LOP3.LUT R2, R2, 0xfffffff8, RZ, 0xc0, !PT ;  /* 0xfffffff802027812 */ /* 0x000fe200078ec0ff */
[----:B------:R-:W-:Y:S01]  /*0360*/  STL [R1+0x8c], R20 ;  /* 0x00008c1401007387 */ /* 0x000fe20000100800 */
[----:B------:R-:W-:Y:S01]  /*0370*/  LOP3.LUT R0, R13, 0x1c0, RZ, 0xc0, !PT ;  /* 0x000001c00d007812 */ /* 0x000fe200078ec0ff */
[----:B------:R-:W-:Y:S01]  /*0380*/  IMAD.IADD R14, R6, 0x1, -R3 ;  /* 0x00000001060e7824 */ /* 0x000fe200078e0a03 */
[----:B------:R-:W-:Y:S01]  /*0390*/  SHF.R.S32.HI R4, RZ, 0x1f, R10 ;  /* 0x0000001fff047819 */ /* 0x000fe2000001140a */
[----:B------:R-:W-:Y:S01]  /*03a0*/  IMAD.IADD R7, R9, 0x1, -R2 ;  /* 0x0000000109077824 */ /* 0x000fe200078e0a02 */
[----:B------:R-:W-:Y:S01]  /*03b0*/  LOP3.LUT R3, R0, 0x38, R22, 0xf8, !PT ;  /* 0x0000003800037812 */ /* 0x000fe200078ef816 */
[----:B------:R-:W-:Y:S01]  /*03c0*/  STL [R1+0x48], R22 ;  /* 0x0000481601007387 */ /* 0x000fe20000100800 */
[----:B------:R-:W-:Y:S01]  /*03d0*/  SHF.R.U32.HI R2, RZ, 0x3, R0 ;  /* 0x00000003ff027819 */ /* 0x000fe20000011600 */
[----:B------:R-:W-:Y:S01]  /*03e0*/  IMAD.SHL.U32 R0, R5, 0x40, RZ ;  /* 0x0000004005007824 */ /* 0x000fe200078e00ff */
[----:B------:R-:W-:-:S02]  /*03f0*/  LEA.HI R19, R4, R10, RZ, 0x2 ;  /* 0x0000000a04137211 */ /* 0x000fc400078f10ff */
[----:B------:R-:W-:Y:S01]  /*0400*/  LOP3.LUT R9, R3, R2, RZ, 0x3c, !PT ;  /* 0x0000000203097212 */ /* 0x000fe200078e3cff */
[----:B------:R-:W-:Y:S01]  /*0410*/  IMAD.SHL.U32 R2, R15, 0x10, RZ ;  /* 0x000000100f027824 */ /* 0x000fe200078e00ff */
[----:B------:R-:W-:Y:S02]  /*0420*/  LOP3.LUT R0, R0, 0x1c0, RZ, 0xc0, !PT ;  /* 0x000001c000007812 */ /* 0x000fe400078ec0ff */
[----:B------:R-:W-:Y:S02]  /*0430*/  SHF.R.S32.HI R3, RZ, 0x1f, R11 ;  /* 0x0000001fff037819 */ /* 0x000fe4000001140b */
[C---:B------:R-:W-:Y:S02]  /*0440*/  LOP3.LUT P4, RZ, R5.reuse, 0x4, RZ, 0xc0, !PT ;  /* 0x0000000405ff7812 */ /* 0x040fe4000788c0ff */
[----:B------:R-:W-:Y:S02]  /*0450*/  LOP3.LUT P3, RZ, R5, 0x2, RZ, 0xc0, !PT ;  /* 0x0000000205ff7812 */ /* 0x000fe4000786c0ff */
[----:B------:R-:W-:-:S02]  /*0460*/  LOP3.LUT R4, R0, 0x10, R2, 0xf8, !PT ;  /* 0x0000001000047812 */ /* 0x000fc400078ef802 */
[----:B------:R-:W-:Y:S02]  /*0470*/  SHF.R.S32.HI R21, RZ, 0x7, R16 ;  /* 0x00000007ff157819 */ /* 0x000fe40000011410 */
[----:B------:R-:W-:Y:S01]  /*0480*/  LEA.HI R13, R3, R11, RZ, 0x3 ;  /* 0x0000000b030d7211 */ /* 0x000fe200078f18ff */
[----:B------:R-:W-:Y:S01]  /*0490*/  IMAD.SHL.U32 R3, R14, 0x200, RZ ;  /* 0x000002000e037824 */ /* 0x000fe200078e00ff */
[----:B------:R-:W-:Y:S01]  /*04a0*/  LOP3.LUT R5, R0, 0x8, R12, 0xf8, !PT ;  /* 0x0000000800057812 */ /* 0x000fe200078ef80c */
[----:B------:R-:W-:Y:S01]  /*04b0*/  IMAD.SHL.U32 R10, R21, 0x20, RZ ;  /* 0x00000020150a7824 */ /* 0x000fe200078e00ff */
[----:B------:R-:W-:Y:S01]  /*04c0*/  SHF.R.U32.HI R2, RZ, 0x3, R0 ;  /* 0x00000003ff027819 */ /* 0x000fe20000011600 */
[----:B------:R-:W-:Y:S01]  /*04d0*/  STL [R1+0x88], R21 ;  /* 0x0000881501007387 */ /* 0x000fe20000100800 */
[----:B------:R-:W-:Y:S02]  /*04e0*/  LOP3.LUT R4, R4, 0x8, R12, 0xf8, !PT ;  /* 0x0000000804047812 */ /* 0x000fe400078ef80c */
[----:B------:R-:W-:Y:S01]  /*04f0*/  LOP3.LUT R0, R5, R2, RZ, 0x3c, !PT ;  /* 0x0000000205007212 */ /* 0x000fe200078e3cff */
[----:B------:R-:W-:Y:S01]  /*0500*/  IMAD R5, R21, 0x800, R3 ;  /* 0x0000080015057824 */ /* 0x000fe200078e0203 */
[----:B------:R-:W-:Y:S01]  /*0510*/  LOP3.LUT R2, R3, R4, R2, 0xf6, !PT ;  /* 0x0000000403027212 */ /* 0x000fe200078ef602 */
[----:B------:R1:W-:Y:S01]  /*0520*/  STL [R1+0x94], R10 ;  /* 0x0000940a01007387 */ /* 0x0003e20000100800 */
[----:B------:R-:W-:Y:S01]  /*0530*/  SHF.R.S32.HI R3, RZ, 0x6, R17 ;  /* 0x00000006ff037819 */ /* 0x000fe20000011411 */
[----:B------:R-:W-:Y:S01]  /*0540*/  IMAD.IADD R0, R5, 0x1, R0 ;  /* 0x0000000105007824 */ /* 0x000fe200078e0200 */
[----:B------:R-:W-:Y:S01]  /*0550*/  LOP3.LUT R6, R13, 0xfffffff8, RZ, 0xc0, !PT ;  /* 0xfffffff80d067812 */ /* 0x000fe200078ec0ff */
[C---:B------:R-:W-:Y:S01]  /*0560*/  IMAD.SHL.U32 R5, R7.reuse, 0x40, RZ ;  /* 0x0000004007057824 */ /* 0x040fe200078e00ff */
[----:B------:R-:W-:Y:S01]  /*0570*/  LOP3.LUT R8, R7, 0x1, RZ, 0xc0, !PT ;  /* 0x0000000107087812 */ /* 0x000fe200078ec0ff */
[C---:B------:R-:W-:Y:S01]  /*0580*/  IMAD R17, R3.reuse, 0x200, R9 ;  /* 0x0000020003117824 */ /* 0x040fe200078e0209 */
[----:B------:R-:W-:Y:S01]  /*0590*/  LEA R2, R2, UR4, 0x1 ;  /* 0x0000000402027c11 */ /* 0x000fe2000f8e08ff */
[----:B------:R-:W-:Y:S01]  /*05a0*/  IMAD.SHL.U32 R4, R3, 0x8, RZ ;  /* 0x0000000803047824 */ /* 0x000fe200078e00ff */
[----:B------:R-:W-:Y:S01]  /*05b0*/  LOP3.LUT R3, R5, 0x1c0, RZ, 0xc0, !PT ;  /* 0x000001c005037812 */ /* 0x000fe200078ec0ff */
[----:B------:R-:W-:Y:S01]  /*05c0*/  IMAD.IADD R6, R11, 0x1, -R6 ;  /* 0x000000010b067824 */ /* 0x000fe200078e0a06 */
[----:B------:R-:W-:Y:S01]  /*05d0*/  ISETP.NE.U32.AND P0, PT, R8, 0x1, PT ;  /* 0x000000010800780c */ /* 0x000fe20003f05070 */
[----:B------:R-:W-:Y:S01]  /*05e0*/  IMAD.SHL.U32 R8, R14, 0x20, RZ ;  /* 0x000000200e087824 */ /* 0x000fe200078e00ff */
[----:B------:R-:W-:-:S02]  /*05f0*/  LOP3.LUT R9, R3, 0x20, R10, 0xf8, !PT ;  /* 0x0000002003097812 */ /* 0x000fc400078ef80a */
[----:B------:R-:W-:Y:S02]  /*0600*/  LOP3.LUT R4, R4, 0x18, RZ, 0xc0, !PT ;  /* 0x0000001804047812 */ /* 0x000fe400078ec0ff */
[----:B------:R-:W-:Y:S02]  /*0610*/  SHF.R.U32.HI R5, RZ, 0x3, R3 ;  /* 0x00000003ff057819 */ /* 0x000fe40000011603 */
[----:B------:R-:W-:Y:S01]  /*0620*/  R2P PR, R7, 0x6 ;  /* 0x0000000607007804 */ /* 0x000fe20000000000 */
[----:B------:R-:W-:Y:S01]  /*0630*/  IMAD.SHL.U32 R7, R18, 0x2, RZ ;  /* 0x0000000212077824 */ /* 0x000fe200078e00ff */
[C---:B------:R-:W-:Y:S02]  /*0640*/  LOP3.LUT P6, RZ, R6.reuse, 0x4, RZ, 0xc0, !PT ;  /* 0x0000000406ff7812 */ /* 0x040fe400078cc0ff */
[----:B------:R-:W-:Y:S01]  /*0650*/  LOP3.LUT P5, RZ, R6, 0x2, RZ, 0xc0, !PT ;  /* 0x0000000206ff7812 */ /* 0x000fe200078ac0ff */
[--C-:B------:R-:W-:Y:S01]  /*0660*/  IMAD R11, R20, 0x400, R7.reuse ;  /* 0x00000400140b7824 */ /* 0x100fe200078e0207 */
[----:B------:R-:W-:Y:S01]  /*0670*/  LOP3.LUT R9, R9, R5, RZ, 0x3c, !PT ;  /* 0x0000000509097212 */ /* 0x000fe200078e3cff */
[----:B-1----:R-:W-:Y:S01]  /*0680*/  IMAD.SHL.U32 R10, R6, 0x40, RZ ;  /* 0x00000040060a7824 */ /* 0x002fe200078e00ff */
[----:B------:R-:W-:Y:S01]  /*0690*/  LOP3.LUT R12, R4, 0x20, R8, 0xf8, !PT ;  /* 0x00000020040c7812 */ /* 0x000fe200078ef808 */
[----:B------:R-:W-:Y:S01]  /*06a0*/  IMAD.SHL.U32 R8, R13, 0x40, RZ ;  /* 0x000000400d087824 */ /* 0x000fe200078e00ff */
[----:B------:R-:W-:Y:S01]  /*06b0*/  LOP3.LUT R6, R5, R3, R4, 0x1e, !PT ;  /* 0x0000000305067212 */ /* 0x000fe200078e1e04 */
[----:B------:R-:W-:Y:S01]  /*06c0*/  IMAD.SHL.U32 R5, R14, 0x8, RZ ;  /* 0x000000080e057824 */ /* 0x000fe200078e00ff */
[----:B------:R-:W-:Y:S01]  /*06d0*/  LOP3.LUT R3, R10, 0x1c0, RZ, 0xc0, !PT ;  /* 0x000001c00a037812 */ /* 0x000fe200078ec0ff */
[----:B------:R-:W-:Y:S01]  /*06e0*/  IMAD R7, R15, 0x400, R7 ;  /* 0x000004000f077824 */ /* 0x000fe200078e0207 */
[----:B------:R-:W-:Y:S01]  /*06f0*/  LOP3.LUT R8, R8, 0xfffffe00, RZ, 0xc0, !PT ;  /* 0xfffffe0008087812 */ /* 0x000fe200078ec0ff */
[----:B------:R-:W-:Y:S01]  /*0700*/  IMAD.IADD R16, R11, 0x1, R9 ;  /* 0x000000010b107824 */ /* 0x000fe200078e0209 */
[----:B------:R-:W-:Y:S01]  /*0710*/  SHF.R.U32.HI R4, RZ, 0x3, R3 ;  /* 0x00000003ff047819 */ /* 0x000fe20000011603 */
[----:B------:R-:W-:Y:S01]  /*0720*/  IMAD.IADD R11, R7, 0x1, R6 ;  /* 0x00000001070b7824 */ /* 0x000fe200078e0206 */
[----:B------:R-:W-:Y:S01]  /*0730*/  LOP3.LUT R5, R3, 0x8, R5, 0xf8, !PT ;  /* 0x0000000803057812 */ /* 0x000fe200078ef805 */
[--C-:B------:R-:W-:Y:S01]  /*0740*/  IMAD R7, R20, 0x400, R8.reuse ;  /* 0x0000040014077824 */ /* 0x100fe200078e0208 */
[----:B------:R-:W-:Y:S01]  /*0750*/  LOP3.LUT R3, R4, R12, R3, 0x1e, !PT ;  /* 0x0000000c04037212 */ /* 0x000fe200078e1e03 */
[----:B------:R-:W-:Y:S01]  /*0760*/  IMAD R9, R15, 0x400, R8 ;  /* 0x000004000f097824 */ /* 0x000fe200078e0208 */
[----:B------:R-:W-:Y:S01]  /*0770*/  LOP3.LUT R4, R5, R4, RZ, 0x3c, !PT ;  /* 0x0000000405047212 */ /* 0x000fe200078e3cff */
[C---:B------:R-:W-:Y:S01]  /*0780*/  VIADD R15, R22.reuse, 0x40 ;  /* 0x00000040160f7836 */ /* 0x040fe20000000000 */
[----:B------:R-:W-:Y:S01]  /*0790*/  SHF.R.S32.HI R5, RZ, 0x2, R19 ;  /* 0x00000002ff057819 */ /* 0x000fe20000011413 */
[----:B------:R-:W-:Y:S01]  /*07a0*/  VIADD R14, R22, 0x80 ;  /* 0x00000080160e7836 */ /* 0x000fe20000000000 */
[----:B------:R-:W-:Y:S01]  /*07b0*/  LOP3.LUT R8, R3, R8, RZ, 0xfc, !PT ;  /* 0x0000000803087212 */ /* 0x000fe200078efcff */
[----:B------:R-:W-:Y:S01]  /*07c0*/  IMAD.IADD R7, R7, 0x1, R4 ;  /* 0x0000000107077824 */ /* 0x000fe200078e0204 */
[----:B------:R-:W-:Y:S01]  /*07d0*/  STL [R1+0x6c], R15 ;  /* 0x00006c0f01007387 */ /* 0x000fe20000100800 */
[----:B------:R-:W-:-:S02]  /*07e0*/  IMAD.IADD R9, R4, 0x1, R9 ;  /* 0x0000000104097824 */ /* 0x000fc400078e0209 */
[----:B------:R-:W-:Y:S01]  /*07f0*/  IMAD.U32 R3, RZ, RZ, UR5 ;  /* 0x00000005ff037e24 */ /* 0x000fe2000f8e00ff */
[----:B------:R-:W-:Y:S01]  /*0800*/  USHF.R.S32.HI UR5, URZ, 0x1f, UR50 ;  /* 0x0000001f3f057899 */ /* 0x000fe20008011432 */
[----:B------:R-:W-:Y:S01]  /*0810*/  IMAD.U32 R4, RZ, RZ, UR6 ;  /* 0x00000006ff047e24 */ /* 0x000fe2000f8e00ff */
[----:B------:R-:W-:Y:S01]  /*0820*/  USHF.R.S32.HI UR6, URZ, 0x1f, UR59 ;  /* 0x0000001f3f067899 */ /* 0x000fe2000801143b */
[----:B------:R-:W-:Y:S01]  /*0830*/  IMAD R13, R20, 0x10, R5 ;  /* 0x00000010140d7824 */ /* 0x000fe200078e0205 */
[----:B------:R-:W-:Y:S01]  /*0840*/  LEA R5, R17, UR4, 0x1 ;  /* 0x0000000411057c11 */ /* 0x000fe2000f8e08ff */
[----:B------:R-:W-:Y:S01]  /*0850*/  IMAD.MOV.U32 R6, RZ, RZ, 0x20 ;  /* 0x00000020ff067424 */ /* 0x000fe200078e00ff */
[----:B------:R-:W-:Y:S01]  /*0860*/  STL [R1+0x70], R14 ;  /* 0x0000700e01007387 */ /* 0x000fe20000100800 */
[----:B------:R-:W-:Y:S02]  /*0870*/  IMAD.MOV.U32 R12, RZ, RZ, 0x40 ;  /* 0x00000040ff0c7424 */ /* 0x000fe400078e00ff */
[----:B------:R-:W-:Y:S01]  /*0880*/  IMAD.MOV.U32 R10, RZ, RZ, -0x10 ;  /* 0xfffffff0ff0a7424 */ /* 0x000fe200078e00ff */
[----:B------:R1:W-:Y:S01]  /*0890*/  STL [R1+0x50], R13 ;  /* 0x0000500d01007387 */ /* 0x0003e20000100800 */
[----:B------:R-:W-:Y:S01]  /*08a0*/  IMAD.U32 R3, RZ, RZ, UR5 ;  /* 0x00000005ff037e24 */ /* 0x000fe2000f8e00ff */
[----:B------:R-:W-:Y:S01]  /*08b0*/  SEL R4, R6, 0xffffffe0, !P3 ;  /* 0xffffffe006047807 */ /* 0x000fe20005800000 */
[----:B------:R-:W-:Y:S01]  /*08c0*/  IMAD.U32 R3, RZ, RZ, UR6 ;  /* 0x00000006ff037e24 */ /* 0x000fe2000f8e00ff */
[----:B------:R-:W-:Y:S01]  /*08d0*/  UIADD3 UR6, UR4, 0xc000, URZ ;  /* 0x0000c00004067890 */ /* 0x000fe2000fffe03f */
[----:B------:R-:W-:Y:S01]  /*08e0*/  SEL R3, R12, 0xffffffc0, !P4 ;  /* 0xffffffc00c037807 */ /* 0x000fe20006000000 */
[----:B------:R2:W-:Y:S01]  /*08f0*/  STL [R1+0x2c], R5 ;  /* 0x00002c0501007387 */ /* 0x0005e20000100800 */
[----:B------:R-:W-:Y:S01]  /*0900*/  SEL R10, R10, 0x10, !P0 ;  /* 0x000000100a0a7807 */ /* 0x000fe20004000000 */
[----:B------:R-:W-:Y:S01]  /*0910*/  UIADD3 UR5, UR4, 0x12000, URZ ;  /* 0x0001200004057890 */ /* 0x000fe2000fffe03f */
[----:B------:R-:W-:-:S05]  /*0920*/  SEL R6, R6, 0xffffffe0, !P5 ;  /* 0xffffffe006067807 */ /* 0x000fca0006800000 */
[----:B------:R-:W-:Y:S02]  /*0930*/  LEA R9, R9, UR5, 0x1 ;  /* 0x0000000509097c11 */ /* 0x000fe4000f8e08ff */
[----:B-1----:R-:W-:Y:S02]  /*0940*/  LEA R13, R0, UR4, 0x1 ;  /* 0x00000004000d7c11 */ /* 0x002fe4000f8e08ff */
[----:B------:R-:W-:-:S03]  /*0950*/  LEA R0, R16, UR4, 0x1 ;  /* 0x0000000410007c11 */ /* 0x000fc6000f8e08ff */
[----:B------:R1:W-:Y:S01]  /*0960*/  STL [R1], R13 ;  /* 0x0000000d01007387 */ /* 0x0003e20000100800 */
[----:B--2---:R-:W-:Y:S01]  /*0970*/  SEL R5, R12, 0xffffffc0, !P6 ;  /* 0xffffffc00c057807 */ /* 0x004fe20007000000 */
[--C-:B------:R-:W-:Y:S01]  /*0980*/  IMAD.IADD R12, R4, 0x1, R13.reuse ;  /* 0x00000001040c7824 */ /* 0x100fe200078e020d */
[C---:B------:R-:W-:Y:S01]  /*0990*/  IADD3 R4, R3.reuse, R13, R4 ;  /* 0x0000000d03047210 */ /* 0x040fe20007ffe004 */
[C---:B------:R-:W-:Y:S02]  /*09a0*/  IMAD.IADD R252, R3.reuse, 0x1, R13 ;  /* 0x0000000103fc7824 */ /* 0x040fe400078e020d */
[----:B------:R-:W-:Y:S01]  /*09b0*/  IMAD.IADD R3, R3, 0x1, R2 ;  /* 0x0000000103037824 */ /* 0x000fe200078e0202 */
[----:B------:R2:W-:Y:S04]  /*09c0*/  STL [R1+0x4], R12 ;  /* 0x0000040c01007387 */ /* 0x0005e80000100800 */
[----:B------:R3:W-:Y:S04]  /*09d0*/  STL [R1+0x10], R4 ;  /* 0x0000100401007387 */ /* 0x0007e80000100800 */
[----:B------:R4:W-:Y:S01]  /*09e0*/  STL [R1+0x54], R0 ;  /* 0x0000540001007387 */ /* 0x0009e20000100800 */
[----:B-1----:R-:W-:Y:S01]  /*09f0*/  LEA R13, R11, UR6, 0x1 ;  /* 0x000000060b0d7c11 */ /* 0x002fe2000f8e08ff */
[----:B------:R-:W-:-:S04]  /*0a00*/  IMAD.IADD R11, R0, 0x1, R10 ;  /* 0x00000001000b7824 */ /* 0x000fc800078e020a */
[----:B------:R-:W-:Y:S01]  /*0a10*/  STL [R1+0x74], R13 ;  /* 0x0000740d01007387 */ /* 0x000fe20000100800 */
[----:B--2---:R-:W-:-:S03]  /*0a20*/  VIADD R12, R13, 0x40 ;  /* 0x000000400d0c7836 */ /* 0x004fc60000000000 */
[----:B------:R1:W-:Y:S01]  /*0a30*/  STL [R1+0x60], R11 ;  /* 0x0000600b01007387 */ /* 0x0003e20000100800 */
[----:B------:R-:W-:Y:S02]  /*0a40*/  @P2 VIADD R12, R13, 0xffffffc0 ;  /* 0xffffffc00d0c2836 */ /* 0x000fe40000000000 */
[C---:B---3--:R-:W-:Y:S02]  /*0a50*/  VIADD R4, R0.reuse, 0x20 ;  /* 0x0000002000047836 */ /* 0x048fe40000000000 */
[----:B------:R-:W-:Y:S01]  /*0a60*/  @P1 VIADD R4, R0, 0xffffffe0 ;  /* 0xffffffe000041836 */ /* 0x000fe20000000000 */
[----:B----4-:R-:W-:Y:S01]  /*0a70*/  LEA R0, R8, UR4, 0x1 ;  /* 0x0000000408007c11 */ /* 0x010fe2000f8e08ff */
[----:B------:R-:W-:Y:S01]  /*0a80*/  IMAD.IADD R8, R6, 0x1, R9 ;  /* 0x0000000106087824 */ /* 0x000fe200078e0209 */
[----:B-1----:R-:W-:Y:S01]  /*0a90*/  LEA R11, R7, UR4, 0x1 ;  /* 0x00000004070b7c11 */ /* 0x002fe2000f8e08ff */
[----:B------:R-:W-:-:S04]  /*0aa0*/  ULDC.64 UR4, c[0x0][0x208] ;  /* 0x0000820000047ab9 */ /* 0x000fc80000000a00 */
[----:B------:R-:W-:Y:S01]  /*0ab0*/  STL [R1+0x8], R11 ;  /* 0x0000080b01007387 */ /* 0x000fe20000100800 */
[----:B------:R-:W-:-:S03]  /*0ac0*/  IMAD.IADD R7, R11, 0x1, R6 ;  /* 0x000000010b077824 */ /* 0x000fc600078e0206 */
[----:B------:R1:W-:Y:S04]  /*0ad0*/  STL [R1+0x58], R4 ;  /* 0x0000580401007387 */ /* 0x0003e80000100800 */
[----:B------:R-:W-:Y:S04]  /*0ae0*/  STL [R1+0x1c], R9 ;  /* 0x00001c0901007387 */ /* 0x000fe80000100800 */
[----:B------:R-:W-:Y:S01]  /*0af0*/  STL [R1+0x80], R12 ;  /* 0x0000800c01007387 */ /* 0x000fe20000100800 */
[----:B-1----:R-:W-:Y:S02]  /*0b00*/  IMAD.IADD R4, R10, 0x1, R4 ;  /* 0x000000010a047824 */ /* 0x002fe400078e0204 */
[----:B------:R-:W-:-:S03]  /*0b10*/  IMAD.IADD R10, R11, 0x1, R5 ;  /* 0x000000010b0a7824 */ /* 0x000fc600078e0205 */
[----:B------:R1:W-:Y:S04]  /*0b20*/  STL [R1+0x5c], R4 ;  /* 0x00005c0401007387 */ /* 0x0003e80000100800 */
[----:B------:R-:W-:Y:S04]  /*0b30*/  STL [R1+0xc], R7 ;  /* 0x00000c0701007387 */ /* 0x000fe80000100800 */
[----:B------:R-:W-:Y:S04]  /*0b40*/  STL [R1+0x18], R10 ;  /* 0x0000180a01007387 */ /* 0x000fe80000100800 */
[----:B------:R-:W-:Y:S01]  /*0b50*/  STL [R1+0x28], R8 ;  /* 0x0000280801007387 */ /* 0x000fe20000100800 */
[----:B-1----:R-:W-:-:S02]  /*0b60*/  IMAD.IADD R4, R5, 0x1, R9 ;  /* 0x0000000105047824 */ /* 0x002fc400078e0209 */
[----:B------:R-:W-:-:S03]  /*0b70*/  IMAD.IADD R5, R7, 0x1, R5 ;  /* 0x0000000107057824 */ /* 0x000fc600078e0205 */
[----:B------:R1:W-:Y:S04]  /*0b80*/  STL [R1+0x20], R4 ;  /* 0x0000200401007387 */ /* 0x0003e80000100800 */
[----:B------:R2:W-:Y:S01]  /*0b90*/  STL [R1+0x14], R5 ;  /* 0x0000140501007387 */ /* 0x0005e20000100800 */
[----:B-1----:R-:W-:-:S05]  /*0ba0*/  IMAD.IADD R4, R6, 0x1, R4 ;  /* 0x0000000106047824 */ /* 0x002fca00078e0204 */
[----:B------:R2:W-:Y:S02]  /*0bb0*/  STL [R1+0x24], R4 ;  /* 0x0000240401007387 */ /* 0x0005e40000100800 */
.L_x_298:
        /* <DEDUP_REMOVED lines=38> */
[----:B-----5:R1:W5:Y:S02]  /*0e20*/  @P3 LDG.E R6, desc[UR4][R4.64+0x4] ;  /* 0x0000040404063981 */ /* 0x020364000c1e1900 */
        /* <DEDUP_REMOVED lines=28> */
.L_x_254:
        /* <DEDUP_REMOVED lines=18> */
[----:B------:R-:W-:Y:S01]  /*1110*/  ULDC.U8 UR19, c[0x0][0x3d8] ;  /* 0x0000f60000137ab9 */ /* 0x000fe20000000000 */
[----:B------:R-:W-:Y:S01]  /*1120*/  USHF.R.S32.HI UR41, URZ, 0x1f, UR49 ;  /* 0x0000001f3f297899 */ /* 0x000fe20008011431 */
[----:B------:R-:W-:Y:S01]  /*1130*/  ULDC UR21, c[0x0][0x2dc] ;  /* 0x0000b70000157ab9 */ /* 0x000fe20000000800 */
[----:B------:R-:W-:Y:S01]  /*1140*/  ULDC UR47, c[0x0][0x270] ;  /* 0x00009c00002f7ab9 */ /* 0x000fe20000000800 */
[----:B------:R-:W-:Y:S02]  /*1150*/  UISETP.NE.AND UP3, UPT, UR19, URZ, UPT ;  /* 0x0000003f1300728c */ /* 0x000fe4000bf65270 */
[----:B------:R-:W-:Y:S01]  /*1160*/  @!UP1 UIMAD.WIDE.U32 UR42, UR50, UR6, URZ ;  /* 0x00000006322a92a5 */ /* 0x000fe2000f8e003f */
[----:B-1----:R-:W-:Y:S01]  /*1170*/  IABS R8, R9 ;  /* 0x0000000900087213 */ /* 0x002fe20000000000 */
[----:B------:R-:W-:Y:S01]  /*1180*/  USHF.L.U32 UR14, UR50, 0x7, URZ ;  /* 0x00000007320e7899 */ /* 0x000fe2000800063f */
[----:B------:R-:W-:Y:S01]  /*1190*/  ISETP.NE.AND P3, PT, R9, RZ, PT ;  /* 0x000000ff0900720c */ /* 0x000fe20003f65270 */
[----:B------:R-:W-:Y:S01]  /*11a0*/  USHF.L.U64.HI UR17, UR50, 0x7, UR61 ;  /* 0x0000000732117899 */ /* 0x000fe2000801023d */
[----:B------:R-:W1:Y:S01]  /*11b0*/  I2F.RP R4, R8 ;  /* 0x0000000800047306 */ /* 0x000e620000209400 */
[----:B------:R-:W-:Y:S01]  /*11c0*/  @UP0 UIADD3 UR16, UR36, UR38, URZ ;  /* 0x0000002624100290 */ /* 0x000fe2000fffe03f */
[----:B------:R-:W-:Y:S01]  /*11d0*/  @UP0 ULDC.64 UR22, c[0x0][0x248] ;  /* 0x0000920000160ab9 */ /* 0x000fe20000000a00 */
[----:B--2---:R-:W-:Y:S01]  /*11e0*/  UIMAD.WIDE.U32 UR34, UR11, UR12, URZ ;  /* 0x0000000c0b2272a5 */ /* 0x004fe2000f8e003f */
[----:B------:R-:W-:Y:S01]  /*11f0*/  ULDC.64 UR28, c[0x0][0x240] ;  /* 0x00009000001c7ab9 */ /* 0x000fe20000000a00 */
[----:B------:R-:W-:-:S02]  /*1200*/  USEL UR40, UR14, URZ, UP2 ;  /* 0x0000003f0e287287 */ /* 0x000fc40009000000 */
[----:B------:R-:W-:Y:S02]  /*1210*/  UIMAD UR52, UR11, UR13, UR35 ;  /* 0x0000000d0b3472a4 */ /* 0x000fe4000f8e0223 */
[----:B------:R-:W-:Y:S01]  /*1220*/  @!UP1 UIMAD UR11, UR61, UR6, URZ ;  /* 0x000000063d0b92a4 */ /* 0x000fe2000f8e023f */
[----:B------:R-:W-:Y:S01]  /*1230*/  @UP1 ULDC.64 UR12, c[0x0][0x420] ;  /* 0x00010800000c1ab9 */ /* 0x000fe20000000a00 */
[----:B------:R-:W-:Y:S01]  /*1240*/  USEL UR39, UR17, URZ, UP2 ;  /* 0x0000003f11277287 */ /* 0x000fe20009000000 */
[----:B-1----:R-:W1:Y:S01]  /*1250*/  MUFU.RCP R4, R4 ;  /* 0x0000000400047308 */ /* 0x002e620000001000 */
[----:B------:R-:W-:Y:S02]  /*1260*/  @!UP1 UIMAD UR32, UR50, UR7, UR11 ;  /* 0x00000007322092a4 */ /* 0x000fe4000f8e020b */
[----:B------:R-:W-:Y:S02]  /*1270*/  UIADD3 UR11, UR33, 0x3f, URZ ;  /* 0x0000003f210b7890 */ /* 0x000fe4000fffe03f */
[----:B------:R-:W-:-:S02]  /*1280*/  @UP1 UIMAD.WIDE.U32 UR44, UR8, UR12, URZ ;  /* 0x0000000c082c12a5 */ /* 0x000fc4000f8e003f */
[----:B------:R-:W-:Y:S02]  /*1290*/  USHF.R.S32.HI UR18, URZ, 0x1f, UR11 ;  /* 0x0000001f3f127899 */ /* 0x000fe4000801140b */
[----:B------:R-:W-:Y:S02]  /*12a0*/  @UP1 UIMAD UR51, UR8, UR13, UR45 ;  /* 0x0000000d083312a4 */ /* 0x000fe4000f8e022d */
[----:B------:R-:W-:Y:S02]  /*12b0*/  UIMAD.WIDE UR6, UR21, UR47, URZ ;  /* 0x0000002f150672a5 */ /* 0x000fe4000f8e023f */
[----:B------:R-:W-:Y:S02]  /*12c0*/  UIMAD.WIDE.U32 UR12, UR50, UR49, URZ ;  /* 0x00000031320c72a5 */ /* 0x000fe4000f8e003f */
[----:B------:R-:W-:Y:S01]  /*12d0*/  ULEA.HI UR30, UR18, UR11, URZ, 0x6 ;  /* 0x0000000b121e7291 */ /* 0x000fe2000f8f303f */
[----:B-1----:R-:W-:Y:S01]  /*12e0*/  VIADD R4, R4, 0xffffffe ;  /* 0x0ffffffe04047836 */ /* 0x002fe20000000000 */
[----:B------:R-:W-:-:S02]  /*12f0*/  UIMAD UR11, UR41, UR50, URZ ;  /* 0x00000032290b72a4 */ /* 0x000fc4000f8e023f */
[----:B------:R-:W-:Y:S01]  /*1300*/  @UP0 UIMAD.WIDE.U32 UR18, UR16, UR22, URZ ;  /* 0x00000016101202a5 */ /* 0x000fe2000f8e003f */
[----:B------:R-:W1:Y:S01]  /*1310*/  F2I.FTZ.U32.TRUNC.NTZ R5, R4 ;  /* 0x0000000400057305 */ /* 0x000e62000021f000 */
[----:B------:R-:W-:Y:S02]  /*1320*/  @UP0 UIMAD UR48, UR16, UR23, URZ ;  /* 0x00000017103002a4 */ /* 0x000fe4000f8e023f */
[----:B------:R-:W-:Y:S02]  /*1330*/  UIADD3 UR54, UR25, UR37, URZ ;  /* 0x0000002519367290 */ /* 0x000fe4000fffe03f */
[----:B------:R-:W-:Y:S02]  /*1340*/  UIMAD.WIDE.U32 UR14, UR8, UR28, URZ ;  /* 0x0000001c080e72a5 */ /* 0x000fe4000f8e003f */
[----:B------:R-:W-:Y:S02]  /*1350*/  UIMAD.WIDE.U32 UR16, UR6, UR12, URZ ;  /* 0x0000000c061072a5 */ /* 0x000fe4000f8e003f */
[----:B------:R-:W-:-:S02]  /*1360*/  UIMAD UR25, UR7, UR12, URZ ;  /* 0x0000000c071972a4 */ /* 0x000fc4000f8e023f */
[----:B------:R-:W-:Y:S01]  /*1370*/  UIMAD UR12, UR61, UR49, UR11 ;  /* 0x000000313d0c72a4 */ /* 0x000fe2000f8e020b */
[----:B------:R-:W-:Y:S01]  /*1380*/  ULDC UR46, c[0x0][0x2c4] ;  /* 0x0000b100002e7ab9 */ /* 0x000fe20000000800 */
[----:B------:R-:W-:Y:S01]  /*1390*/  USEL UR60, UR24, UR14, !UP1 ;  /* 0x0000000e183c7287 */ /* 0x000fe2000c800000 */
[----:B-1----:R-:W-:Y:S01]  /*13a0*/  IMAD.MOV R4, RZ, RZ, -R5 ;  /* 0x000000ffff047224 */ /* 0x002fe200078e0a05 */
[----:B------:R-:W-:Y:S02]  /*13b0*/  @UP3 UIMAD UR24, UR50, UR46, URZ ;  /* 0x0000002e321832a4 */ /* 0x000fe4000f8e023f */
[----:B------:R-:W-:Y:S01]  /*13c0*/  UIADD3 UR12, UR13, UR12, URZ ;  /* 0x0000000c0d0c7290 */ /* 0x000fe2000fffe03f */
[----:B------:R-:W-:Y:S01]  /*13d0*/  IMAD R6, R4, R8, RZ ;  /* 0x0000000804067224 */ /* 0x000fe200078e02ff */
[----:B------:R-:W-:Y:S01]  /*13e0*/  ULOP3.LUT UR11, UR30, 0xffffffc0, URZ, 0xc0, !UPT ;  /* 0xffffffc01e0b7892 */ /* 0x000fe2000f8ec03f */
[----:B------:R-:W-:Y:S01]  /*13f0*/  IMAD.MOV.U32 R4, RZ, RZ, RZ ;  /* 0x000000ffff047224 */ /* 0x000fe200078e00ff */
[----:B------:R-:W-:-:S02]  /*1400*/  UIMAD UR27, UR8, UR29, URZ ;  /* 0x0000001d081b72a4 */ /* 0x000fc4000f8e023f */
[----:B------:R-:W-:Y:S01]  /*1410*/  @UP3 USEL UR24, UR24, UR8, !UP1 ;  /* 0x0000000818183287 */ /* 0x000fe2000c800000 */
[----:B------:R-:W-:Y:S01]  /*1420*/  IMAD.HI.U32 R4, R5, R6, R4 ;  /* 0x0000000605047227 */ /* 0x000fe200078e0004 */
[----:B------:R-:W-:Y:S01]  /*1430*/  MOV R5, R7 ;  /* 0x0000000700057202 */ /* 0x000fe20000000f00 */
[----:B------:R-:W-:Y:S02]  /*1440*/  UIMAD UR25, UR6, UR12, UR25 ;  /* 0x0000000c061972a4 */ /* 0x000fe4000f8e0219 */
[----:B------:R-:W-:Y:S02]  /*1450*/  @!UP3 UIMAD UR12, UR50, UR47, UR59 ;  /* 0x0000002f320cb2a4 */ /* 0x000fe4000f8e023b */
[----:B------:R-:W-:Y:S01]  /*1460*/  IMAD.HI.U32 R4, R4, R5, RZ ;  /* 0x0000000504047227 */ /* 0x000fe200078e00ff */
[----:B------:R-:W-:Y:S01]  /*1470*/  @UP3 ULDC UR13, c[0x0][0x2e4] ;  /* 0x0000b900000d3ab9 */ /* 0x000fe20000000800 */
[----:B------:R-:W-:Y:S02]  /*1480*/  UIADD3 UR11, UR11, -0x40, URZ ;  /* 0xffffffc00b0b7890 */ /* 0x000fe4000fffe03f */
[----:B------:R-:W-:Y:S01]  /*1490*/  IMAD.MOV R6, RZ, RZ, -R4 ;  /* 0x000000ffff067224 */ /* 0x000fe200078e0a04 */
[----:B------:R-:W-:-:S02]  /*14a0*/  @UP1 UIADD3 UR54, UR15, UR27, URZ ;  /* 0x0000001b0f361290 */ /* 0x000fc4000fffe03f */
[----:B------:R-:W-:Y:S01]  /*14b0*/  @UP3 UIMAD UR27, UR59, UR13, UR24 ;  /* 0x0000000d3b1b32a4 */ /* 0x000fe2000f8e0218 */
[C---:B------:R-:W-:Y:S01]  /*14c0*/  IMAD R5, R8.reuse, R6, R5 ;  /* 0x0000000608057224 */ /* 0x040fe200078e0205 */
[----:B------:R-:W-:Y:S02]  /*14d0*/  UIMAD.WIDE.U32 UR14, UR6, UR8, URZ ;  /* 0x00000008060e72a5 */ /* 0x000fe4000f8e003f */
[----:B------:R-:W-:Y:S02]  /*14e0*/  @!UP3 UIMAD UR27, UR12, UR46, URZ ;  /* 0x0000002e0c1bb2a4 */ /* 0x000fe4000f8e023f */
[----:B------:R-:W-:Y:S01]  /*14f0*/  ISETP.GT.U32.AND P1, PT, R8, R5, PT ;  /* 0x000000050800720c */ /* 0x000fe20003f24070 */
[----:B------:R-:W-:Y:S02]  /*1500*/  USHF.R.S32.HI UR24, URZ, 0x1f, UR11 ;  /* 0x0000001f3f187899 */ /* 0x000fe4000801140b */
[----:B------:R-:W-:Y:S02]  /*1510*/  UIADD3 UR12, UP2, UR11, UR40, URZ ;  /* 0x000000280b0c7290 */ /* 0x000fe4000ff5e03f */
[----:B------:R-:W-:Y:S01]  /*1520*/  USEL UR58, UR16, UR14, !UP1 ;  /* 0x0000000e103a7287 */ /* 0x000fe2000c800000 */
[----:B------:R-:W-:Y:S01]  /*1530*/  ULDC.U8 UR20, c[0x0][0x480] ;  /* 0x0001200000147ab9 */ /* 0x000fe20000000000 */
[----:B------:R-:W-:-:S02]  /*1540*/  UIADD3.X UR14, UR24, UR39, URZ, UP2, !UPT ;  /* 0x00000027180e7290 */ /* 0x000fc400097fe43f */
[----:B------:R-:W-:Y:S02]  /*1550*/  UIMAD UR13, UR7, UR12, URZ ;  /* 0x0000000c070d72a4 */ /* 0x000fe4000f8e023f */
[----:B------:R-:W-:Y:S02]  /*1560*/  @UP0 UIADD3 UR31, UR36, UR38, URZ ;  /* 0x00000026241f0290 */ /* 0x000fe4000fffe03f */
[----:B------:R-:W-:Y:S01]  /*1570*/  @!P1 IMAD.IADD R5, R5, 0x1, -R8 ;  /* 0x0000000105059824 */ /* 0x000fe200078e0a08 */
[----:B------:R-:W-:Y:S01]  /*1580*/  @!P1 IADD3 R4, R4, 0x1, RZ ;  /* 0x0000000104049810 */ /* 0x000fe20007ffe0ff */
[----:B------:R-:W-:Y:S01]  /*1590*/  UIMAD UR53, UR59, UR21, URZ ;  /* 0x000000153b3572a4 */ /* 0x000fe2000f8e023f */
[----:B------:R-:W-:Y:S01]  /*15a0*/  PLOP3.LUT P1, PT, PT, PT, UP0, 0x80, 0x0 ;  /* 0x000000000000781c */ /* 0x000fe20003f2f008 */
[----:B------:R-:W-:Y:S01]  /*15b0*/  UISETP.NE.AND UP4, UPT, UR20, URZ, UPT ;  /* 0x0000003f1400728c */ /* 0x000fe2000bf85270 */
[----:B------:R-:W-:Y:S01]  /*15c0*/  ISETP.GE.U32.AND P0, PT, R5, R8, PT ;  /* 0x000000080500720c */ /* 0x000fe20003f06070 */
[----:B------:R-:W-:Y:S01]  /*15d0*/  UIMAD.WIDE.U32 UR40, UR6, UR12, URZ ;  /* 0x0000000c062872a5 */ /* 0x000fe2000f8e003f */
[----:B------:R-:W-:Y:S01]  /*15e0*/  LOP3.LUT R5, R9, UR59, RZ, 0x3c, !PT ;  /* 0x0000003b09057c12 */ /* 0x000fe2000f8e3cff */
[----:B------:R-:W-:Y:S01]  /*15f0*/  @UP0 ULDC.64 UR20, c[0x0][0x250] ;  /* 0x0000940000140ab9 */ /* 0x000fe20000000a00 */
[----:B------:R-:W-:-:S02]  /*1600*/  UIMAD UR16, UR7, UR8, URZ ;  /* 0x00000008071072a4 */ /* 0x000fc4000f8e023f */
[----:B------:R-:W-:Y:S01]  /*1610*/  ISETP.GE.AND P2, PT, R5, RZ, PT ;  /* 0x000000ff0500720c */ /* 0x000fe20003f46270 */
[----:B------:R-:W-:Y:S02]  /*1620*/  UIMAD UR12, UR6, UR14, UR13 ;  /* 0x0000000e060c72a4 */ /* 0x000fe4000f8e020d */
[----:B------:R-:W-:Y:S02]  /*1630*/  @UP0 UIMAD.WIDE.U32 UR6, UR31, UR20, URZ ;  /* 0x000000141f0602a5 */ /* 0x000fe4000f8e003f */
[----:B------:R-:W-:Y:S02]  /*1640*/  @UP0 UIMAD UR13, UR31, UR21, URZ ;  /* 0x000000151f0d02a4 */ /* 0x000fe4000f8e023f */
[----:B------:R-:W-:Y:S01]  /*1650*/  @P0 VIADD R4, R4, 0x1 ;  /* 0x0000000104040836 */ /* 0x000fe20000000000 */
[----:B------:R-:W-:Y:S01]  /*1660*/  UIADD3 UR49, UR17, UR25, URZ ;  /* 0x0000001911317290 */ /* 0x000fe2000fffe03f */
[----:B------:R-:W-:Y:S01]  /*1670*/  PLOP3.LUT P0, PT, PT, PT, UP3, 0x80, 0x0 ;  /* 0x000000000000781c */ /* 0x000fe20003f0f038 */
[----:B------:R-:W-:Y:S01]  /*1680*/  USHF.R.S32.HI UR46, URZ, 0x6, UR30 ;  /* 0x000000063f2e7899 */ /* 0x000fe2000801141e */
[----:B------:R-:W-:Y:S01]  /*1690*/  IMAD.MOV.U32 R18, RZ, RZ, R4 ;  /* 0x000000ffff127224 */ /* 0x000fe200078e0004 */
[----:B------:R-:W-:-:S02]  /*16a0*/  USEL UR55, UR52, URZ, UP4 ;  /* 0x0000003f34377287 */ /* 0x000fc4000a000000 */
[----:B------:R-:W-:Y:S02]  /*16b0*/  USHF.R.S32.HI UR35, URZ, 0x1f, UR26 ;  /* 0x0000001f3f237899 */ /* 0x000fe4000801141a */
[----:B------:R-:W-:Y:S01]  /*16c0*/  @!UP1 UIADD3 UR51, UR43, UR32, URZ ;  /* 0x000000202b339290 */ /* 0x000fe2000fffe03f */
[----:B------:R-:W-:Y:S01]  /*16d0*/  @!P2 IADD3 R18, -R18, RZ, RZ ;  /* 0x000000ff1212a210 */ /* 0x000fe20007ffe1ff */
[----:B------:R-:W-:Y:S01]  /*16e0*/  USHF.R.S32.HI UR57, URZ, 0x1f, UR53 ;  /* 0x0000001f3f397899 */ /* 0x000fe20008011435 */
[----:B------:R-:W-:Y:S01]  /*16f0*/  @!P3 LOP3.LUT R18, RZ, R9, RZ, 0x33, !PT ;  /* 0x00000009ff12b212 */ /* 0x000fe200078e33ff */
[----:B------:R-:W-:Y:S02]  /*1700*/  USEL UR56, UR34, URZ, UP4 ;  /* 0x0000003f22387287 */ /* 0x000fe4000a000000 */
[----:B------:R-:W-:Y:S02]  /*1710*/  @UP0 UIADD3 UR47, UR7, UR13, URZ ;  /* 0x0000000d072f0290 */ /* 0x000fe4000fffe03f */
[----:B------:R-:W-:-:S02]  /*1720*/  @UP1 UIADD3 UR49, UR15, UR16, URZ ;  /* 0x000000100f311290 */ /* 0x000fc4000fffe03f */
[----:B------:R-:W-:Y:S02]  /*1730*/  UIADD3 UR52, UR41, UR12, URZ ;  /* 0x0000000c29347290 */ /* 0x000fe4000fffe03f */
[----:B------:R-:W-:Y:S01]  /*1740*/  @UP0 UIADD3 UR31, UR19, UR48, URZ ;  /* 0x00000030131f0290 */ /* 0x000fe2000fffe03f */
[----:B------:R-:W-:Y:S01]  /*1750*/  @UP0 UMOV UR30, UR18 ;  /* 0x00000012001e0c82 */ /* 0x000fe20008000000 */
[----:B------:R-:W-:Y:S01]  /*1760*/  @UP0 UMOV UR39, UR6 ;  /* 0x0000000600270c82 */ /* 0x000fe20008000000 */
[----:B------:R-:W-:Y:S09]  /*1770*/  @P1 BRA `(.L_x_256) ;  /* 0x0000000000301947 */ /* 0x000ff20003800000 */
        /* <DEDUP_REMOVED lines=12> */
.L_x_256:
[----:B------:R-:W-:Y:S05]  /*1840*/  @P1 BRA `(.L_x_257) ;  /* 0x0000000000301947 */ /* 0x000fea0003800000 */
        /* <DEDUP_REMOVED lines=12> */
.L_x_257:
        /* <DEDUP_REMOVED lines=12> */
.L_x_258:
[----:B------:R-:W-:Y:S01]  /*19d0*/  ULDC UR6, c[0x0][0x270] ;  /* 0x00009c0000067ab9 */ /* 0x000fe20000000800 */
[----:B------:R-:W-:Y:S01]  /*19e0*/  ULDC UR8, c[0x0][0x2d4] ;  /* 0x0000b50000087ab9 */ /* 0x000fe20000000800 */
[----:B------:R-:W-:-:S04]  /*19f0*/  UIMAD UR6, UR50, UR6, UR59 ;  /* 0x00000006320672a4 */ /* 0x000fc8000f8e023b */
[----:B------:R-:W-:-:S12]  /*1a00*/  UIMAD UR6, UR6, UR8, URZ ;  /* 0x00000008060672a4 */ /* 0x000fd8000f8e023f */
.L_x_259:
[----:B------:R-:W2:Y:S01]  /*1a10*/  LDL.64 R4, [R1+0x48] ;  /* 0x0000480001047983 */ /* 0x000ea20000100a00 */
[----:B------:R-:W1:Y:S01]  /*1a20*/  LDC.64 R20, c[0x0][0x420] ;  /* 0x00010800ff147b82 */ /* 0x000e620000000a00 */
[----:B------:R-:W-:Y:S01]  /*1a30*/  ULDC UR8, c[0x0][0x2dc] ;  /* 0x0000b70000087ab9 */ /* 0x000fe20000000800 */
[----:B------:R-:W-:Y:S01]  /*1a40*/  ULDC UR12, c[0x0][0x270] ;  /* 0x00009c00000c7ab9 */ /* 0x000fe20000000800 */
[----:B------:R3:W2:Y:S01]  /*1a50*/  LDL.64 R32, [R1+0x48] ;  /* 0x0000480001207983 */ /* 0x0006a20000100a00 */
[----:B------:R-:W-:Y:S01]  /*1a60*/  USHF.R.S32.HI UR14, URZ, 0x1f, UR59 ;  /* 0x0000001f3f0e7899 */ /* 0x000fe2000801143b */
[----:B------:R-:W-:Y:S01]  /*1a70*/  BSSY B1, `(.L_x_255) ;  /* 0x0000830000017945 */ /* 0x000fe20003800000 */
[----:B------:R-:W-:Y:S01]  /*1a80*/  UIMAD UR17, UR8, UR12, URZ ;  /* 0x0000000c081172a4 */ /* 0x000fe2000f8e023f */
[----:B------:R-:W4:Y:S01]  /*1a90*/  S2R R29, SR_TID.X ;  /* 0x00000000001d7919 */ /* 0x000f220000002100 */
[----:B------:R-:W-:Y:S01]  /*1aa0*/  UIADD3 UR37, UR11, UR6, URZ ;  /* 0x000000060b257290 */ /* 0x000fe2000fffe03f */
[----:B------:R-:W-:Y:S01]  /*1ab0*/  ULDC.64 UR12, c[0x0][0x428] ;  /* 0x00010a00000c7ab9 */ /* 0x000fe20000000a00 */
[----:B------:R-:W-:Y:S01]  /*1ac0*/  UIADD3 UR34, UR11, UR27, URZ ;  /* 0x0000001b0b227290 */ /* 0x000fe2000fffe03f */
[----:B------:R-:W-:Y:S01]  /*1ad0*/  IMAD.U32 R9, RZ, RZ, UR12 ;  /* 0x0000000cff097e24 */ /* 0x000fe2000f8e00ff */
[----:B------:R-:W-:Y:S01]  /*1ae0*/  UIMAD UR6, UR14, UR12, URZ ;  /* 0x0000000c0e0672a4 */ /* 0x000fe2000f8e023f */
[----:B------:R-:W-:Y:S01]  /*1af0*/  ULDC.64 UR18, c[0x0][0x210] ;  /* 0x0000840000127ab9 */ /* 0x000fe20000000a00 */
[----:B------:R-:W-:-:S02]  /*1b00*/  ULDC.64 UR44, c[0x0][0x478] ;  /* 0x00011e00002c7ab9 */ /* 0x000fc40000000a00 */
[----:B------:R-:W-:Y:S01]  /*1b10*/  UIMAD UR32, UR59, UR13, UR6 ;  /* 0x0000000d3b2072a4 */ /* 0x000fe2000f8e0206 */
[----:B------:R-:W-:Y:S02]  /*1b20*/  ULDC.64 UR42, c[0x0][0x2b0] ;  /* 0x0000ac00002a7ab9 */ /* 0x000fe40000000a00 */
[----:B------:R-:W-:Y:S01]  /*1b30*/  ULDC UR6, c[0x0][0x398] ;  /* 0x0000e60000067ab9 */ /* 0x000fe20000000800 */
[----:B------:R-:W-:Y:S01]  /*1b40*/  ULDC.64 UR12, c[0x0][0x258] ;  /* 0x00009600000c7ab9 */ /* 0x000fe20000000a00 */
[----:B------:R-:W-:Y:S01]  /*1b50*/  UIADD3 UR8, UR46, -0x1, URZ ;  /* 0xffffffff2e087890 */ /* 0x000fe2000fffe03f */
[----:B-1----:R-:W-:-:S04]  /*1b60*/  IMAD R6, R20, UR24, RZ ;  /* 0x0000001814067c24 */ /* 0x002fc8000f8e02ff */
[----:B------:R-:W-:Y:S01]  /*1b70*/  IMAD R8, R21, UR11, R6 ;  /* 0x0000000b15087c24 */ /* 0x000fe2000f8e0206 */
[----:B----4-:R-:W-:-:S04]  /*1b80*/  SHF.R.S32.HI R11, RZ, 0x1f, R29 ;  /* 0x0000001fff0b7819 */ /* 0x010fc8000001141d */
[----:B------:R-:W-:Y:S01]  /*1b90*/  LEA.HI R26, R11, R29, RZ, 0x3 ;  /* 0x0000001d0b1a7211 */ /* 0x000fe200078f18ff */
[----:B--2---:R-:W-:-:S05]  /*1ba0*/  IMAD.MOV.U32 R32, RZ, RZ, R4 ;  /* 0x000000ffff207224 */ /* 0x004fca00078e0004 */
[----:B------:R-:W-:Y:S02]  /*1bb0*/  SHF.R.S32.HI R33, RZ, 0x1f, R32 ;  /* 0x0000001fff217819 */ /* 0x000fe40000011420 */
[----:B------:R-:W-:Y:S01]  /*1bc0*/  IADD3 R4, P0, R32, UR7, RZ ;  /* 0x0000000720047c10 */ /* 0x000fe2000ff1e0ff */
[----:B------:R-:W-:Y:S02]  /*1bd0*/  UIADD3 UR7, -UR9, UR33, UR26 ;  /* 0x0000002109077290 */ /* 0x000fe4000fffe11a */
[----:B------:R3:W-:Y:S01]  /*1be0*/  STL [R1+0x4c], R33 ;  /* 0x00004c2101007387 */ /* 0x0007e20000100800 */
[----:B------:R-:W-:Y:S01]  /*1bf0*/  IADD3.X R5, R33, UR51, RZ, P0, !PT ;  /* 0x0000003321057c10 */ /* 0x000fe200087fe4ff */
[----:B------:R-:W-:Y:S02]  /*1c00*/  UIADD3 UR7, UR7, -UR6, URZ ;  /* 0x8000000607077290 */ /* 0x000fe4000fffe03f */
[----:B------:R-:W-:Y:S01]  /*1c10*/  USHF.L.U32 UR6, UR17, 0x6, URZ ;  /* 0x0000000611067899 */ /* 0x000fe2000800063f */
[----:B------:R-:W-:Y:S01]  /*1c20*/  IMAD.WIDE.U32 R6, R20, UR11, R4 ;  /* 0x0000000b14067c25 */ /* 0x000fe2000f8e0004 */
[----:B------:R-:W-:-:S02]  /*1c30*/  SHF.R.S32.HI R4, RZ, 0x3, R26 ;  /* 0x00000003ff047819 */ /* 0x000fc4000001141a */
[----:B------:R-:W-:Y:S01]  /*1c40*/  UIADD3 UR27, UP2, UP1, UR40, UR6, UR53 ;  /* 0x00000006281b7290 */ /* 0x000fe2000f95e035 */
[----:B------:R-:W-:Y:S01]  /*1c50*/  IMAD.IADD R7, R7, 0x1, R8 ;  /* 0x0000000107077824 */ /* 0x000fe200078e0208 */
[----:B------:R-:W-:Y:S01]  /*1c60*/  IADD3 R10, P0, R4, UR11, RZ ;  /* 0x0000000b040a7c10 */ /* 0x000fe2000ff1e0ff */
[----:B------:R-:W-:Y:S01]  /*1c70*/  USHF.R.S32.HI UR16, URZ, 0x1f, UR7 ;  /* 0x0000001f3f107899 */ /* 0x000fe20008011407 */
[----:B------:R-:W-:Y:S01]  /*1c80*/  SHF.R.S32.HI R28, RZ, 0x1f, R4 ;  /* 0x0000001fff1c7819 */ /* 0x000fe20000011404 */
[----:B------:R-:W-:Y:S01]  /*1c90*/  USHF.R.S32.HI UR6, URZ, 0x1f, UR6 ;  /* 0x0000001f3f067899 */ /* 0x000fe20008011406 */
[----:B------:R-:W-:Y:S01]  /*1ca0*/  LEA.HI R8, R11, R29, RZ, 0x5 ;  /* 0x0000001d0b087211 */ /* 0x000fe200078f28ff */
[----:B------:R-:W-:Y:S01]  /*1cb0*/  IMAD.WIDE.U32 R6, R9, UR59, R6 ;  /* 0x0000003b09067c25 */ /* 0x000fe2000f8e0006 */
[C---:B------:R-:W-:Y:S01]  /*1cc0*/  IADD3.X R5, R28.reuse, UR24, RZ, P0, !PT ;  /* 0x000000181c057c10 */ /* 0x040fe200087fe4ff */
[----:B------:R-:W-:Y:S02]  /*1cd0*/  ULEA.HI UR16, UR16, UR7, URZ, 0x6 ;  /* 0x0000000710107291 */ /* 0x000fe4000f8f303f */
[----:B------:R-:W-:Y:S01]  /*1ce0*/  UIADD3.X UR6, UR52, UR6, UR57, UP2, UP1 ;  /* 0x0000000634067290 */ /* 0x000fe200097e2439 */
[----:B------:R-:W-:Y:S01]  /*1cf0*/  VIADD R9, R7, UR32 ;  /* 0x0000002007097c36 */ /* 0x000fe20008000000 */
[----:B------:R-:W-:Y:S01]  /*1d00*/  UIADD3 UR7, UP2, UP1, UR56, UR27, UR58 ;  /* 0x0000001b38077290 */ /* 0x000fe2000f95e03a */
[----:B------:R-:W-:Y:S01]  /*1d10*/  IMAD R5, R5, UR28, RZ ;  /* 0x0000001c05057c24 */ /* 0x000fe2000f8e02ff */
[----:B------:R-:W-:Y:S01]  /*1d20*/  UIMAD UR11, UR14, UR12, URZ ;  /* 0x0000000c0e0b72a4 */ /* 0x000fe2000f8e023f */
[----:B------:R-:W-:Y:S01]  /*1d30*/  IMAD R7, R28, R20, RZ ;  /* 0x000000141c077224 */ /* 0x000fe200078e02ff */
[----:B------:R-:W-:Y:S01]  /*1d40*/  UIADD3.X UR6, UR55, UR6, UR49, UP2, UP1 ;  /* 0x0000000637067290 */ /* 0x000fe200097e2431 */
[----:B------:R-:W-:Y:S01]  /*1d50*/  IMAD R12, R10, UR29, R5 ;  /* 0x0000001d0a0c7c24 */ /* 0x000fe2000f8e0205 */
[----:B------:R-:W-:Y:S01]  /*1d60*/  LOP3.LUT R5, R8, 0xffffffe0, RZ, 0xc0, !PT ;  /* 0xffffffe008057812 */ /* 0x000fe200078ec0ff */
[----:B------:R-:W-:Y:S01]  /*1d70*/  IMAD.WIDE.U32 R10, R10, UR28, R32 ;  /* 0x0000001c0a0a7c25 */ /* 0x000fe2000f8e0020 */
[----:B------:R-:W-:Y:S01]  /*1d80*/  SHF.R.S32.HI R8, RZ, 0x5, R8 ;  /* 0x00000005ff087819 */ /* 0x000fe20000011408 */
[----:B------:R-:W-:-:S02]  /*1d90*/  UIMAD UR11, UR59, UR13, UR11 ;  /* 0x0000000d3b0b72a4 */ /* 0x000fc4000f8e020b */
[----:B------:R-:W-:Y:S01]  /*1da0*/  IMAD.IADD R24, R29, 0x1, -R5 ;  /* 0x000000011d187824 */ /* 0x000fe200078e0a05 */
[----:B------:R-:W-:Y:S01]  /*1db0*/  IADD3 R10, P0, R10, UR60, RZ ;  /* 0x0000003c0a0a7c10 */ /* 0x000fe2000ff1e0ff */
[----:B------:R-:W-:Y:S01]  /*1dc0*/  IMAD R7, R4, R21, R7 ;  /* 0x0000001504077224 */ /* 0x000fe200078e0207 */
[----:B------:R-:W-:Y:S01]  /*1dd0*/  ULDC.64 UR24, c[0x0][0x400] ;  /* 0x0001000000187ab9 */ /* 0x000fe20000000a00 */
[----:B------:R-:W-:Y:S01]  /*1de0*/  IMAD R5, R8, UR17, R24 ;  /* 0x0000001108057c24 */ /* 0x000fe2000f8e0218 */
[----:B------:R-:W-:Y:S01]  /*1df0*/  IADD3.X R11, R11, UR54, R12, P0, !PT ;  /* 0x000000360b0b7c10 */ /* 0x000fe200087fe40c */
[----:B------:R-:W-:Y:S01]  /*1e00*/  IMAD.MOV.U32 R8, RZ, RZ, R6 ;  /* 0x000000ffff087224 */ /* 0x000fe200078e0006 */
[----:B------:R-:W-:Y:S01]  /*1e10*/  USHF.R.S32.HI UR16, URZ, 0x6, UR16 ;  /* 0x000000063f107899 */ /* 0x000fe20008011410 */
[----:B------:R-:W-:Y:S01]  /*1e20*/  IMAD.U32 R12, RZ, RZ, UR12 ;  /* 0x0000000cff0c7e24 */ /* 0x000fe2000f8e00ff */
[C---:B------:R-:W-:Y:S01]  /*1e30*/  IADD3 R6, P0, R5.reuse, UR7, RZ ;  /* 0x0000000705067c10 */ /* 0x040fe2000ff1e0ff */
[----:B------:R-:W-:Y:S01]  /*1e40*/  IMAD.WIDE.U32 R8, R4, R20, R8 ;  /* 0x0000001404087225 */ /* 0x000fe200078e0008 */
[----:B------:R-:W-:Y:S01]  /*1e50*/  ULDC.64 UR14, c[0x0][0x3e0] ;  /* 0x0000f800000e7ab9 */ /* 0x000fe20000000a00 */
[----:B------:R-:W-:Y:S01]  /*1e60*/  UISETP.LT.AND UP1, UPT, URZ, UR16, UPT ;  /* 0x000000103f00728c */ /* 0x000fe2000bf21270 */
[----:B------:R-:W-:Y:S01]  /*1e70*/  LEA.HI.X.SX32 R5, R5, UR6, 0x1, P0 ;  /* 0x0000000605057c11 */ /* 0x000fe200080f0eff */
[----:B------:R-:W-:Y:S01]  /*1e80*/  IMAD.WIDE.U32 R10, R12, UR59, R10 ;  /* 0x0000003b0c0a7c25 */ /* 0x000fe2000f8e000a */
[----:B------:R-:W-:Y:S01]  /*1e90*/  LEA R14, P0, R6, UR24, 0x2 ;  /* 0x00000018060e7c11 */ /* 0x000fe2000f8010ff */
[----:B------:R-:W-:Y:S01]  /*1ea0*/  USEL UR16, URZ, UR16, !UP1 ;  /* 0x000000103f107287 */ /* 0x000fe2000c800000 */
[----:B------:R-:W-:Y:S01]  /*1eb0*/  LEA R36, P2, R8, UR14, 0x1 ;  /* 0x0000000e08247c11 */ /* 0x000fe2000f8408ff */
[----:B------:R-:W-:Y:S01]  /*1ec0*/  IMAD.IADD R22, R9, 0x1, R7 ;  /* 0x0000000109167824 */ /* 0x000fe200078e0207 */
[----:B------:R-:W-:Y:S01]  /*1ed0*/  LEA R34, P3, R10, UR18, 0x1 ;  /* 0x000000120a227c11 */ /* 0x000fe2000f8608ff */
[----:B------:R-:W-:Y:S01]  /*1ee0*/  VIADD R23, R11, UR11 ;  /* 0x0000000b0b177c36 */ /* 0x000fe20008000000 */
[----:B------:R-:W-:Y:S01]  /*1ef0*/  LEA.HI.X R15, R6, UR25, R5, 0x2, P0 ;  /* 0x00000019060f7c11 */ /* 0x000fe200080f1405 */
[----:B------:R-:W-:Y:S01]  /*1f00*/  UISETP.GT.AND UP1, UPT, UR46, UR16, UPT ;  /* 0x000000102e00728c */ /* 0x000fe2000bf24270 */
[----:B------:R-:W-:Y:S01]  /*1f10*/  LEA.HI.X R37, R8, UR15, R22, 0x1, P2 ;  /* 0x0000000f08257c11 */ /* 0x000fe200090f0c16 */
[----:B------:R-:W-:Y:S01]  /*1f20*/  UIMAD.WIDE UR12, UR37, 0x4, UR44 ;  /* 0x00000004250c78a5 */ /* 0x000fe2000f8e022c */
[----:B------:R-:W-:Y:S01]  /*1f30*/  LEA.HI.X R35, R10, UR19, R23, 0x1, P3 ;  /* 0x000000130a237c11 */ /* 0x000fe200098f0c17 */
[----:B------:R3:W-:Y:S01]  /*1f40*/  STL.64 [R1+0x30], R14 ;  /* 0x0000300e01007387 */ /* 0x0007e20000100a00 */
[----:B------:R-:W-:Y:S01]  /*1f50*/  UIMAD.WIDE UR6, UR34, 0x4, UR42 ;  /* 0x00000004220678a5 */ /* 0x000fe2000f8e022a */
[----:B------:R-:W-:-:S02]  /*1f60*/  PLOP3.LUT P0, PT, PT, PT, UP1, 0x80, 0x0 ;  /* 0x000000000000781c */ /* 0x000fc40003f0f018 */
[----:B------:R3:W-:Y:S01]  /*1f70*/  STL.64 [R1+0x38], R36 ;  /* 0x0000382401007387 */ /* 0x0007e20000100a00 */
[----:B------:R-:W-:-:S03]  /*1f80*/  UMOV UR11, UR13 ;  /* 0x0000000d000b7c82 */ /* 0x000fc60008000000 */
        /* <DEDUP_REMOVED lines=21> */
.L_x_261:
        /* <DEDUP_REMOVED lines=19> */
.L_x_262:
        /* <DEDUP_REMOVED lines=38> */
.L_x_264:
[----:B------:R-:W-:Y:S05]  /*2470*/  BSYNC B0 ;  /* 0x0000000000007941 */ /* 0x000fea0003800000 */
.L_x_263:
        /* <DEDUP_REMOVED lines=19> */
.L_x_266:
[----:B------:R-:W-:Y:S05]  /*25b0*/  BSYNC B0 ;  /* 0x0000000000007941 */ /* 0x000fea0003800000 */
.L_x_265:
[----:B------:R-:W-:Y:S01]  /*25c0*/  UIMAD UR8, UR35, UR6, URZ ;  /* 0x00000006230872a4 */ /* 0x000fe2000f8e023f */
[----:B-12---:R-:W-:Y:S01]  /*25d0*/  IMAD.U32 R6, RZ, RZ, UR6 ;  /* 0x00000006ff067e24 */ /* 0x006fe2000f8e00ff */
[----:B------:R-:W-:Y:S01]  /*25e0*/  USHF.R.S32.HI UR12, URZ, 0x1f, UR59 ;  /* 0x0000001f3f0c7899 */ /* 0x000fe2000801143b */
[----:B------:R-:W-:Y:S01]  /*25f0*/  BSSY B0, `(.L_x_267) ;  /* 0x000001d000007945 */ /* 0x000fe20003800000 */
[----:B------:R-:W-:Y:S01]  /*2600*/  UIMAD UR8, UR26, UR7, UR8 ;  /* 0x000000071a0872a4 */ /* 0x000fe2000f8e0208 */
[----:B------:R-:W-:-:S05]  /*2610*/  IMAD.WIDE.U32 R6, R6, UR26, R32 ;  /* 0x0000001a06067c25 */ /* 0x000fca000f8e0020 */
[----:B------:R-:W-:Y:S01]  /*2620*/  IMAD.U32 R5, RZ, RZ, UR8 ;  /* 0x00000008ff057e24 */ /* 0x000fe2000f8e00ff */
[----:B------:R-:W-:Y:S01]  /*2630*/  IADD3 R8, P0, R6, UR11, RZ ;  /* 0x0000000b06087c10 */ /* 0x000fe2000ff1e0ff */
[----:B------:R-:W-:Y:S02]  /*2640*/  ULDC.64 UR8, c[0x0][0x470] ;  /* 0x00011c0000087ab9 */ /* 0x000fe40000000a00 */
[----:B------:R-:W-:Y:S01]  /*2650*/  UIMAD UR11, UR12, UR8, URZ ;  /* 0x000000080c0b72a4 */ /* 0x000fe2000f8e023f */
[----:B------:R-:W-:Y:S02]  /*2660*/  IADD3.X R9, R7, UR16, R5, P0, !PT ;  /* 0x0000001007097c10 */ /* 0x000fe400087fe405 */
[----:B------:R-:W-:Y:S01]  /*2670*/  MOV R5, UR8 ;  /* 0x0000000800057c02 */ /* 0x000fe20008000f00 */
[----:B------:R-:W-:-:S04]  /*2680*/  UIMAD UR9, UR59, UR9, UR11 ;  /* 0x000000093b0972a4 */ /* 0x000fc8000f8e020b */
        /* <DEDUP_REMOVED lines=19> */
.L_x_268:
[----:B------:R-:W-:Y:S05]  /*27c0*/  BSYNC B0 ;  /* 0x0000000000007941 */ /* 0x000fea0003800000 */
.L_x_267:
        /* <DEDUP_REMOVED lines=21> */
.L_x_260:
        /* <DEDUP_REMOVED lines=11> */
[----:B------:R-:W-:Y:S02]  /*29d0*/  IADD3 R12, P2, R6, UR39, RZ ;  /* 0x00000027060c7c10 */ /* 0x000fe4000ff5e0ff */
[----:B------:R-:W-:Y:S01]  /*29e0*/  ISETP.GE.AND P4, PT, R27, UR17, PT ;  /* 0x000000111b007c0c */ /* 0x000fe2000bf86270 */
[----:B------:R-:W-:Y:S02]  /*29f0*/  BSSY B0, `(.L_x_270) ;  /* 0x0000032000007945 */ /* 0x000fe40003800000 */
[----:B------:R-:W-:Y:S01]  /*2a00*/  IMAD.U32 R5, RZ, RZ, UR13 ;  /* 0x0000000dff057e24 */ /* 0x000fe2000f8e00ff */
[----:B------:R-:W-:-:S04]  /*2a10*/  UIMAD UR13, UR8, -0x40, UR33 ;  /* 0xffffffc0080d78a4 */ /* 0x000fc8000f8e0221 */
[----:B------:R-:W-:Y:S01]  /*2a20*/  IADD3.X R13, R7, UR47, R5, P2, !PT ;  /* 0x0000002f070d7c10 */ /* 0x000fe200097fe405 */
[----:B------:R-:W-:Y:S01]  /*2a30*/  IMAD R5, R25, UR24, RZ ;  /* 0x0000001819057c24 */ /* 0x000fe2000f8e02ff */
[----:B------:R-:W-:-:S03]  /*2a40*/  ISETP.GE.AND P6, PT, R4, UR13, PT ;  /* 0x0000000d04007c0c */ /* 0x000fc6000bfc6270 */
        /* <DEDUP_REMOVED lines=44> */
.L_x_271:
[----:B------:R-:W-:Y:S05]  /*2d10*/  BSYNC B0 ;  /* 0x0000000000007941 */ /* 0x000fea0003800000 */
.L_x_270:
        /* <DEDUP_REMOVED lines=44> */
.L_x_273:
[----:B------:R-:W-:Y:S05]  /*2fe0*/  BSYNC B0 ;  /* 0x0000000000007941 */ /* 0x000fea0003800000 */
.L_x_272:
[----:B------:R-:W0:Y:S01]  /*2ff0*/  LDGDEPBAR ;  /* 0x00000000000079af */ /* 0x000e220000000000 */
[----:B------:R-:W-:Y:S01]  /*3000*/  BSSY B0, `(.L_x_274) ;  /* 0x000001d000007945 */ /* 0x000fe20003800000 */
[----:B------:R-:W-:Y:S02]  /*3010*/  ISETP.GE.AND P5, PT, R27, UR13, PT ;  /* 0x0000000d1b007c0c */ /* 0x000fe4000bfa6270 */
[----:B------:R3:W-:Y:S01]  /*3020*/  @P6 STS.128 [R30+0x6000], RZ ;  /* 0x006000ff1e006388 */ /* 0x0007e20000000c00 */
[----:B-12---:R-:W-:-:S03]  /*3030*/  MOV R13, UR22 ;  /* 0x00000016000d7c02 */ /* 0x006fc60008000f00 */
        /* <DEDUP_REMOVED lines=25> */
.L_x_275:
[----:B------:R-:W-:Y:S05]  /*31d0*/  BSYNC B0 ;  /* 0x0000000000007941 */ /* 0x000fea0003800000 */
.L_x_274:
        /* <DEDUP_REMOVED lines=37> */
.L_x_277:
[----:B------:R-:W-:Y:S05]  /*3430*/  BSYNC B0 ;  /* 0x0000000000007941 */ /* 0x000fea0003800000 */
.L_x_276:
[----:B------:R1:W-:Y:S01]  /*3440*/  @P6 STS.128 [R30], RZ ;  /* 0x000000ff1e006388 */ /* 0x0003e20000000c00 */
[----:B------:R-:W-:Y:S03]  /*3450*/  BSSY B0, `(.L_x_278) ;  /* 0x000001a000007945 */ /* 0x000fe60003800000 */
        /* <DEDUP_REMOVED lines=25> */
.L_x_279:
[----:B------:R-:W-:Y:S05]  /*35f0*/  BSYNC B0 ;  /* 0x0000000000007941 */ /* 0x000fea0003800000 */
.L_x_278:
        /* <DEDUP_REMOVED lines=40> */
.L_x_281:
[----:B------:R-:W-:Y:S05]  /*3880*/  BSYNC B0 ;  /* 0x0000000000007941 */ /* 0x000fea0003800000 */
.L_x_280:
[----:B---3--:R-:W3:Y:S01]  /*3890*/  LDL R15, [R1+0x50] ;  /* 0x00005000010f7983 */ /* 0x008ee20000100800 */
[----:B------:R-:W-:Y:S01]  /*38a0*/  UIMAD UR14, UR35, UR22, URZ ;  /* 0x00000016230e72a4 */ /* 0x000fe2000f8e023f */
[----:B-1----:R-:W-:Y:S01]  /*38b0*/  IMAD.WIDE.U32 R6, R13, UR26, R32 ;  /* 0x0000001a0d067c25 */ /* 0x002fe2000f8e0020 */
[----:B------:R-:W-:Y:S01]  /*38c0*/  BSSY B0, `(.L_x_282) ;  /* 0x0000036000007945 */ /* 0x000fe20003800000 */
[----:B------:R1:W-:Y:S01]  /*38d0*/  @P0 STS.128 [R30+0xc000], RZ ;  /* 0x00c000ff1e000388 */ /* 0x0003e20000000c00 */
[----:B------:R-:W-:Y:S01]  /*38e0*/  UIMAD UR14, UR26, UR23, UR14 ;  /* 0x000000171a0e72a4 */ /* 0x000fe2000f8e020e */
[----:B------:R-:W-:Y:S02]  /*38f0*/  IADD3 R8, P1, R6, UR30, RZ ;  /* 0x0000001e06087c10 */ /* 0x000fe4000ff3e0ff */
[----:B------:R1:W-:Y:S03]  /*3900*/  @P0 STS.128 [R30+0xe000], RZ ;  /* 0x00e000ff1e000388 */ /* 0x0003e60000000c00 */
[----:B------:R-:W-:Y:S01]  /*3910*/  MOV R6, UR14 ;  /* 0x0000000e00067c02 */ /* 0x000fe20008000f00 */
[----:B------:R1:W-:Y:S01]  /*3920*/  @P0 STS.128 [R30+0x10000], RZ ;  /* 0x010000ff1e000388 */ /* 0x0003e20000000c00 */
[----:B------:R-:W-:-:S02]  /*3930*/  ULDC.64 UR14, c[0x0][0x260] ;  /* 0x00009800000e7ab9 */ /* 0x000fc40000000a00 */
[----:B------:R-:W-:Y:S01]  /*3940*/  IADD3.X R9, R7, UR31, R6, P1, !PT ;  /* 0x0000001f07097c10 */ /* 0x000fe20008ffe406 */
[----:B------:R-:W-:-:S04]  /*3950*/  IMAD R14, R25, UR14, RZ ;  /* 0x0000000e190e7c24 */ /* 0x000fc8000f8e02ff */
[C---:B------:R-:W-:Y:S02]  /*3960*/  IMAD R14, R18.reuse, UR15, R14 ;  /* 0x0000000f120e7c24 */ /* 0x040fe4000f8e020e */
[----:B------:R-:W-:-:S05]  /*3970*/  IMAD.WIDE.U32 R8, R18, UR14, R8 ;  /* 0x0000000e12087c25 */ /* 0x000fca000f8e0008 */
[----:B------:R-:W-:Y:S02]  /*3980*/  IADD3 R14, R9, R14, RZ ;  /* 0x0000000e090e7210 */ /* 0x000fe40007ffe0ff */
[C---:B---3--:R-:W-:Y:S02]  /*3990*/  IADD3 R5, R15.reuse, 0x8, RZ ;  /* 0x000000080f057810 */ /* 0x048fe40007ffe0ff */
[----:B------:R-:W-:Y:S02]  /*39a0*/  ISETP.GE.AND P6, PT, R15, UR13, PT ;  /* 0x0000000d0f007c0c */ /* 0x000fe4000bfc6270 */
[----:B------:R-:W-:Y:S01]  /*39b0*/  ISETP.GE.AND P5, PT, R5, UR13, PT ;  /* 0x0000000d05007c0c */ /* 0x000fe2000bfa6270 */
[----:B-1----:R-:W-:-:S12]  /*39c0*/  @P0 BRA `(.L_x_283) ;  /* 0x0000000000940947 */ /* 0x002fd80003800000 */
[----:B------:R-:W3:Y:S01]  /*39d0*/  LDL R10, [R1+0x6c] ;  /* 0x00006c00010a7983 */ /* 0x000ee20000100800 */
        /* <DEDUP_REMOVED lines=8> */
[----:B------:R-:W1:Y:S01]  /*3a60*/  @!P3 LDC.64 R12, c[0x0][0x218] ;  /* 0x00008600ff0cbb82 */ /* 0x000e620000000a00 */
[----:B------:R-:W-:Y:S01]  /*3a70*/  IMAD.IADD R5, R7, 0x1, R5 ;  /* 0x0000000107057824 */ /* 0x000fe200078e0205 */
[----:B------:R1:W-:Y:S02]  /*3a80*/  @P3 STS.128 [R30+0xc000], RZ ;  /* 0x00c000ff1e003388 */ /* 0x0003e40000000c00 */
[----:B-1----:R-:W-:-:S04]  /*3a90*/  @!P3 LEA R12, P1, R6, R12, 0x1 ;  /* 0x0000000c060cb211 */ /* 0x002fc800078208ff */
[----:B------:R-:W-:-:S05]  /*3aa0*/  @!P3 LEA.HI.X R13, R6, R13, R5, 0x1, P1 ;  /* 0x0000000d060db211 */ /* 0x000fca00008f0c05 */
[----:B------:R-:W-:Y:S01]  /*3ab0*/  @!PT LDS RZ, [RZ] ;  /* 0x00000000fffff984 */ /* 0x000fe20000000800 */
[----:B------:R-:W-:Y:S01]  /*3ac0*/  @!PT LDS RZ, [RZ] ;  /* 0x00000000fffff984 */ /* 0x000fe20000000800 */
[----:B------:R-:W-:Y:S01]  /*3ad0*/  @!PT LDS RZ, [RZ] ;  /* 0x00000000fffff984 */ /* 0x000fe20000000800 */
[----:B------:R1:W-:Y:S01]  /*3ae0*/  @!P3 LDGSTS.E.BYPASS.LTC128B.128 [R30+0xc000], desc[UR4][R12.64] ;  /* 0x0c0000000c1ebfae */ /* 0x0003e2000b901d44 */
[----:B---3--:R-:W-:Y:S02]  /*3af0*/  ISETP.GE.AND P2, PT, R10, UR13, PT ;  /* 0x0000000d0a007c0c */ /* 0x008fe4000bf46270 */
[----:B-----5:R-:W-:-:S11]  /*3b00*/  ISETP.GE.AND P0, PT, R16, UR13, PT ;  /* 0x0000000d10007c0c */ /* 0x020fd6000bf06270 */
[----:B------:R-:W3:Y:S01]  /*3b10*/  @!P2 LDC.64 R10, c[0x0][0x218] ;  /* 0x00008600ff0aab82 */ /* 0x000ee20000000a00 */
        /* <DEDUP_REMOVED lines=16> */
.L_x_283:
[----:B------:R-:W-:Y:S05]  /*3c20*/  BSYNC B0 ;  /* 0x0000000000007941 */ /* 0x000fea0003800000 */
.L_x_282:
        /* <DEDUP_REMOVED lines=8> */
[----:B------:R-:W-:Y:S02]  /*3cb0*/  ISETP.GE.AND P3, PT, R32, UR13, PT ;  /* 0x0000000d20007c0c */ /* 0x000fe4000bf66270 */
[----:B------:R-:W-:-:S05]  /*3cc0*/  IADD3 R6, P0, R4, 0x20, RZ ;  /* 0x0000002004067810 */ /* 0x000fca0007f1e0ff */
[----:B------:R-:W-:-:S04]  /*3cd0*/  IMAD.X R4, RZ, RZ, R28, P0 ;  /* 0x000000ffff047224 */ /* 0x000fc800000e061c */
[----:B-1-3--:R-:W-:Y:S02]  /*3ce0*/  IMAD R10, R4, UR22, RZ ;  /* 0x00000016040a7c24 */ /* 0x00afe4000f8e02ff */
[----:B------:R-:W1:Y:S01]  /*3cf0*/  @!P3 LDC.64 R12, c[0x0][0x218] ;  /* 0x00008600ff0cbb82 */ /* 0x000e620000000a00 */
[----:B------:R-:W-:Y:S01]  /*3d00*/  IMAD.MOV.U32 R4, RZ, RZ, R8 ;  /* 0x000000ffff047224 */ /* 0x000fe200078e0008 */
[----:B------:R3:W-:Y:S01]  /*3d10*/  @P3 STS.128 [R30+0xd000], RZ ;  /* 0x00d000ff1e003388 */ /* 0x0007e20000000c00 */
[C---:B------:R-:W-:Y:S01]  /*3d20*/  IMAD R10, R6.reuse, UR23, R10 ;  /* 0x00000017060a7c24 */ /* 0x040fe2000f8e020a */
[----:B-----5:R-:W-:Y:S01]  /*3d30*/  ISETP.GE.AND P2, PT, R5, UR13, PT ;  /* 0x0000000d05007c0c */ /* 0x020fe2000bf46270 */
[----:B------:R-:W-:Y:S01]  /*3d40*/  IMAD.MOV.U32 R5, RZ, RZ, R14 ;  /* 0x000000ffff057224 */ /* 0x000fe200078e000e */
[----:B--2---:R-:W-:Y:S01]  /*3d50*/  ISETP.GE.AND P0, PT, R7, UR13, PT ;  /* 0x0000000d07007c0c */ /* 0x004fe2000bf06270 */
[----:B------:R-:W-:-:S04]  /*3d60*/  IMAD.WIDE.U32 R4, R6, UR22, R4 ;  /* 0x0000001606047c25 */ /* 0x000fc8000f8e0004 */
[----:B------:R-:W-:Y:S01]  /*3d70*/  IMAD.IADD R10, R5, 0x1, R10 ;  /* 0x00000001050a7824 */ /* 0x000fe200078e020a */
[----:B-1----:R-:W-:-:S05]  /*3d80*/  @!P3 LEA R8, P4, R4, R12, 0x1 ;  /* 0x0000000c0408b211 */ /* 0x002fca00078808ff */
        /* <DEDUP_REMOVED lines=22> */
.L_x_285:
[----:B------:R-:W-:Y:S05]  /*3ef0*/  BSYNC B0 ;  /* 0x0000000000007941 */ /* 0x000fea0003800000 */
.L_x_284:
[----:B------:R-:W0:Y:S01]  /*3f00*/  LDGDEPBAR ;  /* 0x00000000000079af */ /* 0x000e220000000000 */
[----:B------:R-:W-:Y:S01]  /*3f10*/  IMAD.MOV.U32 R4, RZ, RZ, 0x4 ;  /* 0x00000004ff047424 */ /* 0x000fe200078e00ff */
[----:B-1-3--:R-:W1:Y:S01]  /*3f20*/  LDC.64 R6, c[0x0][0x3b8] ;  /* 0x0000ee00ff067b82 */ /* 0x00ae620000000a00 */
[----:B------:R-:W-:Y:S01]  /*3f30*/  IMAD.MOV.U32 R9, RZ, RZ, 0x7f800000 ;  /* 0x7f800000ff097424 */ /* 0x000fe200078e00ff */
[----:B------:R-:W-:Y:S01]  /*3f40*/  ULDC UR13, c[0x0][0x270] ;  /* 0x00009c00000d7ab9 */ /* 0x000fe20000000800 */
[----:B------:R-:W-:Y:S01]  /*3f50*/  IMAD.MOV.U32 R8, RZ, RZ, 0x7f800000 ;  /* 0x7f800000ff087424 */ /* 0x000fe200078e00ff */
[----:B------:R-:W-:Y:S01]  /*3f60*/  ULDC UR35, c[0x0][0x2d0] ;  /* 0x0000b40000237ab9 */ /* 0x000fe20000000800 */
[----:B------:R-:W-:Y:S01]  /*3f70*/  IMAD.WIDE R4, R15, R4, UR6 ;  /* 0x000000060f047e25 */ /* 0x000fe2000f8e0204 */
[----:B------:R-:W-:-:S03]  /*3f80*/  ULDC UR37, c[0x0][0x2dc] ;  /* 0x0000b70000257ab9 */ /* 0x000fc60000000800 */
[----:B------:R-:W-:Y:S01]  /*3f90*/  IMAD.MOV.U32 R240, RZ, RZ, 0x20 ;  /* 0x00000020fff07424 */ /* 0x000fe200078e00ff */
[----:B------:R-:W3:Y:S01]  /*3fa0*/  @!P6 LDG.E R9, desc[UR4][R4.64] ;  /* 0x000000040409e981 */ /* 0x000ee2000c1e1900 */
[----:B------:R-:W-:Y:S01]  /*3fb0*/  USHF.L.U32 UR20, UR10, 0x6, URZ ;  /* 0x000000060a147899 */ /* 0x000fe2000800063f */
[----:B------:R-:W-:Y:S02]  /*3fc0*/  CS2R R142, SRZ ;  /* 0x00000000008e7805 */ /* 0x000fe4000001ff00 */
[----:B------:R-:W-:Y:S01]  /*3fd0*/  CS2R R140, SRZ ;  /* 0x00000000008c7805 */ /* 0x000fe2000001ff00 */
[----:B------:R-:W5:Y:S01]  /*3fe0*/  @!P5 LDG.E R8, desc[UR4][R4.64+0x20] ;  /* 0x000020040408d981 */ /* 0x000f62000c1e1900 */
[----:B------:R-:W-:Y:S02]  /*3ff0*/  CS2R R146, SRZ ;  /* 0x0000000000927805 */ /* 0x000fe4000001ff00 */
[----:B------:R-:W-:Y:S02]  /*4000*/  CS2R R144, SRZ ;  /* 0x0000000000907805 */ /* 0x000fe4000001ff00 */
[----:B------:R-:W-:-:S02]  /*4010*/  CS2R R138, SRZ ;  /* 0x00000000008a7805 */ /* 0x000fc4000001ff00 */
[----:B------:R-:W-:Y:S02]  /*4020*/  CS2R R136, SRZ ;  /* 0x0000000000887805 */ /* 0x000fe4000001ff00 */
[----:B------:R-:W-:Y:S02]  /*4030*/  CS2R R134, SRZ ;  /* 0x0000000000867805 */ /* 0x000fe4000001ff00 */
[----:B------:R-:W-:Y:S02]  /*4040*/  CS2R R132, SRZ ;  /* 0x0000000000847805 */ /* 0x000fe4000001ff00 */
[----:B------:R-:W-:Y:S01]  /*4050*/  CS2R R126, SRZ ;  /* 0x00000000007e7805 */ /* 0x000fe2000001ff00 */
[----:B------:R-:W-:-:S04]  /*4060*/  DEPBAR.LE SB0, 0x1 ;  /* 0x000080400000791a */ /* 0x000fc80000000000 */
[----:B------:R-:W-:Y:S01]  /*4070*/  BAR.SYNC.DEFER_BLOCKING 0x0 ;  /* 0x0000000000007b1d */ /* 0x000fe20000010000 */
        /* <DEDUP_REMOVED lines=22> */
[----:B------:R-:W-:Y:S01]  /*41e0*/  CS2R R52, SRZ ;  /* 0x0000000000347805 */ /* 0x000fe2000001ff00 */
[----:B-1----:R-:W3:Y:S01]  /*41f0*/  LDG.E.64 R4, desc[UR4][R6.64+0x8] ;  /* 0x0000080406047981 */ /* 0x002ee2000c1e1b00 */
[----:B------:R-:W-:Y:S01]  /*4200*/  UIMAD UR13, UR50, UR13, UR59 ;  /* 0x0000000d320d72a4 */ /* 0x000fe2000f8e023b */
[----:B------:R-:W-:-:S02]  /*4210*/  CS2R R46, SRZ ;  /* 0x00000000002e7805 */ /* 0x000fc4000001ff00 */
[----:B------:R-:W-:Y:S01]  /*4220*/  CS2R R44, SRZ ;  /* 0x00000000002c7805 */ /* 0x000fe2000001ff00 */
[----:B------:R-:W1:Y:S01]  /*4230*/  LDSM.16.M88.4 R164, [R252+0x12000] ;  /* 0x01200000fca4783b */ /* 0x000e620000000200 */
[----:B------:R-:W-:Y:S02]  /*4240*/  CS2R R50, SRZ ;  /* 0x0000000000327805 */ /* 0x000fe4000001ff00 */
[----:B------:R-:W-:Y:S02]  /*4250*/  CS2R R48, SRZ ;  /* 0x0000000000307805 */ /* 0x000fe4000001ff00 */
[----:B------:R-:W-:Y:S01]  /*4260*/  CS2R R42, SRZ ;  /* 0x00000000002a7805 */ /* 0x000fe2000001ff00 */
[----:B------:R-:W1:Y:S01]  /*4270*/  LDSM.16.M88.4 R168, [R252+0x12800] ;  /* 0x01280000fca8783b */ /* 0x000e620000000200 */
[----:B------:R-:W-:Y:S02]  /*4280*/  CS2R R40, SRZ ;  /* 0x0000000000287805 */ /* 0x000fe4000001ff00 */
[----:B------:R-:W-:-:S02]  /*4290*/  CS2R R38, SRZ ;  /* 0x0000000000267805 */ /* 0x000fc4000001ff00 */
[----:B--2---:R-:W-:Y:S01]  /*42a0*/  CS2R R36, SRZ ;  /* 0x0000000000247805 */ /* 0x004fe2000001ff00 */
[----:B------:R-:W2:Y:S01]  /*42b0*/  LDSM.16.M88.4 R196, [R252+0x14000] ;  /* 0x01400000fcc4783b */ /* 0x000ea20000000200 */
[----:B----4-:R-:W-:Y:S02]  /*42c0*/  CS2R R30, SRZ ;  /* 0x00000000001e7805 */ /* 0x010fe4000001ff00 */
[----:B------:R-:W-:Y:S02]  /*42d0*/  CS2R R34, SRZ ;  /* 0x0000000000227805 */ /* 0x000fe4000001ff00 */
[----:B------:R-:W-:Y:S01]  /*42e0*/  CS2R R32, SRZ ;  /* 0x0000000000207805 */ /* 0x000fe2000001ff00 */
[----:B------:R-:W4:Y:S01]  /*42f0*/  LDSM.16.M88.4 R200, [R252+0x14800] ;  /* 0x01480000fcc8783b */ /* 0x000f220000000200 */
[----:B------:R-:W-:Y:S02]  /*4300*/  CS2R R22, SRZ ;  /* 0x0000000000167805 */ /* 0x000fe4000001ff00 */
[----:B------:R-:W-:Y:S01]  /*4310*/  CS2R R20, SRZ ;  /* 0x0000000000147805 */ /* 0x000fe2000001ff00 */
[----:B------:R-:W-:Y:S01]  /*4320*/  ULDC.U8 UR15, c[0x0][0x388] ;  /* 0x0000e200000f7ab9 */ /* 0x000fe20000000000 */
[----:B------:R-:W1:Y:S04]  /*4330*/  LDSM.16.M88.4 R228, [R252+0x16000] ;  /* 0x01600000fce4783b */ /* 0x000e680000000200 */
[----:B------:R-:W1:Y:S04]  /*4340*/  LDSM.16.M88.4 R232, [R252+0x16800] ;  /* 0x01680000fce8783b */ /* 0x000e680000000200 */
[----:B------:R-:W2:Y:S01]  /*4350*/  LDG.E.64 R6, desc[UR4][R6.64] ;  /* 0x0000000406067981 */ /* 0x000ea2000c1e1b00 */
[----:B------:R-:W-:-:S04]  /*4360*/  USHF.L.U32 UR13, UR13, 0x5, URZ ;  /* 0x000000050d0d7899 */ /* 0x000fc8000800063f */
[----:B------:R-:W-:Y:S01]  /*4370*/  USHF.R.S32.HI UR14, URZ, 0x1f, UR13 ;  /* 0x0000001f3f0e7899 */ /* 0x000fe2000801140d */
[----:B-----5:R5:W-:Y:S04]  /*4380*/  STL [R1+0x68], R8 ;  /* 0x0000680801007387 */ /* 0x020be80000100800 */
[----:B---3--:R3:W-:Y:S01]  /*4390*/  STL [R1+0x64], R9 ;  /* 0x0000640901007387 */ /* 0x0087e20000100800 */
[----:B-----5:R-:W-:Y:S02]  /*43a0*/  LOP3.LUT R8, R26, 0xfffffff8, RZ, 0xc0, !PT ;  /* 0xfffffff81a087812 */ /* 0x020fe400078ec0ff */
[----:B---3--:R-:W-:-:S03]  /*43b0*/  SHF.R.S32.HI R9, RZ, 0x1f, R24 ;  /* 0x0000001fff097819 */ /* 0x008fc60000011418 */
[----:B------:R-:W-:-:S05]  /*43c0*/  IMAD.IADD R8, R29, 0x1, -R8 ;  /* 0x000000011d087824 */ /* 0x000fca00078e0a08 */
[----:B------:R-:W-:Y:S02]  /*43d0*/  LOP3.LUT P0, RZ, R8, 0x2, RZ, 0xc0, !PT ;  /* 0x0000000208ff7812 */ /* 0x000fe4000780c0ff */
[----:B------:R-:W-:-:S04]  /*43e0*/  IADD3 R4, P2, P1, R4, UR13, R24 ;  /* 0x0000000d04047c10 */ /* 0x000fc8000f95e018 */
[----:B------:R-:W-:Y:S02]  /*43f0*/  IADD3.X R5, R5, UR14, R9, P2, P1 ;  /* 0x0000000e05057c10 */ /* 0x000fe400097e2409 */
[----:B--2---:R-:W-:-:S03]  /*4400*/  R2UR UR19, R6 ;  /* 0x00000000061372ca */ /* 0x004fc600000e0000 */
[----:B------:R2:W-:Y:S01]  /*4410*/  STL [R1+0x84], R5 ;  /* 0x0000840501007387 */ /* 0x0005e20000100800 */
[----:B------:R-:W-:Y:S02]  /*4420*/  SEL R240, R240, 0xffffffe0, !P0 ;  /* 0xffffffe0f0f07807 */ /* 0x000fe40004000000 */
[----:B------:R-:W-:Y:S01]  /*4430*/  R2UR UR18, R7 ;  /* 0x00000000071272ca */ /* 0x000fe200000e0000 */
[----:B------:R-:W3:Y:S01]  /*4440*/  LDL R6, [R1] ;  /* 0x0000000001067983 */ /* 0x000ee20000100800 */
[----:B------:R-:W-:Y:S01]  /*4450*/  UIADD3 UR21, UR33, 0x40, UR20 ;  /* 0x0000004021157890 */ /* 0x000fe2000fffe014 */
[----:B------:R-:W-:Y:S02]  /*4460*/  CS2R R28, SRZ ;  /* 0x00000000001c7805 */ /* 0x000fe4000001ff00 */
[----:B------:R-:W-:Y:S02]  /*4470*/  CS2R R26, SRZ ;  /* 0x00000000001a7805 */ /* 0x000fe4000001ff00 */
[----:B------:R-:W-:Y:S01]  /*4480*/  CS2R R24, SRZ ;  /* 0x0000000000187805 */ /* 0x000fe2000001ff00 */
[----:B------:R-:W-:Y:S01]  /*4490*/  ULDC UR14, c[0x0][0x2ec] ;  /* 0x0000bb00000e7ab9 */ /* 0x000fe20000000800 */
[----:B--2---:R-:W2:Y:S01]  /*44a0*/  LDL R5, [R1+0x4] ;  /* 0x0000040001057983 */ /* 0x004ea20000100800 */
[----:B------:R-:W-:Y:S01]  /*44b0*/  IMAD.IADD R240, R240, 0x1, R252 ;  /* 0x00000001f0f07824 */ /* 0x000fe200078e02fc */
[----:B------:R-:W-:-:S02]  /*44c0*/  UIADD3 UR20, UR20, 0x40, URZ ;  /* 0x0000004014147890 */ /* 0x000fc4000fffe03f */
[----:B------:R-:W-:Y:S02]  /*44d0*/  UIADD3 UR21, UR21, -UR9, URZ ;  /* 0x8000000915157290 */ /* 0x000fe4000fffe03f */
[----:B------:R-:W1:Y:S01]  /*44e0*/  LDSM.16.M88.4 R172, [R240+0x12000] ;  /* 0x01200000f0ac783b */ /* 0x000e620000000200 */
[----:B------:R-:W-:Y:S02]  /*44f0*/  UIADD3 UR34, UR19, -0x61c88647, URZ ;  /* 0x9e3779b913227890 */ /* 0x000fe4000fffe03f */
[----:B------:R-:W-:Y:S01]  /*4500*/  UIADD3 UR32, UR18, -0x4498517b, URZ ;  /* 0xbb67ae8512207890 */ /* 0x000fe2000fffe03f */
[----:B------:R-:W1:Y:S01]  /*4510*/  LDSM.16.M88.4 R176, [R240+0x12800] ;  /* 0x01280000f0b0783b */ /* 0x000e620000000200 */
[----:B------:R-:W-:Y:S02]  /*4520*/  UIADD3 UR31, UR19, 0x3c6ef372, URZ ;  /* 0x3c6ef372131f7890 */ /* 0x000fe4000fffe03f */
[----:B------:R-:W-:Y:S01]  /*4530*/  UIADD3 UR30, UR18, 0x76cf5d0a, URZ ;  /* 0x76cf5d0a121e7890 */ /* 0x000fe2000fffe03f */
[----:B------:R-:W1:Y:S01]  /*4540*/  LDSM.16.M88.4 R204, [R240+0x14000] ;  /* 0x01400000f0cc783b */ /* 0x000e620000000200 */
[----:B------:R-:W-:-:S02]  /*4550*/  UIADD3 UR29, UR19, -0x255992d5, URZ ;  /* 0xdaa66d2b131d7890 */ /* 0x000fc4000fffe03f */
[----:B------:R-:W-:Y:S01]  /*4560*/  UIADD3 UR28, UR18, 0x32370b8f, URZ ;  /* 0x32370b8f121c7890 */ /* 0x000fe2000fffe03f */
[----:B------:R-:W1:Y:S01]  /*4570*/  LDSM.16.M88.4 R208, [R240+0x14800] ;  /* 0x01480000f0d0783b */ /* 0x000e620000000200 */
[----:B------:R-:W-:Y:S02]  /*4580*/  UIADD3 UR27, UR19, 0x78dde6e4, URZ ;  /* 0x78dde6e4131b7890 */ /* 0x000fe4000fffe03f */
[----:B------:R-:W-:Y:S01]  /*4590*/  UIADD3 UR26, UR18, -0x126145ec, URZ ;  /* 0xed9eba14121a7890 */ /* 0x000fe2000fffe03f */
[----:B------:R-:W1:Y:S01]  /*45a0*/  LDSM.16.M88.4 R236, [R240+0x16000] ;  /* 0x01600000f0ec783b */ /* 0x000e620000000200 */
[----:B------:R-:W-:Y:S02]  /*45b0*/  UIADD3 UR25, UR19, 0x1715609d, URZ ;  /* 0x1715609d13197890 */ /* 0x000fe4000fffe03f */
[----:B------:R-:W-:Y:S01]  /*45c0*/  UIADD3 UR24, UR18, -0x56f99767, URZ ;  /* 0xa906689912187890 */ /* 0x000fe2000fffe03f */
[----:B------:R-:W1:Y:S01]  /*45d0*/  LDSM.16.M88.4 R240, [R240+0x16800] ;  /* 0x01680000f0f0783b */ /* 0x000e620000000200 */
[----:B------:R-:W-:-:S02]  /*45e0*/  UIADD3 UR23, UR19, -0x4ab325aa, URZ ;  /* 0xb54cda5613177890 */ /* 0x000fc4000fffe03f */
[----:B------:R-:W-:Y:S01]  /*45f0*/  UIADD3 UR22, UR18, 0x646e171e, URZ ;  /* 0x646e171e12167890 */ /* 0x000fe2000fffe03f */
[----:B---3--:R-:W3:Y:S04]  /*4600*/  LDSM.16.M88.4 R148, [R6+0x12000] ;  /* 0x012000000694783b */ /* 0x008ee80000000200 */
[----:B------:R-:W1:Y:S04]  /*4610*/  LDSM.16.M88.4 R152, [R6+0x12800] ;  /* 0x012800000698783b */ /* 0x000e680000000200 */
[----:B------:R-:W1:Y:S04]  /*4620*/  LDSM.16.M88.4 R180, [R6+0x14000] ;  /* 0x0140000006b4783b */ /* 0x000e680000000200 */
[----:B------:R-:W1:Y:S04]  /*4630*/  LDSM.16.M88.4 R184, [R6+0x14800] ;  /* 0x0148000006b8783b */ /* 0x000e680000000200 */
[----:B------:R-:W1:Y:S04]  /*4640*/  LDSM.16.M88.4 R212, [R6+0x16000] ;  /* 0x0160000006d4783b */ /* 0x000e680000000200 */
[----:B------:R-:W1:Y:S04]  /*4650*/  LDSM.16.M88.4 R216, [R6+0x16800] ;  /* 0x0168000006d8783b */ /* 0x000e680000000200 */
[----:B--2---:R-:W2:Y:S04]  /*4660*/  LDSM.16.M88.4 R156, [R5+0x12000] ;  /* 0x01200000059c783b */ /* 0x004ea80000000200 */
[----:B------:R-:W1:Y:S04]  /*4670*/  LDSM.16.M88.4 R160, [R5+0x12800] ;  /* 0x0128000005a0783b */ /* 0x000e680000000200 */
[----:B------:R-:W1:Y:S04]  /*4680*/  LDSM.16.M88.4 R188, [R5+0x14000] ;  /* 0x0140000005bc783b */ /* 0x000e680000000200 */
[----:B------:R-:W1:Y:S04]  /*4690*/  LDSM.16.M88.4 R192, [R5+0x14800] ;  /* 0x0148000005c0783b */ /* 0x000e680000000200 */
[----:B------:R-:W1:Y:S04]  /*46a0*/  LDSM.16.M88.4 R220, [R5+0x16000] ;  /* 0x0160000005dc783b */ /* 0x000e680000000200 */
[----:B------:R5:W1:Y:S02]  /*46b0*/  LDSM.16.M88.4 R224, [R5+0x16800] ;  /* 0x0168000005e0783b */ /* 0x000a640000000200 */
[----:B-----5:R-:W-:-:S05]  /*46c0*/  IMAD.WIDE.U32 R4, R4, -0x2daee0ad, RZ ;  /* 0xd2511f5304047825 */ /* 0x020fca00078e00ff */
[----:B--234-:R1:W-:Y:S02]  /*46d0*/  STL.64 [R1+0x78], R4 ;  /* 0x0000780401007387 */ /* 0x01c3e40000100a00 */
.L_x_288:
[----:B------:R-:W2:Y:S01]  /*46e0*/  LDL R98, [R1] ;  /* 0x0000000001627983 */ /* 0x000ea20000100800 */
[----:B------:R-:W-:Y:S02]  /*46f0*/  USHF.L.U32 UR13, UR8, 0x6, URZ ;  /* 0x00000006080d7899 */ /* 0x000fe4000800063f */
[----:B------:R-:W-:Y:S02]  /*4700*/  UISETP.GT.AND UP1, UPT, UR8, UR16, UPT ;  /* 0x000000100800728c */ /* 0x000fe4000bf24270 */
[----:B---3--:R-:W3:Y:S01]  /*4710*/  LDL R249, [R1+0x8] ;  /* 0x0000080001f97983 */ /* 0x008ee20000100800 */
[----:B------:R-:W-:Y:S04]  /*4720*/  UISETP.GE.AND UP0, UPT, UR13, UR21, UPT ;  /* 0x000000150d00728c */ /* 0x000fe8000bf06270 */
[----:B------:R-:W4:Y:S01]  /*4730*/  LDL R96, [R1+0x4] ;  /* 0x0000040001607983 */ /* 0x000f220000100800 */
[----:B------:R-:W-:Y:S04]  /*4740*/  UISETP.LT.AND UP0, UPT, UR20, UR9, UP0 ;  /* 0x000000091400728c */ /* 0x000fe80008701270 */
[----:B------:R-:W4:Y:S02]  /*4750*/  LDL R248, [R1+0xc] ;  /* 0x00000c0001f87983 */ /* 0x000f240000100800 */
[----:B------:R-:W-:Y:S03]  /*4760*/  PLOP3.LUT P4, PT, PT, PT, UP0, 0x80, 0x0 ;  /* 0x000000000000781c */ /* 0x000fe60003f8f008 */
[----:B------:R-:W4:Y:S05]  /*4770*/  LDL R247, [R1+0x18] ;  /* 0x0000180001f77983 */ /* 0x000f2a0000100800 */
[----:B------:R-:W4:Y:S05]  /*4780*/  LDL R97, [R1+0x10] ;  /* 0x0000100001617983 */ /* 0x000f2a0000100800 */
[----:B------:R-:W4:Y:S05]  /*4790*/  LDL R246, [R1+0x14] ;  /* 0x0000140001f67983 */ /* 0x000f2a0000100800 */
[----:B------:R-:W0:Y:S05]  /*47a0*/  LDGDEPBAR ;  /* 0x00000000000079af */ /* 0x000e2a0000000000 */
[----:B------:R-:W4:Y:S05]  /*47b0*/  LDL R251, [R1+0x8c] ;  /* 0x00008c0001fb7983 */ /* 0x000f2a0000100800 */
[----:B------:R-:W4:Y:S05]  /*47c0*/  LDL R99, [R1+0x84] ;  /* 0x0000840001637983 */ /* 0x000f2a0000100800 */
[----:B------:R-:W4:Y:S05]  /*47d0*/  LDL.64 R244, [R1+0x78] ;  /* 0x0000780001f47983 */ /* 0x000f2a0000100a00 */
[----:B------:R-:W4:Y:S01]  /*47e0*/  LDL R250, [R1+0x50] ;  /* 0x0000500001fa7983 */ /* 0x000f220000100800 */
[----:B------:R-:W-:Y:S04]  /*47f0*/  DEPBAR.LE SB0, 0x0 ;  /* 0x000080000000791a */ /* 0x000fe80000000000 */
[----:B------:R-:W-:Y:S06]  /*4800*/  BAR.SYNC.DEFER_BLOCKING 0x0 ;  /* 0x0000000000007b1d */ /* 0x000fec0000010000 */
[----:B------:R-:W-:Y:S05]  /*4810*/  LDSM.16.M88.4 R88, [R252+0xc000] ;  /* 0x00c00000fc58783b */ /* 0x000fea0000000200 */
[----:B--2---:R-:W-:Y:S05]  /*4820*/  LDSM.16.M88.4 R8, [R98+0xc000] ;  /* 0x00c000006208783b */ /* 0x004fea0000000200 */
[----:B---3--:R-:W1:Y:S05]  /*4830*/  LDSM.16.M88.4 R16, [R249] ;  /* 0x00000000f910783b */ /* 0x008e6a0000000200 */
[----:B------:R-:W2:Y:S05]  /*4840*/  LDSM.16.M88.4 R68, [R98+0xc800] ;  /* 0x00c800006244783b */ /* 0x000eaa0000000200 */
[----:B----4-:R-:W-:Y:S05]  /*4850*/  LDSM.16.M88.4 R72, [R248] ;  /* 0x00000000f848783b */ /* 0x010fea0000000200 */
[----:B------:R-:W3:Y:S05]  /*4860*/  LDSM.16.M88.4 R76, [R96+0xc000] ;  /* 0x00c00000604c783b */ /* 0x000eea0000000200 */
[----:B------:R-:W4:Y:S05]  /*4870*/  LDSM.16.M88.4 R80, [R96+0xc800] ;  /* 0x00c800006050783b */ /* 0x000f2a0000000200 */
[----:B------:R-:W4:Y:S05]  /*4880*/  LDSM.16.M88.4 R84, [R247] ;  /* 0x00000000f754783b */ /* 0x000f2a0000000200 */
        /* <DEDUP_REMOVED lines=8> */
[----:B------:R-:W2:Y:S05]  /*4910*/  LDSM.16.M88.4 R76, [R246] ;  /* 0x00000000f64c783b */ /* 0x000eaa0000000200 */
[C---:B----4-:R-:W-:Y:S06]  /*4920*/  HMMA.16816.F32.BF16 R12, R72.reuse, R80, R12 ;  /* 0x00000050480c723c */ /* 0x050fec000004180c */
[----:B------:R-:W-:Y:S01]  /*4930*/  HMMA.16816.F32.BF16 R16, R72, R82, R16 ;  /* 0x000000524810723c */ /* 0x000fe20000041810 */
[----:B------:R-:W3:Y:S05]  /*4940*/  LDSM.16.M88.4 R72, [R97+0xc800] ;  /* 0x00c800006148783b */ /* 0x000eea0000000200 */
[C---:B------:R-:W-:Y:S01]  /*4950*/  HMMA.16816.F32.BF16 R4, R84.reuse, R88, R4 ;  /* 0x000000585404723c */ /* 0x040fe20000041804 */
[----:B------:R-:W-:Y:S05]  /*4960*/  LDSM.16.M88.4 R80, [R249+0x2000] ;  /* 0x00200000f950783b */ /* 0x000fea0000000200 */
[C---:B------:R-:W-:Y:S01]  /*4970*/  HMMA.16816.F32.BF16 R8, R84.reuse, R90, R8 ;  /* 0x0000005a5408723c */ /* 0x040fe20000041808 */
[----:B------:R-:W4:Y:S05]  /*4980*/  LDSM.16.M88.4 R88, [R98+0xe000] ;  /* 0x00e000006258783b */ /* 0x000f2a0000000200 */
[C---:B-1----:R-:W-:Y:S06]  /*4990*/  HMMA.16816.F32.BF16 R12, R84.reuse, R68, R12 ;  /* 0x00000044540c723c */ /* 0x042fec000004180c */
[----:B------:R-:W-:Y:S01]  /*49a0*/  HMMA.16816.F32.BF16 R16, R84, R70, R16 ;  /* 0x000000465410723c */ /* 0x000fe20000041810 */
[----:B------:R-:W1:Y:S05]  /*49b0*/  LDSM.16.M88.4 R68, [R98+0xe800] ;  /* 0x00e800006244783b */ /* 0x000e6a0000000200 */
[C---:B--2---:R-:W-:Y:S01]  /*49c0*/  HMMA.16816.F32.BF16 R4, R76.reuse, R92, R4 ;  /* 0x0000005c4c04723c */ /* 0x044fe20000041804 */
[----:B------:R-:W-:Y:S05]  /*49d0*/  LDSM.16.M88.4 R84, [R248+0x2000] ;  /* 0x00200000f854783b */ /* 0x000fea0000000200 */
[C---:B------:R-:W-:Y:S01]  /*49e0*/  HMMA.16816.F32.BF16 R8, R76.reuse, R94, R8 ;  /* 0x0000005e4c08723c */ /* 0x040fe20000041808 */
[----:B------:R-:W2:Y:S05]  /*49f0*/  LDSM.16.M88.4 R92, [R96+0xe000] ;  /* 0x00e00000605c783b */ /* 0x000eaa0000000200 */
[C---:B---3--:R-:W-:Y:S06]  /*4a00*/  HMMA.16816.F32.BF16 R12, R76.reuse, R72, R12 ;  /* 0x000000484c0c723c */ /* 0x048fec000004180c */
[----:B------:R-:W-:Y:S01]  /*4a10*/  HMMA.16816.F32.BF16 R16, R76, R74, R16 ;  /* 0x0000004a4c10723c */ /* 0x000fe20000041810 */
[----:B------:R-:W3:Y:S05]  /*4a20*/  LDSM.16.M88.4 R72, [R96+0xe800] ;  /* 0x00e800006048783b */ /* 0x000eea0000000200 */
[C---:B----4-:R-:W-:Y:S01]  /*4a30*/  HMMA.16816.F32.BF16 R4, R80.reuse, R88, R4 ;  /* 0x000000585004723c */ /* 0x050fe20000041804 */
        /* <DEDUP_REMOVED lines=19> */
[----:B------:R1:W4:Y:S05]  /*4b70*/  LDSM.16.M88.4 R68, [R98+0x10800] ;  /* 0x010800006244783b */ /* 0x00032a0000000200 */
[C---:B--2---:R-:W-:Y:S01]  /*4b80*/  HMMA.16816.F32.BF16 R4, R80.reuse, R92, R4 ;  /* 0x0000005c5004723c */ /* 0x044fe20000041804 */
[----:B------:R-:W-:Y:S05]  /*4b90*/  LDSM.16.M88.4 R76, [R248+0x4000] ;  /* 0x00400000f84c783b */ /* 0x000fea0000000200 */
[C---:B------:R-:W-:Y:S01]  /*4ba0*/  HMMA.16816.F32.BF16 R8, R80.reuse, R94, R8 ;  /* 0x0000005e5008723c */ /* 0x040fe20000041808 */
[----:B------:R-:W2:Y:S05]  /*4bb0*/  LDSM.16.M88.4 R92, [R96+0x10000] ;  /* 0x01000000605c783b */ /* 0x000eaa0000000200 */
[C---:B---3--:R-:W-:Y:S06]  /*4bc0*/  HMMA.16816.F32.BF16 R12, R80.reuse, R72, R12 ;  /* 0x00000048500c723c */ /* 0x048fec000004180c */
[----:B------:R-:W-:Y:S01]  /*4bd0*/  HMMA.16816.F32.BF16 R16, R80, R74, R16 ;  /* 0x0000004a5010723c */ /* 0x000fe20000041810 */
[----:B-1----:R-:W3:Y:S05]  /*4be0*/  LDL R98, [R1+0x88] ;  /* 0x0000880001627983 */ /* 0x002eea0000100800 */
[----:B------:R1:W1:Y:S01]  /*4bf0*/  LDSM.16.M88.4 R72, [R96+0x10800] ;  /* 0x010800006048783b */ /* 0x0002620000000200 */
[C---:B----4-:R-:W-:Y:S04]  /*4c00*/  HMMA.16816.F32.BF16 R4, R84.reuse, R88, R4 ;  /* 0x000000585404723c */ /* 0x050fe80000041804 */
[----:B------:R-:W-:Y:S02]  /*4c10*/  LDSM.16.M88.4 R80, [R247+0x4000] ;  /* 0x00400000f750783b */ /* 0x000fe40000000200 */
[C---:B------:R-:W-:Y:S03]  /*4c20*/  HMMA.16816.F32.BF16 R8, R84.reuse, R90, R8 ;  /* 0x0000005a5408723c */ /* 0x040fe60000041808 */
[----:B------:R-:W4:Y:S03]  /*4c30*/  LDSM.16.M88.4 R88, [R252+0x10000] ;  /* 0x01000000fc58783b */ /* 0x000f260000000200 */
[C---:B------:R-:W-:Y:S06]  /*4c40*/  HMMA.16816.F32.BF16 R12, R84.reuse, R68, R12 ;  /* 0x00000044540c723c */ /* 0x040fec000004180c */
[----:B------:R-:W-:Y:S01]  /*4c50*/  HMMA.16816.F32.BF16 R16, R84, R70, R16 ;  /* 0x000000465410723c */ /* 0x000fe20000041810 */
[----:B------:R-:W4:Y:S05]  /*4c60*/  LDSM.16.M88.4 R68, [R252+0x10800] ;  /* 0x01080000fc44783b */ /* 0x000f2a0000000200 */
[C---:B--2---:R-:W-:Y:S01]  /*4c70*/  HMMA.16816.F32.BF16 R4, R76.reuse, R92, R4 ;  /* 0x0000005c4c04723c */ /* 0x044fe20000041804 */
[----:B------:R-:W-:Y:S05]  /*4c80*/  LDSM.16.M88.4 R84, [R246+0x4000] ;  /* 0x00400000f654783b */ /* 0x000fea0000000200 */
[C---:B------:R-:W-:Y:S01]  /*4c90*/  HMMA.16816.F32.BF16 R8, R76.reuse, R94, R8 ;  /* 0x0000005e4c08723c */ /* 0x040fe20000041808 */
[----:B------:R-:W2:Y:S01]  /*4ca0*/  LDSM.16.M88.4 R92, [R97+0x10000] ;  /* 0x01000000615c783b */ /* 0x000ea20000000200 */
[----:B-1----:R-:W1:Y:S04]  /*4cb0*/  @!P4 S2R R96, SR_TID.X ;  /* 0x000000000060c919 */ /* 0x002e680000002100 */
[C---:B------:R-:W-:Y:S06]  /*4cc0*/  HMMA.16816.F32.BF16 R12, R76.reuse, R72, R12 ;  /* 0x000000484c0c723c */ /* 0x040fec000004180c */
[----:B------:R-:W-:Y:S01]  /*4cd0*/  HMMA.16816.F32.BF16 R16, R76, R74, R16 ;  /* 0x0000004a4c10723c */ /* 0x000fe20000041810 */
[----:B------:R-:W-:Y:S04]  /*4ce0*/  IMAD.U32 R72, RZ, RZ, UR10 ;  /* 0x0000000aff487e24 */ /* 0x000fe8000f8e00ff */
[----:B------:R-:W-:Y:S01]  /*4cf0*/  IMAD.U32 R73, RZ, RZ, UR8 ;  /* 0x00000008ff497e24 */ /* 0x000fe2000f8e00ff */
[C---:B----4-:R-:W-:Y:S01]  /*4d00*/  HMMA.16816.F32.BF16 R4, R80.reuse, R88, R4 ;  /* 0x000000585004723c */ /* 0x050fe20000041804 */
[----:B------:R-:W4:Y:S01]  /*4d10*/  LDL R89, [R1+0x64] ;  /* 0x0000640001597983 */ /* 0x000f220000100800 */
[----:B------:R-:W-:Y:S04]  /*4d20*/  IMAD.U32 R75, RZ, RZ, UR13 ;  /* 0x0000000dff4b7e24 */ /* 0x000fe8000f8e00ff */
[----:B------:R-:W4:Y:S01]  /*4d30*/  LDL R88, [R1+0x68] ;  /* 0x0000680001587983 */ /* 0x000f220000100800 */
[C---:B------:R-:W-:Y:S06]  /*4d40*/  HMMA.16816.F32.BF16 R8, R80.reuse, R90, R8 ;  /* 0x0000005a5008723c */ /* 0x040fec0000041808 */
[C---:B------:R-:W-:Y:S06]  /*4d50*/  HMMA.16816.F32.BF16 R12, R80.reuse, R68, R12 ;  /* 0x00000044500c723c */ /* 0x040fec000004180c */
[----:B------:R-:W-:Y:S06]  /*4d60*/  HMMA.16816.F32.BF16 R16, R80, R70, R16 ;  /* 0x000000465010723c */ /* 0x000fec0000041810 */
[C---:B--2---:R-:W-:Y:S06]  /*4d70*/  HMMA.16816.F32.BF16 R4, R84.reuse, R92, R4 ;  /* 0x0000005c5404723c */ /* 0x044fec0000041804 */
[C---:B------:R-:W-:Y:S05]  /*4d80*/  HMMA.16816.F32.BF16 R8, R84.reuse, R94, R8 ;  /* 0x0000005e5408723c */ /* 0x040fea0000041808 */
[----:B---3--:R-:W-:Y:S02]  /*4d90*/  IMAD R76, R72, 0x2, R98 ;  /* 0x00000002484c7824 */ /* 0x008fe400078e0262 */
[----:B------:R-:W2:Y:S01]  /*4da0*/  LDL R98, [R1+0x94] ;  /* 0x0000940001627983 */ /* 0x000ea20000100800 */
[----:B------:R-:W-:Y:S03]  /*4db0*/  IMAD R72, R73, 0x4, R251 ;  /* 0x0000000449487824 */ /* 0x000fe600078e02fb */
[----:B------:R-:W-:Y:S01]  /*4dc0*/  LOP3.LUT R76, R245, UR18, R76, 0x96, !PT ;  /* 0x00000012f54c7c12 */ /* 0x000fe2000f8e964c */
[----:B------:R-:W-:Y:S01]  /*4dd0*/  IMAD.WIDE.U32 R72, R72, -0x326172a9, RZ ;  /* 0xcd9e8d5748487825 */ /* 0x000fe200078e00ff */
[----:B------:R-:W3:Y:S03]  /*4de0*/  LDL R245, [R1+0x54] ;  /* 0x0000540001f57983 */ /* 0x000ee60000100800 */
[----:B------:R-:W-:Y:S01]  /*4df0*/  IMAD.WIDE.U32 R76, R76, -0x326172a9, RZ ;  /* 0xcd9e8d574c4c7825 */ /* 0x000fe200078e00ff */
[----:B------:R-:W-:Y:S02]  /*4e00*/  LOP3.LUT R73, R73, UR19, R99, 0x96, !PT ;  /* 0x0000001349497c12 */ /* 0x000fe4000f8e9663 */
[----:B------:R-:W3:Y:S02]  /*4e10*/  LDL R99, [R1+0x58] ;  /* 0x0000580001637983 */ /* 0x000ee40000100800 */
[----:B------:R-:W-:Y:S01]  /*4e20*/  LOP3.LUT R78, R77, UR34, R72, 0x96, !PT ;  /* 0x000000224d4e7c12 */ /* 0x000fe2000f8e9648 */
[----:B------:R-:W-:Y:S04]  /*4e30*/  IMAD.WIDE.U32 R68, R73, -0x2daee0ad, RZ ;  /* 0xd2511f5349447825 */ /* 0x000fe800078e00ff */
[----:B-1----:R-:W-:Y:S01]  /*4e40*/  @!P4 IMAD.SHL.U32 R77, R96, 0x2, RZ ;  /* 0x00000002604dc824 */ /* 0x002fe200078e00ff */
[----:B------:R-:W-:Y:S01]  /*4e50*/  LOP3.LUT R74, R69, UR32, R244, 0x96, !PT ;  /* 0x00000020454a7c12 */ /* 0x000fe2000f8e96f4 */
[----:B------:R-:W-:Y:S01]  /*4e60*/  IMAD.WIDE.U32 R78, R78, -0x2daee0ad, RZ ;  /* 0xd2511f534e4e7825 */ /* 0x000fe200078e00ff */
[----:B------:R-:W3:Y:S03]  /*4e70*/  LDL R244, [R1+0x60] ;  /* 0x0000600001f47983 */ /* 0x000ee60000100800 */
[----:B------:R-:W-:Y:S01]  /*4e80*/  IMAD.U32 R72, RZ, RZ, UR33 ;  /* 0x00000021ff487e24 */ /* 0x000fe2000f8e00ff */
[----:B------:R-:W-:Y:S02]  /*4e90*/  LOP3.LUT R82, R79, UR30, R68, 0x96, !PT ;  /* 0x0000001e4f527c12 */ /* 0x000fe4000f8e9644 */
[----:B------:R1:W4:Y:S02]  /*4ea0*/  LDSM.16.M88.4 R68, [R97+0x10800] ;  /* 0x010800006144783b */ /* 0x0003240000000200 */
[----:B------:R-:W-:Y:S01]  /*4eb0*/  @!P4 IADD3 R72, -R72, 0x1, R250 ;  /* 0x000000014848c810 */ /* 0x000fe20007ffe1fa */
[----:B------:R-:W-:Y:S03]  /*4ec0*/  IMAD.WIDE.U32 R82, R82, -0x326172a9, RZ ;  /* 0xcd9e8d5752527825 */ /* 0x000fe600078e00ff */
[----:B------:R-:W-:Y:S01]  /*4ed0*/  @!P4 IADD3 R73, R75, UR9, R72 ;  /* 0x000000094b49cc10 */ /* 0x000fe2000fffe048 */
[----:B------:R-:W-:Y:S02]  /*4ee0*/  IMAD.U32 R72, RZ, RZ, UR10 ;  /* 0x0000000aff487e24 */ /* 0x000fe4000f8e00ff */
[----:B------:R-:W-:Y:S05]  /*4ef0*/  IMAD.WIDE.U32 R74, R74, -0x326172a9, RZ ;  /* 0xcd9e8d574a4a7825 */ /* 0x000fea00078e00ff */
[----:B------:R-:W-:Y:S02]  /*4f00*/  LOP3.LUT R80, R75, UR31, R76, 0x96, !PT ;  /* 0x0000001f4b507c12 */ /* 0x000fe4000f8e964c */
[----:B------:R-:W-:Y:S02]  /*4f10*/  @!P4 VIMNMX R76, R73, UR9, PT ;  /* 0x00000009494ccc48 */ /* 0x000fe4000bfe0100 */
[----:B------:R-:W-:Y:S01]  /*4f20*/  LOP3.LUT R83, R83, UR29, R74, 0x96, !PT ;  /* 0x0000001d53537c12 */ /* 0x000fe2000f8e964a */
[----:B------:R-:W-:Y:S04]  /*4f30*/  IMAD.WIDE.U32 R80, R80, -0x2daee0ad, RZ ;  /* 0xd2511f5350507825 */ /* 0x000fe800078e00ff */
[----:B-1----:R-:W-:Y:S01]  /*4f40*/  IMAD.MOV.U32 R97, RZ, RZ, 0x8 ;  /* 0x00000008ff617424 */ /* 0x002fe200078e00ff */
[----:B------:R-:W-:Y:S01]  /*4f50*/  LOP3.LUT R79, R81, UR28, R78, 0x96, !PT ;  /* 0x0000001c514f7c12 */ /* 0x000fe2000f8e964e */
[----:B----4-:R-:W-:Y:S03]  /*4f60*/  FMUL.FTZ R74, R89, 1.4426950216293334961 ;  /* 0x3fb8aa3b594a7820 */ /* 0x010fe60000410000 */
[----:B------:R-:W-:Y:S02]  /*4f70*/  @!P4 VIADDMNMX R75, R73, R97, UR9, PT ;  /* 0x00000009494bce46 */ /* 0x000fe4000b800161 */
[----:B------:R-:W-:Y:S02]  /*4f80*/  FSETP.NEU.FTZ.AND P5, PT, R89, -INF , PT ;  /* 0xff8000005900780b */ /* 0x000fe40003fbd000 */
[----:B------:R-:W-:Y:S02]  /*4f90*/  FSETP.NEU.FTZ.AND P0, PT, R88, -INF , PT ;  /* 0xff8000005800780b */ /* 0x000fe40003f1d000 */
[----:B------:R-:W-:Y:S01]  /*4fa0*/  FSEL R74, R74, RZ, P5 ;  /* 0x000000ff4a4a7208 */ /* 0x000fe20002800000 */
[C---:B------:R-:W-:Y:S06]  /*4fb0*/  HMMA.16816.F32.BF16 R12, R84.reuse, R68, R12 ;  /* 0x00000044540c723c */ /* 0x040fec000004180c */
[----:B------:R-:W-:Y:S05]  /*4fc0*/  HMMA.16816.F32.BF16 R16, R84, R70, R16 ;  /* 0x000000465410723c */ /* 0x000fea0000041810 */
[----:B------:R-:W-:Y:S01]  /*4fd0*/  IMAD.WIDE.U32 R68, R83, -0x2daee0ad, RZ ;  /* 0xd2511f5353447825 */ /* 0x000fe200078e00ff */
[----:B--2---:R-:W-:Y:S02]  /*4fe0*/  @!P4 LOP3.LUT R77, R98, 0x6, R77, 0xf8, !PT ;  /* 0x00000006624dc812 */ /* 0x004fe400078ef84d */
[----:B------:R-:W2:Y:S03]  /*4ff0*/  LDL R98, [R1+0x5c] ;  /* 0x00005c0001627983 */ /* 0x000ea60000100800 */
[----:B------:R-:W-:Y:S02]  /*5000*/  @!P4 IMAD R72, R72, 0x40, R77 ;  /* 0x000000404848c824 */ /* 0x000fe400078e024d */
[----:B------:R-:W-:Y:S02]  /*5010*/  FMUL.FTZ R77, R88, 1.4426950216293334961 ;  /* 0x3fb8aa3b584d7820 */ /* 0x000fe40000410000 */
[C---:B------:R-:W-:Y:S01]  /*5020*/  @!P4 VIADD R73, R72.reuse, 0x1 ;  /* 0x000000014849c836 */ /* 0x040fe20000000000 */
[CC--:B------:R-:W-:Y:S01]  /*5030*/  @!P4 ISETP.GE.AND P2, PT, R72.reuse, R76.reuse, PT ;  /* 0x0000004c4800c20c */ /* 0x0c0fe20003f46270 */
[----:B------:R-:W-:Y:S03]  /*5040*/  @!P4 VIADD R78, R72, 0x9 ;  /* 0x00000009484ec836 */ /* 0x000fe60000000000 */
[-C--:B------:R-:W-:Y:S02]  /*5050*/  @!P4 ISETP.GE.AND P1, PT, R73, R76.reuse, PT ;  /* 0x0000004c4900c20c */ /* 0x080fe40003f26270 */
[----:B------:R-:W-:Y:S02]  /*5060*/  @!P4 FSEL R4, R4, -INF , !P2 ;  /* 0xff8000000404c808 */ /* 0x000fe40005000000 */
[----:B------:R-:W-:Y:S02]  /*5070*/  @!P4 FSEL R5, R5, -INF , !P1 ;  /* 0xff8000000505c808 */ /* 0x000fe40004800000 */
[-C--:B------:R-:W-:Y:S01]  /*5080*/  @!P4 ISETP.GE.AND P3, PT, R73, R75.reuse, PT ;  /* 0x0000004b4900c20c */ /* 0x080fe20003f66270 */
[C---:B------:R-:W-:Y:S01]  /*5090*/  @!P4 VIADD R73, R72.reuse, 0x8 ;  /* 0x000000084849c836 */ /* 0x040fe20000000000 */
[-C--:B------:R-:W-:Y:S01]  /*50a0*/  @!P4 ISETP.GE.AND P2, PT, R72, R75.reuse, PT ;  /* 0x0000004b4800c20c */ /* 0x080fe20003f46270 */
[--C-:B------:R-:W-:Y:S01]  /*50b0*/  FFMA.FTZ R4, R4, UR14, -R74.reuse ;  /* 0x0000000e04047c23 */ /* 0x100fe2000801084a */
[--C-:B------:R-:W-:Y:S01]  /*50c0*/  FFMA.FTZ R5, R5, UR14, -R74.reuse ;  /* 0x0000000e05057c23 */ /* 0x100fe2000801084a */
[----:B------:R-:W-:Y:S02]  /*50d0*/  @!P4 FSEL R7, R7, -INF , !P3 ;  /* 0xff8000000707c808 */ /* 0x000fe40005800000 */
[CC--:B------:R-:W-:Y:S01]  /*50e0*/  @!P4 ISETP.GE.AND P6, PT, R73.reuse, R76.reuse, PT ;  /* 0x0000004c4900c20c */ /* 0x0c0fe20003fc6270 */
[----:B------:R-:W1:Y:S01]  /*50f0*/  MUFU.EX2 R97, R4 ;  /* 0x0000000400617308 */ /* 0x000e620000000800 */
[-C--:B------:R-:W-:Y:S02]  /*5100*/  @!P4 ISETP.GE.AND P5, PT, R73, R75.reuse, PT ;  /* 0x0000004b4900c20c */ /* 0x080fe40003fa6270 */
[----:B------:R-:W-:Y:S01]  /*5110*/  FSEL R73, R77, RZ, P0 ;  /* 0x000000ff4d497208 */ /* 0x000fe20000000000 */
[----:B------:R-:W-:Y:S01]  /*5120*/  @!P4 VIADD R77, R72, 0x10 ;  /* 0x00000010484dc836 */ /* 0x000fe20000000000 */
[----:B------:R-:W-:Y:S02]  /*5130*/  @!P4 FSEL R6, R6, -INF , !P2 ;  /* 0xff8000000606c808 */ /* 0x000fe40005000000 */
[----:B------:R-:W-:Y:S03]  /*5140*/  @!P4 FSEL R8, R8, -INF , !P6 ;  /* 0xff8000000808c808 */ /* 0x000fe60007000000 */
[----:B------:R4:W3:Y:S01]  /*5150*/  MUFU.EX2 R95, R5 ;  /* 0x00000005005f7308 */ /* 0x0008e20000000800 */
[--C-:B------:R-:W-:Y:S01]  /*5160*/  FFMA.FTZ R7, R7, UR14, -R73.reuse ;  /* 0x0000000e07077c23 */ /* 0x100fe20008010849 */
[--C-:B------:R-:W-:Y:S01]  /*5170*/  FFMA.FTZ R6, R6, UR14, -R73.reuse ;  /* 0x0000000e06067c23 */ /* 0x100fe20008010849 */
[-C--:B------:R-:W-:Y:S01]  /*5180*/  @!P4 ISETP.GE.AND P0, PT, R78, R76.reuse, PT ;  /* 0x0000004c4e00c20c */ /* 0x080fe20003f06270 */
[----:B------:R-:W-:Y:S01]  /*5190*/  FFMA.FTZ R8, R8, UR14, -R74 ;  /* 0x0000000e08087c23 */ /* 0x000fe2000801084a */
[-C--:B------:R-:W-:Y:S02]  /*51a0*/  @!P4 ISETP.GE.AND P1, PT, R78, R75.reuse, PT ;  /* 0x0000004b4e00c20c */ /* 0x080fe40003f26270 */
[----:B------:R-:W-:Y:S03]  /*51b0*/  @!P4 FSEL R9, R9, -INF , !P0 ;  /* 0xff8000000909c808 */ /* 0x000fe60004000000 */
[----:B------:R1:W-:Y:S01]  /*51c0*/  MUFU.EX2 R96, R6 ;  /* 0x0000000600607308 */ /* 0x0003e20000000800 */
[----:B------:R-:W-:Y:S02]  /*51d0*/  LOP3.LUT R78, R69, UR26, R80, 0x96, !PT ;  /* 0x0000001a454e7c12 */ /* 0x000fe4000f8e9650 */
[----:B------:R-:W-:Y:S01]  /*51e0*/  @!P4 FSEL R10, R10, -INF , !P5 ;  /* 0xff8000000a0ac808 */ /* 0x000fe20006800000 */
[----:B------:R-:W-:Y:S01]  /*51f0*/  FFMA.FTZ R9, R9, UR14, -R74 ;  /* 0x0000000e09097c23 */ /* 0x000fe2000801084a */
[CC--:B------:R-:W-:Y:S02]  /*5200*/  @!P4 ISETP.GE.AND P2, PT, R77.reuse, R76.reuse, PT ;  /* 0x0000004c4d00c20c */ /* 0x0c0fe40003f46270 */
[-C--:B------:R-:W-:Y:S03]  /*5210*/  @!P4 ISETP.GE.AND P3, PT, R77, R75.reuse, PT ;  /* 0x0000004b4d00c20c */ /* 0x080fe60003f66270 */
[----:B------:R3:W3:Y:S01]  /*5220*/  MUFU.EX2 R94, R7 ;  /* 0x00000007005e7308 */ /* 0x0006e20000000800 */
[----:B----4-:R-:W-:Y:S04]  /*5230*/  IMAD.WIDE.U32 R4, R79, -0x326172a9, RZ ;  /* 0xcd9e8d574f047825 */ /* 0x010fe800078e00ff */
[--C-:B------:R-:W-:Y:S01]  /*5240*/  FFMA.FTZ R10, R10, UR14, -R73.reuse ;  /* 0x0000000e0a0a7c23 */ /* 0x100fe20008010849 */
[----:B------:R-:W-:Y:S01]  /*5250*/  @!P4 FSEL R12, R12, -INF , !P2 ;  /* 0xff8000000c0cc808 */ /* 0x000fe20005000000 */
[----:B------:R-:W-:Y:S01]  /*5260*/  IMAD.WIDE.U32 R78, R78, -0x326172a9, RZ ;  /* 0xcd9e8d574e4e7825 */ /* 0x000fe200078e00ff */
[----:B------:R-:W-:Y:S02]  /*5270*/  LOP3.LUT R5, R5, UR27, R82, 0x96, !PT ;  /* 0x0000001b05057c12 */ /* 0x000fe4000f8e9652 */
[----:B------:R4:W4:Y:S01]  /*5280*/  MUFU.EX2 R93, R8 ;  /* 0x00000008005d7308 */ /* 0x0009220000000800 */
[C---:B-1----:R-:W-:Y:S01]  /*5290*/  @!P4 VIADD R6, R72.reuse, 0x18 ;  /* 0x000000184806c836 */ /* 0x042fe20000000000 */
[----:B------:R-:W-:Y:S01]  /*52a0*/  @!P4 FSEL R11, R11, -INF , !P1 ;  /* 0xff8000000b0bc808 */ /* 0x000fe20004800000 */
[----:B------:R-:W-:Y:S01]  /*52b0*/  @!P4 VIADD R77, R72, 0x11 ;  /* 0x00000011484dc836 */ /* 0x000fe20000000000 */
[----:B------:R-:W-:Y:S01]  /*52c0*/  @!P4 FSEL R14, R14, -INF , !P3 ;  /* 0xff8000000e0ec808 */ /* 0x000fe20005800000 */
[----:B------:R-:W-:Y:S01]  /*52d0*/  @!P4 VIADD R72, R72, 0x19 ;  /* 0x000000194848c836 */ /* 0x000fe20000000000 */
[-C--:B------:R-:W-:Y:S01]  /*52e0*/  @!P4 ISETP.GE.AND P5, PT, R6, R76.reuse, PT ;  /* 0x0000004c0600c20c */ /* 0x080fe20003fa6270 */
[----:B------:R-:W-:Y:S03]  /*52f0*/  FFMA.FTZ R12, R12, UR14, -R74 ;  /* 0x0000000e0c0c7c23 */ /* 0x000fe6000801084a */
[----:B------:R1:W1:Y:S01]  /*5300*/  MUFU.EX2 R92, R9 ;  /* 0x00000009005c7308 */ /* 0x0002620000000800 */
[----:B---3--:R-:W-:Y:S01]  /*5310*/  LOP3.LUT R7, R79, UR25, R4, 0x96, !PT ;  /* 0x000000194f077c12 */ /* 0x008fe2000f8e9604 */
[----:B------:R-:W-:Y:S01]  /*5320*/  IMAD.WIDE.U32 R4, R5, -0x2daee0ad, RZ ;  /* 0xd2511f5305047825 */ /* 0x000fe200078e00ff */
[-C--:B------:R-:W-:Y:S02]  /*5330*/  @!P4 ISETP.GE.AND P2, PT, R6, R75.reuse, PT ;  /* 0x0000004b0600c20c */ /* 0x080fe40003f46270 */
[-C--:B------:R-:W-:Y:S01]  /*5340*/  @!P4 ISETP.GE.AND P6, PT, R77, R76.reuse, PT ;  /* 0x0000004c4d00c20c */ /* 0x080fe20003fc6270 */
[----:B------:R-:W-:Y:S01]  /*5350*/  IMAD.WIDE.U32 R6, R7, -0x2daee0ad, RZ ;  /* 0xd2511f5307067825 */ /* 0x000fe200078e00ff */
[----:B------:R-:W-:Y:S03]  /*5360*/  LOP3.LUT R5, R5, UR24, R68, 0x96, !PT ;  /* 0x0000001805057c12 */ /* 0x000fe6000f8e9644 */
[----:B------:R3:W3:Y:S01]  /*5370*/  MUFU.EX2 R91, R10 ;  /* 0x0000000a005b7308 */ /* 0x0006e20000000800 */
[----:B------:R-:W-:Y:S01]  /*5380*/  @!P4 FSEL R13, R13, -INF , !P6 ;  /* 0xff8000000d0dc808 */ /* 0x000fe20007000000 */
[--C-:B------:R-:W-:Y:S01]  /*5390*/  FFMA.FTZ R11, R11, UR14, -R73.reuse ;  /* 0x0000000e0b0b7c23 */ /* 0x100fe20008010849 */
[----:B----4-:R-:W-:Y:S01]  /*53a0*/  LOP3.LUT R8, R7, UR22, R4, 0x96, !PT ;  /* 0x0000001607087c12 */ /* 0x010fe2000f8e9604 */
[----:B------:R-:W-:Y:S01]  /*53b0*/  IMAD.WIDE.U32 R4, R5, -0x326172a9, RZ ;  /* 0xcd9e8d5705047825 */ /* 0x000fe200078e00ff */
[-C--:B------:R-:W-:Y:S02]  /*53c0*/  @!P4 ISETP.GE.AND P0, PT, R77, R75.reuse, PT ;  /* 0x0000004b4d00c20c */ /* 0x080fe40003f06270 */
[C---:B------:R-:W-:Y:S03]  /*53d0*/  @!P4 ISETP.GE.AND P6, PT, R72.reuse, R75, PT ;  /* 0x0000004b4800c20c */ /* 0x040fe60003fc6270 */
[----:B------:R-:W4:Y:S01]  /*53e0*/  MUFU.EX2 R88, R12 ;  /* 0x0000000c00587308 */ /* 0x000f220000000800 */
[----:B------:R-:W-:Y:S01]  /*53f0*/  @!P4 ISETP.GE.AND P1, PT, R72, R76, PT ;  /* 0x0000004c4800c20c */ /* 0x000fe20003f26270 */
[----:B------:R-:W-:Y:S01]  /*5400*/  FFMA.FTZ R13, R13, UR14, -R74 ;  /* 0x0000000e0d0d7c23 */ /* 0x000fe2000801084a */
[----:B------:R-:W-:Y:S01]  /*5410*/  LOP3.LUT R68, R6, 0xff, RZ, 0xc0, !PT ;  /* 0x000000ff06447812 */ /* 0x000fe200078ec0ff */
[--C-:B------:R-:W-:Y:S01]  /*5420*/  FFMA.FTZ R14, R14, UR14, -R73.reuse ;  /* 0x0000000e0e0e7c23 */ /* 0x100fe20008010849 */
[--C-:B------:R-:W-:Y:S02]  /*5430*/  SHF.R.U32.HI R72, RZ, 0x10, R6.reuse ;  /* 0x00000010ff487819 */ /* 0x100fe40000011606 */
[----:B------:R-:W-:Y:S03]  /*5440*/  LOP3.LUT R75, R6, 0xffff, RZ, 0xc0, !PT ;  /* 0x0000ffff064b7812 */ /* 0x000fe600078ec0ff */
[----:B------:R-:W-:Y:S01]  /*5450*/  MUFU.EX2 R90, R11 ;  /* 0x0000000b005a7308 */ /* 0x000fe20000000800 */
[----:B-1----:R-:W-:Y:S02]  /*5460*/  SHF.R.U32.HI R9, RZ, 0x18, R6 ;  /* 0x00000018ff097819 */ /* 0x002fe40000011606 */
[----:B------:R-:W-:Y:S02]  /*5470*/  LOP3.LUT R6, R5, UR23, R78, 0x96, !PT ;  /* 0x0000001705067c12 */ /* 0x000fe4000f8e964e */
[C---:B------:R-:W-:Y:S02]  /*5480*/  LOP3.LUT R69, R4.reuse, 0xff, RZ, 0xc0, !PT ;  /* 0x000000ff04457812 */ /* 0x040fe400078ec0ff */
[--C-:B------:R-:W-:Y:S03]  /*5490*/  SHF.R.U32.HI R70, RZ, 0x18, R4.reuse ;  /* 0x00000018ff467819 */ /* 0x100fe60000011604 */
[----:B------:R-:W-:Y:S01]  /*54a0*/  MUFU.EX2 R86, R13 ;  /* 0x0000000d00567308 */ /* 0x000fe20000000800 */
[----:B------:R-:W-:Y:S02]  /*54b0*/  SHF.R.U32.HI R71, RZ, 0x10, R4 ;  /* 0x00000010ff477819 */ /* 0x000fe40000011604 */
[----:B---3--:R-:W-:Y:S02]  /*54c0*/  LOP3.LUT R10, R4, 0xffff, RZ, 0xc0, !PT ;  /* 0x0000ffff040a7812 */ /* 0x008fe400078ec0ff */
[C---:B------:R-:W-:Y:S02]  /*54d0*/  LOP3.LUT R4, R6.reuse, 0xffff, RZ, 0xc0, !PT ;  /* 0x0000ffff06047812 */ /* 0x040fe400078ec0ff */
[----:B------:R-:W-:Y:S03]  /*54e0*/  LOP3.LUT R5, R6, 0xff, RZ, 0xc0, !PT ;  /* 0x000000ff06057812 */ /* 0x000fe600078ec0ff */
[----:B------:R-:W-:Y:S01]  /*54f0*/  MUFU.EX2 R89, R14 ;  /* 0x0000000e00597308 */ /* 0x000fe20000000800 */
[----:B------:R-:W-:Y:S02]  /*5500*/  SHF.R.U32.HI R4, RZ, 0x8, R4 ;  /* 0x00000008ff047819 */ /* 0x000fe40000011604 */
[--C-:B------:R-:W-:Y:S02]  /*5510*/  SHF.R.U32.HI R7, RZ, 0x10, R6.reuse ;  /* 0x00000010ff077819 */ /* 0x100fe40000011606 */
[----:B------:R-:W-:Y:S02]  /*5520*/  LOP3.LUT R4, R4, 0xffff, RZ, 0xc0, !PT ;  /* 0x0000ffff04047812 */ /* 0x000fe400078ec0ff */
[----:B------:R-:W-:Y:S02]  /*5530*/  @!P4 FSEL R17, R17, -INF , !P1 ;  /* 0xff8000001111c808 */ /* 0x000fe40004800000 */
[----:B------:R-:W-:Y:S02]  /*5540*/  @!P4 FSEL R16, R16, -INF , !P5 ;  /* 0xff8000001010c808 */ /* 0x000fe40006800000 */
[----:B------:R-:W-:Y:S02]  /*5550*/  ISETP.LE.U32.AND P5, PT, R5, UR15, PT ;  /* 0x0000000f05007c0c */ /* 0x000fe4000bfa3070 */
[----:B------:R-:W-:Y:S01]  /*5560*/  SHF.R.U32.HI R6, RZ, 0x18, R6 ;  /* 0x00000018ff067819 */ /* 0x000fe20000011606 */
[--C-:B------:R-:W-:Y:S01]  /*5570*/  FFMA.FTZ R16, R16, UR14, -R74.reuse ;  /* 0x0000000e10107c23 */ /* 0x100fe2000801084a */
[----:B------:R-:W-:Y:S01]  /*5580*/  ISETP.LE.U32.AND P1, PT, R4, UR15, PT ;  /* 0x0000000f04007c0c */ /* 0x000fe2000bf23070 */
[----:B------:R-:W-:Y:S01]  /*5590*/  FFMA.FTZ R74, R17, UR14, -R74 ;  /* 0x0000000e114a7c23 */ /* 0x000fe2000801084a */
[----:B------:R-:W-:Y:S01]  /*55a0*/  LOP3.LUT R5, R7, 0xff, RZ, 0xc0, !PT ;  /* 0x000000ff07057812 */ /* 0x000fe200078ec0ff */
[----:B------:R-:W-:Y:S01]  /*55b0*/  MUFU.EX2 R85, R16 ;  /* 0x0000001000557308 */ /* 0x000fe20000000800 */
[----:B------:R-:W-:Y:S02]  /*55c0*/  @!P4 FSEL R19, R19, -INF , !P6 ;  /* 0xff8000001313c808 */ /* 0x000fe40007000000 */
[----:B------:R-:W-:Y:S02]  /*55d0*/  @!P4 FSEL R18, R18, -INF , !P2 ;  /* 0xff8000001212c808 */ /* 0x000fe40005000000 */
[----:B------:R-:W-:Y:S01]  /*55e0*/  ISETP.LE.U32.AND P6, PT, R6, UR15, PT ;  /* 0x0000000f06007c0c */ /* 0x000fe2000bfc3070 */
[----:B------:R-:W-:Y:S01]  /*55f0*/  @!P5 FADD.FTZ R97, -R97, -RZ ;  /* 0x800000ff6161d221 */ /* 0x000fe20000010100 */
[----:B------:R-:W-:Y:S01]  /*5600*/  ISETP.LE.U32.AND P2, PT, R5, UR15, PT ;  /* 0x0000000f05007c0c */ /* 0x000fe2000bf43070 */
[--C-:B------:R-:W-:Y:S01]  /*5610*/  FFMA.FTZ R18, R18, UR14, -R73.reuse ;  /* 0x0000000e12127c23 */ /* 0x100fe20008010849 */
[----:B------:R-:W-:Y:S01]  /*5620*/  SHF.R.U32.HI R4, RZ, 0x8, R10 ;  /* 0x00000008ff047819 */ /* 0x000fe2000001160a */
[----:B------:R-:W-:Y:S01]  /*5630*/  @!P1 FADD.FTZ R95, -R95, -RZ ;  /* 0x800000ff5f5f9221 */ /* 0x000fe20000010100 */
[----:B------:R-:W-:Y:S01]  /*5640*/  @!P4 FSEL R15, R15, -INF , !P0 ;  /* 0xff8000000f0fc808 */ /* 0x000fe20004000000 */
[----:B------:R-:W-:Y:S01]  /*5650*/  MUFU.EX2 R83, R74 ;  /* 0x0000004a00537308 */ /* 0x000fe20000000800 */
[----:B------:R-:W-:Y:S02]  /*5660*/  ISETP.LE.U32.AND P4, PT, R69, UR15, PT ;  /* 0x0000000f45007c0c */ /* 0x000fe4000bf83070 */
[----:B------:R-:W-:Y:S01]  /*5670*/  LOP3.LUT R4, R4, 0xffff, RZ, 0xc0, !PT ;  /* 0x0000ffff04047812 */ /* 0x000fe200078ec0ff */
[--C-:B------:R-:W-:Y:S01]  /*5680*/  FFMA.FTZ R15, R15, UR14, -R73.reuse ;  /* 0x0000000e0f0f7c23 */ /* 0x100fe20008010849 */
[----:B------:R-:W-:Y:S01]  /*5690*/  LOP3.LUT R5, R71, 0xff, RZ, 0xc0, !PT ;  /* 0x000000ff47057812 */ /* 0x000fe200078ec0ff */
[----:B------:R-:W-:Y:S01]  /*56a0*/  @!P6 FADD.FTZ R94, -R94, -RZ ;  /* 0x800000ff5e5ee221 */ /* 0x000fe20000010100 */
[----:B------:R-:W-:Y:S01]  /*56b0*/  ISETP.LE.U32.AND P1, PT, R4, UR15, PT ;  /* 0x0000000f04007c0c */ /* 0x000fe2000bf23070 */
[----:B------:R-:W-:Y:S01]  /*56c0*/  @!P2 FADD.FTZ R96, -R96, -RZ ;  /* 0x800000ff6060a221 */ /* 0x000fe20000010100 */
[----:B------:R-:W-:Y:S01]  /*56d0*/  LOP3.LUT R4, R8, 0xff, RZ, 0xc0, !PT ;  /* 0x000000ff08047812 */ /* 0x000fe200078ec0ff */
[----:B------:R-:W1:Y:S01]  /*56e0*/  MUFU.EX2 R87, R15 ;  /* 0x0000000f00577308 */ /* 0x000e620000000800 */
[----:B------:R-:W-:Y:S01]  /*56f0*/  ISETP.LE.U32.AND P6, PT, R5, UR15, PT ;  /* 0x0000000f05007c0c */ /* 0x000fe2000bfc3070 */
[----:B------:R-:W-:Y:S01]  /*5700*/  FFMA.FTZ R73, R19, UR14, -R73 ;  /* 0x0000000e13497c23 */ /* 0x000fe20008010849 */
[----:B------:R-:W-:Y:S01]  /*5710*/  ISETP.LE.U32.AND P2, PT, R4, UR15, PT ;  /* 0x0000000f04007c0c */ /* 0x000fe2000bf43070 */
[----:B------:R-:W-:Y:S01]  /*5720*/  @!P4 FADD.FTZ R93, -R93, -RZ ;  /* 0x800000ff5d5dc221 */ /* 0x000fe20000010100 */
[----:B------:R-:W-:Y:S02]  /*5730*/  SHF.R.U32.HI R5, RZ, 0x18, R8 ;  /* 0x00000018ff057819 */ /* 0x000fe40000011608 */
[----:B------:R-:W-:Y:S03]  /*5740*/  LOP3.LUT R4, R8, 0xffff, RZ, 0xc0, !PT ;  /* 0x0000ffff08047812 */ /* 0x000fe600078ec0ff */
[----:B------:R-:W3:Y:S01]  /*5750*/  MUFU.EX2 R84, R18 ;  /* 0x0000001200547308 */ /* 0x000ee20000000800 */
[----:B------:R-:W-:Y:S01]  /*5760*/  ISETP.LE.U32.AND P4, PT, R5, UR15, PT ;  /* 0x0000000f05007c0c */ /* 0x000fe2000bf83070 */
[----:B------:R-:W-:Y:S01]  /*5770*/  @!P1 FADD.FTZ R92, -R92, -RZ ;  /* 0x800000ff5c5c9221 */ /* 0x000fe20000010100 */
[----:B------:R-:W-:Y:S02]  /*5780*/  LOP3.LUT R5, R72, 0xff, RZ, 0xc0, !PT ;  /* 0x000000ff48057812 */ /* 0x000fe400078ec0ff */
[----:B------:R-:W-:Y:S01]  /*5790*/  SHF.R.U32.HI R4, RZ, 0x8, R4 ;  /* 0x00000008ff047819 */ /* 0x000fe20000011604 */
[----:B------:R-:W-:Y:S01]  /*57a0*/  @!P6 FADD.FTZ R91, -R91, -RZ ;  /* 0x800000ff5b5be221 */ /* 0x000fe20000010100 */
[----:B------:R-:W-:Y:S01]  /*57b0*/  ISETP.LE.U32.AND P5, PT, R70, UR15, PT ;  /* 0x0000000f46007c0c */ /* 0x000fe2000bfa3070 */
[----:B----4-:R-:W-:Y:S01]  /*57c0*/  @!P2 FADD.FTZ R88, -R88, -RZ ;  /* 0x800000ff5858a221 */ /* 0x010fe20000010100 */
[----:B------:R-:W-:Y:S01]  /*57d0*/  ISETP.LE.U32.AND P1, PT, R5, UR15, PT ;  /* 0x0000000f05007c0c */ /* 0x000fe2000bf23070 */
[----:B------:R-:W4:Y:S01]  /*57e0*/  MUFU.EX2 R82, R73 ;  /* 0x0000004900527308 */ /* 0x000f220000000800 */
[----:B------:R-:W-:Y:S02]  /*57f0*/  LOP3.LUT R4, R4, 0xffff, RZ, 0xc0, !PT ;  /* 0x0000ffff04047812 */ /* 0x000fe400078ec0ff */
[----:B------:R-:W-:Y:S01]  /*5800*/  SHF.R.U32.HI R5, RZ, 0x8, R75 ;  /* 0x00000008ff057819 */ /* 0x000fe2000001164b */
[----:B-1----:R-:W-:Y:S01]  /*5810*/  @!P4 FADD.FTZ R87, -R87, -RZ ;  /* 0x800000ff5757c221 */ /* 0x002fe20000010100 */
[----:B------:R-:W-:Y:S02]  /*5820*/  F2FP.RELU.BF16.F32.PACK_AB R6, R95, R97 ;  /* 0x000000615f06723e */ /* 0x000fe400000018ff */
[----:B------:R-:W-:Y:S02]  /*5830*/  ISETP.LE.U32.AND P6, PT, R4, UR15, PT ;  /* 0x0000000f04007c0c */ /* 0x000fe4000bfc3070 */
[----:B------:R-:W-:Y:S01]  /*5840*/  LOP3.LUT R4, R5, 0xffff, RZ, 0xc0, !PT ;  /* 0x0000ffff05047812 */ /* 0x000fe200078ec0ff */
[----:B------:R1:W-:Y:S01]  /*5850*/  STS [R245+0x14000], R6 ;  /* 0x01400006f5007388 */ /* 0x0003e20000000800 */
[----:B------:R-:W-:Y:S01]  /*5860*/  F2FP.RELU.BF16.F32.PACK_AB R5, R94, R96 ;  /* 0x000000605e05723e */ /* 0x000fe200000018ff */
[----:B------:R-:W-:Y:S01]  /*5870*/  @!P5 FADD.FTZ R90, -R90, -RZ ;  /* 0x800000ff5a5ad221 */ /* 0x000fe20000010100 */
[----:B------:R-:W-:Y:S01]  /*5880*/  SHF.R.U32.HI R8, RZ, 0x10, R8 ;  /* 0x00000010ff087819 */ /* 0x000fe20000011608 */
[----:B---3--:R-:W-:Y:S01]  /*5890*/  @!P1 FADD.FTZ R84, -R84, -RZ ;  /* 0x800000ff54549221 */ /* 0x008fe20000010100 */
[----:B------:R-:W-:Y:S01]  /*58a0*/  ISETP.LE.U32.AND P2, PT, R4, UR15, PT ;  /* 0x0000000f04007c0c */ /* 0x000fe2000bf43070 */
[----:B------:R3:W-:Y:S01]  /*58b0*/  STS [R245+0x14400], R5 ;  /* 0x01440005f5007388 */ /* 0x0007e20000000800 */
[----:B------:R-:W-:Y:S02]  /*58c0*/  F2FP.RELU.BF16.F32.PACK_AB R4, R92, R93 ;  /* 0x0000005d5c04723e */ /* 0x000fe400000018ff */
[----:B------:R-:W-:Y:S01]  /*58d0*/  LOP3.LUT R8, R8, 0xff, RZ, 0xc0, !PT ;  /* 0x000000ff08087812 */ /* 0x000fe200078ec0ff */
[----:B------:R-:W-:Y:S01]  /*58e0*/  @!P6 FADD.FTZ R86, -R86, -RZ ;  /* 0x800000ff5656e221 */ /* 0x000fe20000010100 */
[----:B------:R-:W-:Y:S01]  /*58f0*/  ISETP.LE.U32.AND P3, PT, R68, UR15, PT ;  /* 0x0000000f44007c0c */ /* 0x000fe2000bf63070 */
[----:B------:R3:W-:Y:S01]  /*5900*/  STS [R244+0x14000], R4 ;  /* 0x01400004f4007388 */ /* 0x0007e20000000800 */
[----:B------:R-:W-:Y:S02]  /*5910*/  ISETP.LE.U32.AND P5, PT, R8, UR15, PT ;  /* 0x0000000f08007c0c */ /* 0x000fe4000bfa3070 */
[----:B------:R-:W-:Y:S02]  /*5920*/  ISETP.LE.U32.AND P0, PT, R9, UR15, PT ;  /* 0x0000000f09007c0c */ /* 0x000fe4000bf03070 */
[----:B------:R-:W-:Y:S01]  /*5930*/  F2FP.RELU.BF16.F32.PACK_AB R8, R90, R91 ;  /* 0x0000005b5a08723e */ /* 0x000fe200000018ff */
[----:B------:R-:W-:Y:S01]  /*5940*/  @!P2 FADD.FTZ R83, -R83, -RZ ;  /* 0x800000ff5353a221 */ /* 0x000fe20000010100 */
[----:B------:R-:W-:Y:S02]  /*5950*/  F2FP.RELU.BF16.F32.PACK_AB R7, R86, R88 ;  /* 0x000000585607723e */ /* 0x000fe400000018ff */
[----:B------:R-:W-:Y:S01]  /*5960*/  FSETP.GE.FTZ.AND P2, PT, R97, RZ, PT ;  /* 0x000000ff6100720b */ /* 0x000fe20003f56000 */
[----:B------:R-:W-:Y:S01]  /*5970*/  STS [R244+0x14400], R8 ;  /* 0x01440008f4007388 */ /* 0x000fe20000000800 */
[----:B------:R-:W-:Y:S01]  /*5980*/  FSETP.GE.FTZ.AND P1, PT, R95, RZ, PT ;  /* 0x000000ff5f00720b */ /* 0x000fe20003f36000 */
[----:B------:R-:W-:Y:S01]  /*5990*/  @!P3 FADD.FTZ R85, -R85, -RZ ;  /* 0x800000ff5555b221 */ /* 0x000fe20000010100 */
[----:B------:R-:W-:Y:S01]  /*59a0*/  FSETP.GE.FTZ.AND P3, PT, R88, RZ, PT ;  /* 0x000000ff5800720b */ /* 0x000fe20003f76000 */
[----:B------:R-:W-:Y:S01]  /*59b0*/  @!P5 FADD.FTZ R89, -R89, -RZ ;  /* 0x800000ff5959d221 */ /* 0x000fe20000010100 */
[----:B------:R-:W-:Y:S01]  /*59c0*/  STS [R99+0x14000], R7 ;  /* 0x0140000763007388 */ /* 0x000fe20000000800 */
[----:B----4-:R-:W-:Y:S03]  /*59d0*/  @!P0 FADD.FTZ R82, -R82, -RZ ;  /* 0x800000ff52528221 */ /* 0x010fe60000010100 */
[----:B-1----:R-:W-:Y:S02]  /*59e0*/  F2FP.RELU.BF16.F32.PACK_AB R6, R87, R89 ;  /* 0x000000595706723e */ /* 0x002fe400000018ff */
[----:B---3--:R-:W-:Y:S03]  /*59f0*/  F2FP.RELU.BF16.F32.PACK_AB R5, R83, R85 ;  /* 0x000000555305723e */ /* 0x008fe600000018ff */
[----:B------:R-:W-:Y:S01]  /*5a00*/  STS [R99+0x14400], R6 ;  /* 0x0144000663007388 */ /* 0x000fe20000000800 */
[----:B------:R-:W-:Y:S04]  /*5a10*/  F2FP.RELU.BF16.F32.PACK_AB R4, R82, R84 ;  /* 0x000000545204723e */ /* 0x000fe800000018ff */
[----:B--2---:R1:W-:Y:S05]  /*5a20*/  STS [R98+0x14000], R5 ;  /* 0x0140000562007388 */ /* 0x0043ea0000000800 */
[----:B------:R2:W-:Y:S05]  /*5a30*/  STS [R98+0x14400], R4 ;  /* 0x0144000462007388 */ /* 0x0005ea0000000800 */
[----:B------:R-:W3:Y:S05]  /*5a40*/  LDSM.16.M88.4 R16, [R249+0x6000] ;  /* 0x00600000f910783b */ /* 0x000eea0000000200 */
[----:B------:R-:W4:Y:S05]  /*5a50*/  LDSM.16.M88.4 R68, [R248+0x6000] ;  /* 0x00600000f844783b */ /* 0x000f2a0000000200 */
[----:B------:R-:W4:Y:S01]  /*5a60*/  LDSM.16.M88.4 R72, [R247+0x6000] ;  /* 0x00600000f748783b */ /* 0x000f220000000200 */
[----:B-1----:R-:W-:Y:S02]  /*5a70*/  IMAD.U32 R5, RZ, RZ, UR11 ;  /* 0x0000000bff057e24 */ /* 0x002fe4000f8e00ff */
[----:B--2---:R-:W-:Y:S05]  /*5a80*/  IMAD.U32 R4, RZ, RZ, UR12 ;  /* 0x0000000cff047e24 */ /* 0x004fea000f8e00ff */
[C---:B------:R-:W-:Y:S04]  /*5a90*/  LEA R76, P0, R250.reuse, R4, 0x2 ;  /* 0x00000004fa4c7211 */ /* 0x040fe800078010ff */
[----:B------:R-:W-:Y:S02]  /*5aa0*/  LEA.HI.X.SX32 R77, R250, R5, 0x2, P0 ;  /* 0x00000005fa4d7211 */ /* 0x000fe400000f16ff */
[----:B------:R-:W-:Y:S03]  /*5ab0*/  FSETP.GE.FTZ.AND P0, PT, R93, RZ, PT ;  /* 0x000000ff5d00720b */ /* 0x000fe60003f16000 */
[----:B------:R-:W2:Y:S05]  /*5ac0*/  LDG.E R81, desc[UR4][R76.64] ;  /* 0x000000044c517981 */ /* 0x000eaa000c1e1900 */
[----:B------:R1:W2:Y:S01]  /*5ad0*/  LDG.E R80, desc[UR4][R76.64+0x20] ;  /* 0x000020044c507981 */ /* 0x0002a2000c1e1900 */
[C---:B---3--:R-:W-:Y:S06]  /*5ae0*/  HMMA.16816.F32.BF16 R4, R16.reuse, R148, RZ ;  /* 0x000000941004723c */ /* 0x048fec00000418ff */
[C---:B------:R-:W-:Y:S06]  /*5af0*/  HMMA.16816.F32.BF16 R8, R16.reuse, R150, RZ ;  /* 0x000000961008723c */ /* 0x040fec00000418ff */
[C---:B------:R-:W-:Y:S06]  /*5b00*/  HMMA.16816.F32.BF16 R12, R16.reuse, R152, RZ ;  /* 0x00000098100c723c */ /* 0x040fec00000418ff */
[----:B------:R-:W-:Y:S06]  /*5b10*/  HMMA.16816.F32.BF16 R16, R16, R154, RZ ;  /* 0x0000009a1010723c */ /* 0x000fec00000418ff */
[C---:B----4-:R-:W-:Y:S01]  /*5b20*/  HMMA.16816.F32.BF16 R4, R68.reuse, R156, R4 ;  /* 0x0000009c4404723c */ /* 0x050fe20000041804 */
[----:B-1----:R-:W1:Y:S05]  /*5b30*/  LDSM.16.M88.4 R76, [R246+0x6000] ;  /* 0x00600000f64c783b */ /* 0x002e6a0000000200 */
[C---:B------:R-:W-:Y:S06]  /*5b40*/  HMMA.16816.F32.BF16 R8, R68.reuse, R158, R8 ;  /* 0x0000009e4408723c */ /* 0x040fec0000041808 */
[C---:B------:R-:W-:Y:S06]  /*5b50*/  HMMA.16816.F32.BF16 R12, R68.reuse, R160, R12 ;  /* 0x000000a0440c723c */ /* 0x040fec000004180c */
[----:B------:R-:W-:Y:S01]  /*5b60*/  HMMA.16816.F32.BF16 R16, R68, R162, R16 ;  /* 0x000000a24410723c */ /* 0x000fe20000041810 */
[----:B------:R-:W3:Y:S05]  /*5b70*/  LDSM.16.M88.4 R68, [R249+0x8000] ;  /* 0x00800000f944783b */ /* 0x000eea0000000200 */
[C---:B------:R-:W-:Y:S06]  /*5b80*/  HMMA.16816.F32.BF16 R4, R72.reuse, R164, R4 ;  /* 0x000000a44804723c */ /* 0x040fec0000041804 */
[C---:B------:R-:W-:Y:S06]  /*5b90*/  HMMA.16816.F32.BF16 R8, R72.reuse, R166, R8 ;  /* 0x000000a64808723c */ /* 0x040fec0000041808 */
[C---:B------:R-:W-:Y:S06]  /*5ba0*/  HMMA.16816.F32.BF16 R12, R72.reuse, R168, R12 ;  /* 0x000000a8480c723c */ /* 0x040fec000004180c */
[----:B------:R-:W-:Y:S01]  /*5bb0*/  HMMA.16816.F32.BF16 R16, R72, R170, R16 ;  /* 0x000000aa4810723c */ /* 0x000fe20000041810 */
[----:B------:R-:W4:Y:S05]  /*5bc0*/  LDSM.16.M88.4 R72, [R248+0x8000] ;  /* 0x00800000f848783b */ /* 0x000f2a0000000200 */
[C---:B-1----:R-:W-:Y:S06]  /*5bd0*/  HMMA.16816.F32.BF16 R4, R76.reuse, R172, R4 ;  /* 0x000000ac4c04723c */ /* 0x042fec0000041804 */
        /* <DEDUP_REMOVED lines=8> */
[----:B------:R-:W3:Y:S05]  /*5c60*/  LDSM.16.M88.4 R68, [R246+0x8000] ;  /* 0x00800000f644783b */ /* 0x000eea0000000200 */
[C---:B----4-:R-:W-:Y:S06]  /*5c70*/  HMMA.16816.F32.BF16 R4, R72.reuse, R188, R4 ;  /* 0x000000bc4804723c */ /* 0x050fec0000041804 */
        /* <DEDUP_REMOVED lines=22> */
[----:B------:R-:W-:Y:S06]  /*5de0*/  HMMA.16816.F32.BF16 R16, R76, R226, R16 ;  /* 0x000000e24c10723c */ /* 0x000fec0000041810 */
[C---:B---3--:R-:W-:Y:S06]  /*5df0*/  HMMA.16816.F32.BF16 R4, R68.reuse, R228, R4 ;  /* 0x000000e44404723c */ /* 0x048fec0000041804 */
[C---:B------:R-:W-:Y:S06]  /*5e00*/  HMMA.16816.F32.BF16 R8, R68.reuse, R230, R8 ;  /* 0x000000e64408723c */ /* 0x040fec0000041808 */
[C---:B------:R-:W-:Y:S06]  /*5e10*/  HMMA.16816.F32.BF16 R12, R68.reuse, R232, R12 ;  /* 0x000000e8440c723c */ /* 0x040fec000004180c */
[----:B------:R-:W-:Y:S06]  /*5e20*/  HMMA.16816.F32.BF16 R16, R68, R234, R16 ;  /* 0x000000ea4410723c */ /* 0x000fec0000041810 */
[C---:B----4-:R-:W-:Y:S06]  /*5e30*/  HMMA.16816.F32.BF16 R4, R72.reuse, R236, R4 ;  /* 0x000000ec4804723c */ /* 0x050fec0000041804 */
[C---:B------:R-:W-:Y:S06]  /*5e40*/  HMMA.16816.F32.BF16 R8, R72.reuse, R238, R8 ;  /* 0x000000ee4808723c */ /* 0x040fec0000041808 */
[C---:B------:R-:W-:Y:S06]  /*5e50*/  HMMA.16816.F32.BF16 R12, R72.reuse, R240, R12 ;  /* 0x000000f0480c723c */ /* 0x040fec000004180c */
[----:B------:R-:W-:Y:S06]  /*5e60*/  HMMA.16816.F32.BF16 R16, R72, R242, R16 ;  /* 0x000000f24810723c */ /* 0x000fec0000041810 */
[C---:B--2---:R-:W-:Y:S01]  /*5e70*/  FADD.FTZ R68, -R81.reuse, R4 ;  /* 0x0000000451447221 */ /* 0x044fe20000010100 */
[C---:B------:R-:W-:Y:S05]  /*5e80*/  FADD.FTZ R5, -R81.reuse, R5 ;  /* 0x0000000551057221 */ /* 0x040fea0000010100 */
[C---:B------:R-:W-:Y:S01]  /*5e90*/  FADD.FTZ R4, -R81.reuse, R8 ;  /* 0x0000000851047221 */ /* 0x040fe20000010100 */
[C---:B------:R-:W-:Y:S01]  /*5ea0*/  FADD.FTZ R9, -R81.reuse, R9 ;  /* 0x0000000951097221 */ /* 0x040fe20000010100 */
[----:B------:R-:W-:Y:S01]  /*5eb0*/  FADD.FTZ R6, -R80, R6 ;  /* 0x0000000650067221 */ /* 0x000fe20000010100 */
[-C--:B------:R-:W-:Y:S03]  /*5ec0*/  FSEL R8, R68, R81.reuse, P2 ;  /* 0x0000005144087208 */ /* 0x080fe60001000000 */
[----:B------:R-:W-:Y:S01]  /*5ed0*/  FADD.FTZ R12, -R81, R12 ;  /* 0x0000000c510c7221 */ /* 0x000fe20000010100 */
[-C--:B------:R-:W-:Y:S01]  /*5ee0*/  FSEL R5, R5, R81.reuse, P1 ;  /* 0x0000005105057208 */ /* 0x080fe20000800000 */
[----:B------:R-:W-:Y:S01]  /*5ef0*/  FADD.FTZ R13, -R81, R13 ;  /* 0x0000000d510d7221 */ /* 0x000fe20000010100 */
[----:B------:R-:W-:Y:S01]  /*5f00*/  FSEL R4, R4, R81, P0 ;  /* 0x0000005104047208 */ /* 0x000fe20000000000 */
[----:B------:R-:W-:Y:S01]  /*5f10*/  FMUL.FTZ R8, R97, R8 ;  /* 0x0000000861087220 */ /* 0x000fe20000410000 */
[----:B------:R-:W-:Y:S01]  /*5f20*/  FSETP.GE.FTZ.AND P0, PT, R83, RZ, PT ;  /* 0x000000ff5300720b */ /* 0x000fe20003f16000 */
[----:B------:R-:W-:Y:S01]  /*5f30*/  FMUL.FTZ R95, R95, R5 ;  /* 0x000000055f5f7220 */ /* 0x000fe20000410000 */
[----:B------:R-:W-:Y:S01]  /*5f40*/  FSETP.GE.FTZ.AND P1, PT, R92, RZ, PT ;  /* 0x000000ff5c00720b */ /* 0x000fe20003f36000 */
[----:B------:R-:W-:Y:S01]  /*5f50*/  FMUL.FTZ R93, R93, R4 ;  /* 0x000000045d5d7220 */ /* 0x000fe20000410000 */
[----:B------:R-:W-:Y:S01]  /*5f60*/  FADD.FTZ R5, -R81, R16 ;  /* 0x0000001051057221 */ /* 0x000fe20000010100 */
[----:B------:R-:W-:Y:S01]  /*5f70*/  FSETP.GE.FTZ.AND P2, PT, R86, RZ, PT ;  /* 0x000000ff5600720b */ /* 0x000fe20003f56000 */
[----:B------:R-:W-:Y:S01]  /*5f80*/  FADD.FTZ R11, -R80, R11 ;  /* 0x0000000b500b7221 */ /* 0x000fe20000010100 */
[----:B------:R-:W-:Y:S02]  /*5f90*/  F2FP.BF16.F32.PACK_AB R4, R95, R8 ;  /* 0x000000085f04723e */ /* 0x000fe400000010ff */
[-C--:B------:R-:W-:Y:S02]  /*5fa0*/  FSEL R9, R9, R81.reuse, P1 ;  /* 0x0000005109097208 */ /* 0x080fe40000800000 */
[----:B------:R-:W-:Y:S01]  /*5fb0*/  FSETP.GE.FTZ.AND P1, PT, R85, RZ, PT ;  /* 0x000000ff5500720b */ /* 0x000fe20003f36000 */
[----:B------:R1:W-:Y:S01]  /*5fc0*/  STS [R245+0x12000], R4 ;  /* 0x01200004f5007388 */ /* 0x0003e20000000800 */
[----:B------:R-:W-:Y:S01]  /*5fd0*/  FSEL R13, R13, R81, P2 ;  /* 0x000000510d0d7208 */ /* 0x000fe20001000000 */
[----:B------:R-:W-:Y:S01]  /*5fe0*/  FMUL.FTZ R9, R92, R9 ;  /* 0x000000095c097220 */ /* 0x000fe20000410000 */
[-C--:B------:R-:W-:Y:S02]  /*5ff0*/  FSEL R12, R12, R81.reuse, P3 ;  /* 0x000000510c0c7208 */ /* 0x080fe40001800000 */
[----:B------:R-:W-:Y:S01]  /*6000*/  FSEL R5, R5, R81, P1 ;  /* 0x0000005105057208 */ /* 0x000fe20000800000 */
[----:B------:R-:W-:Y:S01]  /*6010*/  @P0 FADD.FTZ R81, -R81, R17 ;  /* 0x0000001151510221 */ /* 0x000fe20000010100 */
[----:B------:R-:W-:Y:S01]  /*6020*/  FSETP.GE.FTZ.AND P0, PT, R94, RZ, PT ;  /* 0x000000ff5e00720b */ /* 0x000fe20003f16000 */
[----:B------:R-:W-:Y:S01]  /*6030*/  FMUL.FTZ R12, R88, R12 ;  /* 0x0000000c580c7220 */ /* 0x000fe20000410000 */
[----:B------:R-:W-:Y:S01]  /*6040*/  FSETP.GE.FTZ.AND P1, PT, R96, RZ, PT ;  /* 0x000000ff6000720b */ /* 0x000fe20003f36000 */
[----:B------:R-:W-:Y:S01]  /*6050*/  FMUL.FTZ R85, R85, R5 ;  /* 0x0000000555557220 */ /* 0x000fe20000410000 */
[----:B------:R-:W-:Y:S01]  /*6060*/  FSETP.GE.FTZ.AND P2, PT, R87, RZ, PT ;  /* 0x000000ff5700720b */ /* 0x000fe20003f56000 */
[----:B------:R-:W-:Y:S01]  /*6070*/  FMUL.FTZ R8, R86, R13 ;  /* 0x0000000d56087220 */ /* 0x000fe20000410000 */
[----:B------:R-:W-:Y:S01]  /*6080*/  FSEL R6, R6, R80, P1 ;  /* 0x0000005006067208 */ /* 0x000fe20000800000 */
[----:B------:R-:W-:Y:S01]  /*6090*/  FMUL.FTZ R81, R83, R81 ;  /* 0x0000005153517220 */ /* 0x000fe20000410000 */
[----:B------:R-:W-:Y:S02]  /*60a0*/  FSETP.GE.FTZ.AND P1, PT, R90, RZ, PT ;  /* 0x000000ff5a00720b */ /* 0x000fe40003f36000 */
[----:B------:R-:W-:Y:S01]  /*60b0*/  FSETP.GE.FTZ.AND P3, PT, R89, RZ, PT ;  /* 0x000000ff5900720b */ /* 0x000fe20003f76000 */
[----:B------:R-:W-:Y:S01]  /*60c0*/  FMUL.FTZ R96, R96, R6 ;  /* 0x0000000660607220 */ /* 0x000fe20000410000 */
[----:B------:R-:W-:Y:S01]  /*60d0*/  FADD.FTZ R6, -R80, R15 ;  /* 0x0000000f50067221 */ /* 0x000fe20000010100 */
[----:B------:R-:W-:Y:S02]  /*60e0*/  F2FP.BF16.F32.PACK_AB R9, R9, R93 ;  /* 0x0000005d0909723e */ /* 0x000fe400000010ff */
[----:B------:R-:W-:Y:S02]  /*60f0*/  F2FP.BF16.F32.PACK_AB R8, R8, R12 ;  /* 0x0000000c0808723e */ /* 0x000fe400000010ff */
[----:B------:R-:W-:Y:S01]  /*6100*/  FSEL R6, R6, R80, P2 ;  /* 0x0000005006067208 */ /* 0x000fe20001000000 */
[----:B-1----:R-:W-:Y:S01]  /*6110*/  FADD.FTZ R4, -R80, R7 ;  /* 0x0000000750047221 */ /* 0x002fe20000010100 */
[----:B------:R-:W-:Y:S03]  /*6120*/  F2FP.BF16.F32.PACK_AB R7, R81, R85 ;  /* 0x000000555107723e */ /* 0x000fe600000010ff */
[----:B------:R-:W-:Y:S01]  /*6130*/  FMUL.FTZ R87, R87, R6 ;  /* 0x0000000657577220 */ /* 0x000fe20000410000 */
[-C--:B------:R-:W-:Y:S01]  /*6140*/  FSEL R5, R4, R80.reuse, P0 ;  /* 0x0000005004057208 */ /* 0x080fe20000000000 */
[C---:B------:R-:W-:Y:S01]  /*6150*/  FADD.FTZ R4, -R80.reuse, R10 ;  /* 0x0000000a50047221 */ /* 0x040fe20000010100 */
[C---:B------:R-:W-:Y:S01]  /*6160*/  FSETP.GE.FTZ.AND P0, PT, R91.reuse, RZ, PT ;  /* 0x000000ff5b00720b */ /* 0x040fe20003f16000 */
[----:B------:R-:W-:Y:S02]  /*6170*/  FADD.FTZ R10, -R80, R14 ;  /* 0x0000000e500a7221 */ /* 0x000fe40000010100 */
[----:B------:R-:W-:Y:S01]  /*6180*/  FMUL.FTZ R94, R94, R5 ;  /* 0x000000055e5e7220 */ /* 0x000fe20000410000 */
[-C--:B------:R-:W-:Y:S01]  /*6190*/  FSEL R4, R4, R80.reuse, P0 ;  /* 0x0000005004047208 */ /* 0x080fe20000000000 */
[----:B------:R-:W-:Y:S01]  /*61a0*/  FADD.FTZ R5, -R80, R18 ;  /* 0x0000001250057221 */ /* 0x000fe20000010100 */
[----:B------:R-:W-:Y:S02]  /*61b0*/  FSETP.GE.FTZ.AND P0, PT, R82, RZ, PT ;  /* 0x000000ff5200720b */ /* 0x000fe40003f16000 */
[----:B------:R-:W-:Y:S01]  /*61c0*/  FSEL R10, R10, R80, P3 ;  /* 0x000000500a0a7208 */ /* 0x000fe20001800000 */
[----:B------:R-:W-:Y:S01]  /*61d0*/  FMUL.FTZ R91, R91, R4 ;  /* 0x000000045b5b7220 */ /* 0x000fe20000410000 */
[----:B------:R-:W-:Y:S02]  /*61e0*/  FSEL R4, R11, R80, P1 ;  /* 0x000000500b047208 */ /* 0x000fe40000800000 */
[----:B------:R-:W-:Y:S01]  /*61f0*/  FSETP.GE.FTZ.AND P1, PT, R84, RZ, PT ;  /* 0x000000ff5400720b */ /* 0x000fe20003f36000 */
[----:B------:R-:W-:Y:S02]  /*6200*/  FMUL.FTZ R10, R89, R10 ;  /* 0x0000000a590a7220 */ /* 0x000fe40000410000 */
[----:B------:R-:W-:Y:S01]  /*6210*/  FMUL.FTZ R90, R90, R4 ;  /* 0x000000045a5a7220 */ /* 0x000fe20000410000 */
[----:B------:R-:W-:Y:S02]  /*6220*/  F2FP.BF16.F32.PACK_AB R4, R94, R96 ;  /* 0x000000605e04723e */ /* 0x000fe400000010ff */
[----:B------:R-:W-:Y:S01]  /*6230*/  FSEL R5, R5, R80, P1 ;  /* 0x0000005005057208 */ /* 0x000fe20000800000 */
[----:B------:R-:W-:Y:S01]  /*6240*/  @P0 FADD.FTZ R80, -R80, R19 ;  /* 0x0000001350500221 */ /* 0x000fe20000010100 */
[----:B------:R-:W-:Y:S01]  /*6250*/  F2FP.BF16.F32.PACK_AB R6, R90, R91 ;  /* 0x0000005b5a06723e */ /* 0x000fe200000010ff */
[----:B------:R1:W-:Y:S01]  /*6260*/  STS [R245+0x12400], R4 ;  /* 0x01240004f5007388 */ /* 0x0003e20000000800 */
[----:B------:R-:W-:Y:S01]  /*6270*/  PLOP3.LUT P0, PT, PT, PT, UP1, 0x80, 0x0 ;  /* 0x000000000000781c */ /* 0x000fe20003f0f018 */
[----:B------:R-:W-:Y:S01]  /*6280*/  FMUL.FTZ R84, R84, R5 ;  /* 0x0000000554547220 */ /* 0x000fe20000410000 */
[----:B------:R-:W-:Y:S02]  /*6290*/  F2FP.BF16.F32.PACK_AB R5, R87, R10 ;  /* 0x0000000a5705723e */ /* 0x000fe400000010ff */
[----:B------:R-:W-:Y:S01]  /*62a0*/  STS [R244+0x12000], R9 ;  /* 0x01200009f4007388 */ /* 0x000fe20000000800 */
[----:B------:R-:W-:Y:S04]  /*62b0*/  FMUL.FTZ R80, R82, R80 ;  /* 0x0000005052507220 */ /* 0x000fe80000410000 */
[----:B------:R-:W-:Y:S05]  /*62c0*/  STS [R244+0x12400], R6 ;  /* 0x01240006f4007388 */ /* 0x000fea0000000800 */
[----:B------:R-:W-:Y:S05]  /*62d0*/  STS [R99+0x12000], R8 ;  /* 0x0120000863007388 */ /* 0x000fea0000000800 */
[----:B------:R-:W-:Y:S05]  /*62e0*/  STS [R99+0x12400], R5 ;  /* 0x0124000563007388 */ /* 0x000fea0000000800 */
[----:B------:R-:W-:Y:S05]  /*62f0*/  STS [R98+0x12000], R7 ;  /* 0x0120000762007388 */ /* 0x000fea0000000800 */
[----:B-----5:R2:W5:Y:S01]  /*6300*/  LDL R96, [R1+0x6c] ;  /* 0x00006c0001607983 */ /* 0x0205620000100800 */
[----:B-1----:R-:W-:Y:S05]  /*6310*/  F2FP.BF16.F32.PACK_AB R4, R80, R84 ;  /* 0x000000545004723e */ /* 0x002fea00000010ff */
[----:B------:R-:W-:Y:S01]  /*6320*/  STS [R98+0x12400], R4 ;  /* 0x0124000462007388 */ /* 0x000fe20000000800 */
[----:B------:R-:W-:Y:S06]  /*6330*/  BAR.SYNC.DEFER_BLOCKING 0x0 ;  /* 0x0000000000007b1d */ /* 0x000fec0000010000 */
[----:B------:R-:W-:Y:S05]  /*6340*/  LDSM.16.MT88.4 R4, [R2+0x14000] ;  /* 0x014000000204783b */ /* 0x000fea0000004200 */
[----:B------:R-:W1:Y:S05]  /*6350*/  LDSM.16.MT88.4 R8, [R0+0x6000] ;  /* 0x006000000008783b */ /* 0x000e6a0000004200 */
[----:B------:R-:W3:Y:S05]  /*6360*/  LDSM.16.MT88.4 R12, [R3+0x14000] ;  /* 0x01400000030c783b */ /* 0x000eea0000004200 */
[----:B------:R-:W4:Y:S05]  /*6370*/  LDSM.16.MT88.4 R16, [R0+0x8000] ;  /* 0x008000000010783b */ /* 0x000f2a0000004200 */
[----:B------:R-:W2:Y:S05]  /*6380*/  LDSM.16.MT88.4 R68, [R0+0xa000] ;  /* 0x00a000000044783b */ /* 0x000eaa0000004200 */
[----:B------:R-:W-:Y:S05]  /*6390*/  LDSM.16.MT88.4 R72, [R2+0x14800] ;  /* 0x014800000248783b */ /* 0x000fea0000004200 */
[----:B------:R-:W2:Y:S05]  /*63a0*/  LDSM.16.MT88.4 R76, [R0+0x6800] ;  /* 0x00680000004c783b */ /* 0x000eaa0000004200 */
[----:B------:R-:W2:Y:S05]  /*63b0*/  LDSM.16.MT88.4 R80, [R3+0x14800] ;  /* 0x014800000350783b */ /* 0x000eaa0000004200 */
[----:B------:R-:W2:Y:S01]  /*63c0*/  LDSM.16.MT88.4 R84, [R0+0x8800] ;  /* 0x008800000054783b */ /* 0x000ea20000004200 */
[-C--:B-1----:R-:W-:Y:S04]  /*63d0*/  HMMA.16816.F32.BF16 R20, R4, R8.reuse, R20 ;  /* 0x000000080414723c */ /* 0x082fe80000041814 */
[----:B------:R-:W-:Y:S02]  /*63e0*/  LDSM.16.MT88.4 R88, [R0+0x7800] ;  /* 0x007800000058783b */ /* 0x000fe40000004200 */
[C---:B---3--:R-:W-:Y:S03]  /*63f0*/  HMMA.16816.F32.BF16 R24, R12.reuse, R8, R24 ;  /* 0x000000080c18723c */ /* 0x048fe60000041818 */
[----:B------:R-:W-:Y:S03]  /*6400*/  LDSM.16.MT88.4 R92, [R3+0x15800] ;  /* 0x01580000035c783b */ /* 0x000fe60000004200 */
        /* <DEDUP_REMOVED lines=13> */
[----:B------:R-:W2:Y:S05]  /*64e0*/  LDSM.16.MT88.4 R4, [R2+0x15000] ;  /* 0x015000000204783b */ /* 0x000eaa0000004200 */
[-C--:B------:R-:W-:Y:S01]  /*64f0*/  HMMA.16816.F32.BF16 R20, R72, R76.reuse, R20 ;  /* 0x0000004c4814723c */ /* 0x080fe20000041814 */
[----:B------:R-:W3:Y:S05]  /*6500*/  LDSM.16.MT88.4 R68, [R0+0x9000] ;  /* 0x009000000044783b */ /* 0x000eea0000004200 */
        /* <DEDUP_REMOVED lines=14> */
[----:B------:R-:W1:Y:S05]  /*65f0*/  LDSM.16.MT88.4 R8, [R0+0xb800] ;  /* 0x00b800000008783b */ /* 0x000e6a0000004200 */
[-C--:B--2---:R-:W-:Y:S01]  /*6600*/  HMMA.16816.F32.BF16 R20, R4, R12.reuse, R20 ;  /* 0x0000000c0414723c */ /* 0x084fe20000041814 */
[----:B------:R-:W-:Y:S05]  /*6610*/  BAR.SYNC.DEFER_BLOCKING 0x0 ;  /* 0x0000000000007b1d */ /* 0x000fea0000010000 */
        /* <DEDUP_REMOVED lines=79> */
.L_x_286:
[----:B-1----:R-:W2:Y:S01]  /*6b10*/  LDL R4, [R1+0x1c] ;  /* 0x00001c0001047983 */ /* 0x002ea20000100800 */
[----:B------:R-:W-:Y:S03]  /*6b20*/  @UP1 UIADD3 UR17, UP0, UR6, -0x100, URZ ;  /* 0xffffff0006111890 */ /* 0x000fe6000ff1e03f */
[----:B------:R-:W-:Y:S01]  /*6b30*/  STL.64 [R1+0xf8], R46 ;  /* 0x0000f82e01007387 */ /* 0x000fe20000100a00 */
[----:B------:R-:W-:Y:S02]  /*6b40*/  @UP1 UIADD3.X UR13, UR7, -0x1, URZ, UP0, !UPT ;  /* 0xffffffff070d1890 */ /* 0x000fe400087fe43f */
[----:B------:R-:W-:Y:S01]  /*6b50*/  @UP1 UIADD3 UR12, UP0, UR12, -0x100, URZ ;  /* 0xffffff000c0c1890 */ /* 0x000fe2000ff1e03f */
[----:B------:R-:W-:Y:S01]  /*6b60*/  STL.64 [R1+0xf0], R44 ;  /* 0x0000f02c01007387 */ /* 0x000fe20000100a00 */
[----:B------:R-:W-:Y:S02]  /*6b70*/  @UP1 UMOV UR6, UR17 ;  /* 0x0000001100061c82 */ /* 0x000fe40008000000 */
[----:B------:R-:W-:Y:S01]  /*6b80*/  @UP1 UIADD3.X UR11, UR11, -0x1, URZ, UP0, !UPT ;  /* 0xffffffff0b0b1890 */ /* 0x000fe200087fe43f */
[----:B------:R1:W-:Y:S01]  /*6b90*/  STL.64 [R1+0xe8], R42 ;  /* 0x0000e82a01007387 */ /* 0x0003e20000100a00 */
[----:B------:R-:W-:Y:S03]  /*6ba0*/  @UP1 UMOV UR7, UR13 ;  /* 0x0000000d00071c82 */ /* 0x000fe60008000000 */
[----:B------:R-:W-:Y:S04]  /*6bb0*/  LDSM.16.MT88.4 R16, [R0+0xc000] ;  /* 0x00c000000010783b */ /* 0x000fe80000004200 */
[----:B------:R-:W-:Y:S04]  /*6bc0*/  LDSM.16.MT88.4 R80, [R0+0xe000] ;  /* 0x00e000000050783b */ /* 0x000fe80000004200 */
[----:B------:R-:W-:Y:S04]  /*6bd0*/  LDSM.16.MT88.4 R244, [R0+0x10000] ;  /* 0x0100000000f4783b */ /* 0x000fe80000004200 */
[----:B------:R-:W-:Y:S04]  /*6be0*/  LDSM.16.MT88.4 R44, [R0+0xc800] ;  /* 0x00c80000002c783b */ /* 0x000fe80000004200 */
[----:B-1----:R-:W3:Y:S01]  /*6bf0*/  LDL R42, [R1+0x28] ;  /* 0x00002800012a7983 */ /* 0x002ee20000100800 */
[----:B-----5:R-:W-:Y:S03]  /*6c00*/  IMAD.MOV.U32 R43, RZ, RZ, R96 ;  /* 0x000000ffff2b7224 */ /* 0x020fe600078e0060 */
[----:B------:R-:W-:Y:S04]  /*6c10*/  STL.64 [R1+0xe0], R40 ;  /* 0x0000e02801007387 */ /* 0x000fe80000100a00 */
[----:B------:R1:W-:Y:S04]  /*6c20*/  STL.64 [R1+0xd8], R36 ;  /* 0x0000d82401007387 */ /* 0x0003e80000100a00 */
[----:B------:R-:W-:Y:S04]  /*6c30*/  STL.64 [R1+0xd0], R34 ;  /* 0x0000d02201007387 */ /* 0x000fe80000100a00 */
[----:B------:R-:W-:Y:S04]  /*6c40*/  STL.64 [R1+0xc8], R32 ;  /* 0x0000c82001007387 */ /* 0x000fe80000100a00 */
[----:B------:R4:W-:Y:S04]  /*6c50*/  STL [R1+0xc0], R30 ;  /* 0x0000c01e01007387 */ /* 0x0009e80000100800 */
[----:B------:R-:W-:Y:S04]  /*6c60*/  STL.64 [R1+0xb8], R28 ;  /* 0x0000b81c01007387 */ /* 0x000fe80000100a00 */
[----:B------:R-:W-:Y:S04]  /*6c70*/  STL.64 [R1+0xb0], R22 ;  /* 0x0000b01601007387 */ /* 0x000fe80000100a00 */
[----:B------:R-:W-:Y:S01]  /*6c80*/  STL.64 [R1+0xa8], R26 ;  /* 0x0000a81a01007387 */ /* 0x000fe20000100a00 */
[----:B-1----:R-:W-:Y:S03]  /*6c90*/  IMAD.MOV.U32 R37, RZ, RZ, R43 ;  /* 0x000000ffff257224 */ /* 0x002fe600078e002b */
[----:B------:R-:W-:Y:S04]  /*6ca0*/  STL.64 [R1+0xa0], R24 ;  /* 0x0000a01801007387 */ /* 0x000fe80000100a00 */
[----:B------:R1:W-:Y:S04]  /*6cb0*/  STL.64 [R1+0x98], R20 ;  /* 0x0000981401007387 */ /* 0x0003e80000100a00 */
[----:B------:R-:W-:Y:S01]  /*6cc0*/  LDSM.16.MT88.4 R32, [R0+0xe800] ;  /* 0x00e800000020783b */ /* 0x000fe20000004200 */
[----:B----4-:R-:W-:Y:S03]  /*6cd0*/  IMAD.MOV.U32 R30, RZ, RZ, R37 ;  /* 0x000000ffff1e7224 */ /* 0x010fe600078e0025 */
[----:B-1----:R-:W4:Y:S04]  /*6ce0*/  LDL R20, [R1+0x20] ;  /* 0x0000200001147983 */ /* 0x002f280000100800 */
        /* <DEDUP_REMOVED lines=22> */
[----:B------:R-:W5:Y:S04]  /*6e50*/  LDL.LU.64 R46, [R1+0xf8] ;  /* 0x0000f800012e7983 */ /* 0x000f680000300a00 */
[----:B------:R-:W5:Y:S01]  /*6e60*/  LDL.LU.64 R44, [R1+0xf0] ;  /* 0x0000f000012c7983 */ /* 0x000f620000300a00 */
[-C--:B------:R-:W-:Y:S03]  /*6e70*/  HMMA.16816.F32.BF16 R68, R248, R32.reuse, R68 ;  /* 0x00000020f844723c */ /* 0x080fe60000041844 */
[----:B------:R-:W3:Y:S03]  /*6e80*/  LDL R23, [R1+0x50] ;  /* 0x0000500001177983 */ /* 0x000ee60000100800 */
[C---:B------:R-:W-:Y:S01]  /*6e90*/  HMMA.16816.F32.BF16 R72, R24.reuse, R32, R72 ;  /* 0x000000201848723c */ /* 0x040fe20000041848 */
[----:B------:R-:W3:Y:S04]  /*6ea0*/  LDL R28, [R1+0x64] ;  /* 0x00006400011c7983 */ /* 0x000ee80000100800 */
[----:B------:R-:W3:Y:S01]  /*6eb0*/  LDL R29, [R1+0x68] ;  /* 0x00006800011d7983 */ /* 0x000ee20000100800 */
        /* <DEDUP_REMOVED lines=8> */
[----:B------:R-:W4:Y:S04]  /*6f40*/  LDSM.16.MT88.4 R244, [R0+0xf000] ;  /* 0x00f0000000f4783b */ /* 0x000f280000004200 */
[----:B------:R-:W4:Y:S04]  /*6f50*/  LDSM.16.MT88.4 R248, [R0+0x11000] ;  /* 0x0110000000f8783b */ /* 0x000f280000004200 */
[----:B-1----:R-:W3:Y:S04]  /*6f60*/  LDL R20, [R1+0x24] ;  /* 0x0000240001147983 */ /* 0x002ee80000100800 */
[----:B------:R-:W3:Y:S01]  /*6f70*/  LDL.LU.64 R36, [R1+0x30] ;  /* 0x0000300001247983 */ /* 0x000ee20000300a00 */
[-C--:B--2---:R-:W-:Y:S06]  /*6f80*/  HMMA.16816.F32.BF16 R4, R24, R40.reuse, R4 ;  /* 0x000000281804723c */ /* 0x084fec0000041804 */
[C---:B------:R-:W-:Y:S06]  /*6f90*/  HMMA.16816.F32.BF16 R8, R32.reuse, R40, R8 ;  /* 0x000000282008723c */ /* 0x040fec0000041808 */
[-C--:B------:R-:W-:Y:S06]  /*6fa0*/  HMMA.16816.F32.BF16 R12, R32, R42.reuse, R12 ;  /* 0x0000002a200c723c */ /* 0x080fec000004180c */
[C---:B------:R-:W-:Y:S01]  /*6fb0*/  HMMA.16816.F32.BF16 R16, R24.reuse, R42, R16 ;  /* 0x0000002a1810723c */ /* 0x040fe20000041810 */
[----:B------:R-:W-:Y:S05]  /*6fc0*/  LDSM.16.MT88.4 R40, [R0+0xd800] ;  /* 0x00d800000028783b */ /* 0x000fea0000004200 */
[-C--:B----4-:R-:W-:Y:S06]  /*6fd0*/  HMMA.16816.F32.BF16 R68, R24, R244.reuse, R68 ;  /* 0x000000f41844723c */ /* 0x090fec0000041844 */
[C---:B------:R-:W-:Y:S06]  /*6fe0*/  HMMA.16816.F32.BF16 R72, R32.reuse, R244, R72 ;  /* 0x000000f42048723c */ /* 0x040fec0000041848 */
[-C--:B------:R-:W-:Y:S06]  /*6ff0*/  HMMA.16816.F32.BF16 R76, R32, R246.reuse, R76 ;  /* 0x000000f6204c723c */ /* 0x080fec000004184c */
[C---:B------:R-:W-:Y:S06]  /*7000*/  HMMA.16816.F32.BF16 R80, R24.reuse, R246, R80 ;  /* 0x000000f61850723c */ /* 0x040fec0000041850 */
[-C--:B------:R-:W-:Y:S06]  /*7010*/  HMMA.16816.F32.BF16 R84, R24, R248.reuse, R84 ;  /* 0x000000f81854723c */ /* 0x080fec0000041854 */
[C---:B------:R-:W-:Y:S06]  /*7020*/  HMMA.16816.F32.BF16 R88, R32.reuse, R248, R88 ;  /* 0x000000f82058723c */ /* 0x040fec0000041858 */
[-C--:B------:R-:W-:Y:S06]  /*7030*/  HMMA.16816.F32.BF16 R92, R32, R250.reuse, R92 ;  /* 0x000000fa205c723c */ /* 0x080fec000004185c */
[----:B------:R-:W-:Y:S01]  /*7040*/  HMMA.16816.F32.BF16 R96, R24, R250, R96 ;  /* 0x000000fa1860723c */ /* 0x000fe20000041860 */
[----:B------:R-:W-:Y:S04]  /*7050*/  LDSM.16.MT88.4 R248, [R0+0xf800] ;  /* 0x00f8000000f8783b */ /* 0x000fe80000004200 */
[----:B------:R-:W-:Y:S04]  /*7060*/  LDSM.16.MT88.4 R24, [R0+0x11800] ;  /* 0x011800000018783b */ /* 0x000fe80000004200 */
[----:B---3--:R-:W1:Y:S04]  /*7070*/  LDSM.16.M88.4 R244, [R20] ;  /* 0x0000000014f4783b */ /* 0x008e680000000200 */
[----:B------:R2:W3:Y:S02]  /*7080*/  LDSM.16.M88.4 R32, [R20+0x1000] ;  /* 0x001000001420783b */ /* 0x0004e40000000200 */
[----:B--2---:R-:W2:Y:S01]  /*7090*/  LDC R20, c[0x0][0x270] ;  /* 0x00009c00ff147b82 */ /* 0x004ea20000000800 */
[-C--:B-1----:R-:W-:Y:S06]  /*70a0*/  HMMA.16816.F32.BF16 R4, R244, R40.reuse, R4 ;  /* 0x00000028f404723c */ /* 0x082fec0000041804 */
[C---:B---3--:R-:W-:Y:S05]  /*70b0*/  HMMA.16816.F32.BF16 R8, R32.reuse, R40, R8 ;  /* 0x000000282008723c */ /* 0x048fea0000041808 */
[----:B--2---:R-:W-:Y:S01]  /*70c0*/  IMAD R21, R20, UR37, RZ ;  /* 0x0000002514157c24 */ /* 0x004fe2000f8e02ff */
[-C--:B------:R-:W-:Y:S06]  /*70d0*/  HMMA.16816.F32.BF16 R12, R32, R42.reuse, R12 ;  /* 0x0000002a200c723c */ /* 0x080fec000004180c */
[C---:B------:R-:W-:Y:S01]  /*70e0*/  HMMA.16816.F32.BF16 R16, R244.reuse, R42, R16 ;  /* 0x0000002af410723c */ /* 0x040fe20000041810 */
[----:B------:R-:W5:Y:S04]  /*70f0*/  LDL.LU.64 R42, [R1+0xe8] ;  /* 0x0000e800012a7983 */ /* 0x000f680000300a00 */
[----:B------:R-:W5:Y:S01]  /*7100*/  LDL.LU.64 R40, [R1+0xe0] ;  /* 0x0000e00001287983 */ /* 0x000f620000300a00 */
[-C--:B------:R-:W-:Y:S06]  /*7110*/  HMMA.16816.F32.BF16 R68, R244, R248.reuse, R68 ;  /* 0x000000f8f444723c */ /* 0x080fec0000041844 */
[C---:B------:R-:W-:Y:S06]  /*7120*/  HMMA.16816.F32.BF16 R72, R32.reuse, R248, R72 ;  /* 0x000000f82048723c */ /* 0x040fec0000041848 */
[-C--:B------:R-:W-:Y:S01]  /*7130*/  HMMA.16816.F32.BF16 R76, R32, R250.reuse, R76 ;  /* 0x000000fa204c723c */ /* 0x080fe2000004184c */
[----:B------:R-:W-:Y:S04]  /*7140*/  IMAD.MOV.U32 R249, RZ, RZ, 0x4 ;  /* 0x00000004fff97424 */ /* 0x000fe800078e00ff */
[----:B------:R-:W-:Y:S01]  /*7150*/  @P0 IMAD.WIDE R22, R23, R249, UR6 ;  /* 0x0000000617160e25 */ /* 0x000fe2000f8e02f9 */
[C---:B------:R-:W-:Y:S04]  /*7160*/  HMMA.16816.F32.BF16 R80, R244.reuse, R250, R80 ;  /* 0x000000faf450723c */ /* 0x040fe80000041850 */
[----:B------:R-:W2:Y:S01]  /*7170*/  @P0 LDG.E R28, desc[UR4][R22.64] ;  /* 0x00000004161c0981 */ /* 0x000ea2000c1e1900 */
[C---:B------:R-:W-:Y:S01]  /*7180*/  IMAD.U32 R248, R21.reuse, -0x40, RZ ;  /* 0xffffffc015f87824 */ /* 0x040fe200078e00ff */
[-C--:B------:R-:W-:Y:S02]  /*7190*/  HMMA.16816.F32.BF16 R84, R244, R24.reuse, R84 ;  /* 0x00000018f454723c */ /* 0x080fe40000041854 */
[----:B------:R1:W3:Y:S03]  /*71a0*/  @P0 LDG.E R29, desc[UR4][R22.64+0x20] ;  /* 0x00002004161d0981 */ /* 0x0002e6000c1e1900 */
[C---:B------:R-:W-:Y:S01]  /*71b0*/  LEA R251, P1, R248.reuse, R36, 0x2 ;  /* 0x00000024f8fb7211 */ /* 0x040fe200078210ff */
[C---:B------:R-:W-:Y:S05]  /*71c0*/  HMMA.16816.F32.BF16 R88, R32.reuse, R24, R88 ;  /* 0x000000182058723c */ /* 0x040fea0000041858 */
[----:B------:R-:W-:Y:S01]  /*71d0*/  LEA.HI.X.SX32 R250, R248, R37, 0x2, P1 ;  /* 0x00000025f8fa7211 */ /* 0x000fe200008f16ff */
[----:B------:R-:W-:Y:S01]  /*71e0*/  IMAD.SHL.U32 R248, R21, 0x8, RZ ;  /* 0x0000000815f87824 */ /* 0x000fe200078e00ff */
[----:B------:R4:W5:Y:S01]  /*71f0*/  LDL.LU.64 R36, [R1+0xd8] ;  /* 0x0000d80001247983 */ /* 0x0009620000300a00 */
[----:B------:R-:W-:Y:S01]  /*7200*/  IMAD R24, R20, UR37, RZ ;  /* 0x0000002514187c24 */ /* 0x000fe2000f8e02ff */
[-C--:B------:R-:W-:Y:S03]  /*7210*/  HMMA.16816.F32.BF16 R92, R32, R26.reuse, R92 ;  /* 0x0000001a205c723c */ /* 0x080fe6000004185c */
[----:B------:R-:W-:Y:S02]  /*7220*/  IMAD.MOV.U32 R20, RZ, RZ, R251 ;  /* 0x000000ffff147224 */ /* 0x000fe400078e00fb */
[----:B------:R-:W-:Y:S01]  /*7230*/  IMAD.MOV.U32 R21, RZ, RZ, R250 ;  /* 0x000000ffff157224 */ /* 0x000fe200078e00fa */
[----:B------:R-:W-:Y:S04]  /*7240*/  HMMA.16816.F32.BF16 R96, R244, R26, R96 ;  /* 0x0000001af460723c */ /* 0x000fe80000041860 */
[----:B------:R4:W-:Y:S01]  /*7250*/  REDG.E.ADD.F32.FTZ.RN.STRONG.GPU desc[UR4][R20.64], R4 ;  /* 0x00000004140079a6 */ /* 0x0009e2000c10f384 */
[-C--:B------:R-:W-:Y:S01]  /*7260*/  LEA R250, P2, R248, R20.reuse, 0x2 ;  /* 0x00000014f8fa7211 */ /* 0x080fe200078410ff */
[----:B------:R-:W-:Y:S02]  /*7270*/  IMAD.SHL.U32 R249, R24, 0x10, RZ ;  /* 0x0000001018f97824 */ /* 0x000fe400078e00ff */
[----:B------:R-:W-:Y:S03]  /*7280*/  STL.64 [R1+0x30], R20 ;  /* 0x0000301401007387 */ /* 0x000fe60000100a00 */
[-C--:B------:R-:W-:Y:S01]  /*7290*/  LEA.HI.X.SX32 R251, R248, R21.reuse, 0x2, P2 ;  /* 0x00000015f8fb7211 */ /* 0x080fe200010f16ff */
[----:B------:R2:W5:Y:S01]  /*72a0*/  LDL.LU.64 R34, [R1+0xd0] ;  /* 0x0000d00001227983 */ /* 0x0005620000300a00 */
[CC--:B-1----:R-:W-:Y:S01]  /*72b0*/  LEA R22, P1, R249.reuse, R20.reuse, 0x2 ;  /* 0x00000014f9167211 */ /* 0x0c2fe200078210ff */
[----:B------:R-:W-:Y:S02]  /*72c0*/  IMAD.MOV.U32 R25, RZ, RZ, R30 ;  /* 0x000000ffff197224 */ /* 0x000fe400078e001e */
[----:B------:R1:W-:Y:S01]  /*72d0*/  REDG.E.ADD.F32.FTZ.RN.STRONG.GPU desc[UR4][R250.64], R5 ;  /* 0x00000005fa0079a6 */ /* 0x0003e2000c10f384 */
[-C--:B------:R-:W-:Y:S01]  /*72e0*/  LEA.HI.X.SX32 R23, R249, R21.reuse, 0x2, P1 ;  /* 0x00000015f9177211 */ /* 0x080fe200008f16ff */
[----:B------:R-:W-:Y:S02]  /*72f0*/  IMAD R30, R24, 0x18, RZ ;  /* 0x00000018181e7824 */ /* 0x000fe400078e02ff */
[----:B------:R1:W5:Y:S04]  /*7300*/  LDL.LU.64 R32, [R1+0xc8] ;  /* 0x0000c80001207983 */ /* 0x0003680000300a00 */
[----:B------:R1:W-:Y:S01]  /*7310*/  REDG.E.ADD.F32.FTZ.RN.STRONG.GPU desc[UR4][R22.64], R6 ;  /* 0x00000006160079a6 */ /* 0x0003e2000c10f384 */
[CC--:B----4-:R-:W-:Y:S04]  /*7320*/  LEA R4, P2, R30.reuse, R20.reuse, 0x2 ;  /* 0x000000141e047211 */ /* 0x0d0fe800078410ff */
[-C--:B-1----:R-:W-:Y:S05]  /*7330*/  LEA.HI.X.SX32 R5, R30, R21.reuse, 0x2, P2 ;  /* 0x000000151e057211 */ /* 0x082fea00010f16ff */
[----:B------:R1:W-:Y:S01]  /*7340*/  REDG.E.ADD.F32.FTZ.RN.STRONG.GPU desc[UR4][R4.64], R7 ;  /* 0x00000007040079a6 */ /* 0x0003e2000c10f384 */
[----:B------:R-:W4:Y:S01]  /*7350*/  LDC R23, c[0x0][0x270] ;  /* 0x00009c00ff177b82 */ /* 0x000f220000000800 */
[----:B------:R-:W-:Y:S05]  /*7360*/  IMAD R22, R24, 0x28, RZ ;  /* 0x0000002818167824 */ /* 0x000fea00078e02ff */
[-C--:B------:R-:W-:Y:S02]  /*7370*/  LEA R22, P3, R22, R20.reuse, 0x2 ;  /* 0x0000001416167211 */ /* 0x080fe400078610ff */
[----:B------:R-:W4:Y:S08]  /*7380*/  LDC R6, c[0x0][0x270] ;  /* 0x00009c00ff067b82 */ /* 0x000f300000000800 */
[----:B-1----:R-:W1:Y:S01]  /*7390*/  LDC R7, c[0x0][0x270] ;  /* 0x00009c00ff077b82 */ /* 0x002e620000000800 */
[----:B----4-:R-:W-:Y:S04]  /*73a0*/  IMAD R5, R6, UR37, RZ ;  /* 0x0000002506057c24 */ /* 0x010fe8000f8e02ff */
[----:B------:R-:W-:Y:S01]  /*73b0*/  IMAD R5, R5, 0x38, RZ ;  /* 0x0000003805057824 */ /* 0x000fe200078e02ff */
[----:B--2---:R2:W-:Y:S04]  /*73c0*/  @P0 STL [R1+0x64], R28 ;  /* 0x0000641c01000387 */ /* 0x0045e80000100800 */
[----:B---3--:R3:W-:Y:S04]  /*73d0*/  @P0 STL [R1+0x68], R29 ;  /* 0x0000681d01000387 */ /* 0x0087e80000100800 */
[----:B------:R4:W5:Y:S01]  /*73e0*/  LDL.LU R30, [R1+0xc0] ;  /* 0x0000c000011e7983 */ /* 0x0009620000300800 */
[C---:B--2---:R-:W-:Y:S02]  /*73f0*/  IMAD.SHL.U32 R28, R24.reuse, 0x20, RZ ;  /* 0x00000020181c7824 */ /* 0x044fe400078e00ff */
[----:B------:R-:W-:Y:S02]  /*7400*/  IMAD R24, R24, 0x30, RZ ;  /* 0x0000003018187824 */ /* 0x000fe400078e02ff */
[----:B---3--:R-:W-:Y:S01]  /*7410*/  IMAD R29, R23, UR37, RZ ;  /* 0x00000025171d7c24 */ /* 0x008fe2000f8e02ff */
[-C--:B------:R-:W-:Y:S01]  /*7420*/  LEA R28, P1, R28, R20.reuse, 0x2 ;  /* 0x000000141c1c7211 */ /* 0x080fe200078210ff */
[----:B------:R-:W-:Y:S01]  /*7430*/  IMAD R23, R6, UR37, RZ ;  /* 0x0000002506177c24 */ /* 0x000fe2000f8e02ff */
[CC--:B------:R-:W-:Y:S01]  /*7440*/  LEA R6, P2, R24.reuse, R20.reuse, 0x2 ;  /* 0x0000001418067211 */ /* 0x0c0fe200078410ff */
[----:B------:R-:W-:Y:S02]  /*7450*/  IMAD.SHL.U32 R29, R29, 0x20, RZ ;  /* 0x000000201d1d7824 */ /* 0x000fe400078e00ff */
[----:B------:R-:W-:Y:S03]  /*7460*/  IMAD R23, R23, 0x28, RZ ;  /* 0x0000002817177824 */ /* 0x000fe600078e02ff */
[-C--:B------:R-:W-:Y:S02]  /*7470*/  LEA.HI.X.SX32 R29, R29, R21.reuse, 0x2, P1 ;  /* 0x000000151d1d7211 */ /* 0x080fe400008f16ff */
[-C--:B------:R-:W-:Y:S02]  /*7480*/  LEA.HI.X.SX32 R23, R23, R21.reuse, 0x2, P3 ;  /* 0x0000001517177211 */ /* 0x080fe400018f16ff */
[-C--:B------:R-:W-:Y:S01]  /*7490*/  LEA R4, P1, R5, R20.reuse, 0x2 ;  /* 0x0000001405047211 */ /* 0x080fe200078210ff */
[----:B------:R2:W-:Y:S01]  /*74a0*/  REDG.E.ADD.F32.FTZ.RN.STRONG.GPU desc[UR4][R28.64], R8 ;  /* 0x000000081c0079a6 */ /* 0x0005e2000c10f384 */
[----:B-1----:R-:W-:Y:S01]  /*74b0*/  IMAD R5, R7, UR37, RZ ;  /* 0x0000002507057c24 */ /* 0x002fe2000f8e02ff */
[-C--:B------:R-:W-:Y:S01]  /*74c0*/  LEA.HI.X.SX32 R7, R24, R21.reuse, 0x2, P2 ;  /* 0x0000001518077211 */ /* 0x080fe200010f16ff */
[----:B------:R-:W-:Y:S01]  /*74d0*/  VIADD R24, R249, 0x20 ;  /* 0x00000020f9187836 */ /* 0x000fe20000000000 */
[----:B------:R1:W-:Y:S01]  /*74e0*/  REDG.E.ADD.F32.FTZ.RN.STRONG.GPU desc[UR4][R22.64], R9 ;  /* 0x00000009160079a6 */ /* 0x0003e2000c10f384 */
[----:B------:R-:W-:Y:S03]  /*74f0*/  IMAD R5, R5, 0x38, RZ ;  /* 0x0000003805057824 */ /* 0x000fe600078e02ff */
[----:B------:R3:W-:Y:S02]  /*7500*/  REDG.E.ADD.F32.FTZ.RN.STRONG.GPU desc[UR4][R6.64], R10 ;  /* 0x0000000a060079a6 */ /* 0x0007e4000c10f384 */
[-C--:B------:R-:W-:Y:S05]  /*7510*/  LEA.HI.X.SX32 R5, R5, R21.reuse, 0x2, P1 ;  /* 0x0000001505057211 */ /* 0x080fea00008f16ff */
[----:B------:R4:W-:Y:S04]  /*7520*/  REDG.E.ADD.F32.FTZ.RN.STRONG.GPU desc[UR4][R4.64], R11 ;  /* 0x0000000b040079a6 */ /* 0x0009e8000c10f384 */
[----:B------:R4:W-:Y:S04]  /*7530*/  REDG.E.ADD.F32.FTZ.RN.STRONG.GPU desc[UR4][R20.64+0x80], R16 ;  /* 0x00008010140079a6 */ /* 0x0009e8000c10f384 */
[----:B------:R4:W-:Y:S04]  /*7540*/  REDG.E.ADD.F32.FTZ.RN.STRONG.GPU desc[UR4][R250.64+0x80], R17 ;  /* 0x00008011fa0079a6 */ /* 0x0009e8000c10f384 */
[----:B--2---:R2:W5:Y:S04]  /*7550*/  LDL.LU.64 R28, [R1+0xb8] ;  /* 0x0000b800011c7983 */ /* 0x0045680000300a00 */
[----:B-1----:R2:W5:Y:S04]  /*7560*/  LDL.LU.64 R22, [R1+0xb0] ;  /* 0x0000b00001167983 */ /* 0x0025680000300a00 */
[----:B------:R-:W2:Y:S01]  /*7570*/  LDL.64 R8, [R1+0x48] ;  /* 0x0000480001087983 */ /* 0x000ea20000100a00 */
[C---:B---3--:R-:W-:Y:S03]  /*7580*/  IMAD.IADD R7, R248.reuse, 0x1, R24 ;  /* 0x00000001f8077824 */ /* 0x048fe600078e0218 */
[----:B------:R-:W3:Y:S01]  /*7590*/  LDL R6, [R1+0x2c] ;  /* 0x00002c0001067983 */ /* 0x000ee20000100800 */
[----:B----4-:R-:W-:Y:S03]  /*75a0*/  VIADD R5, R249, 0x20 ;  /* 0x00000020f9057836 */ /* 0x010fe60000000000 */
[----:B------:R-:W4:Y:S01]  /*75b0*/  LDL R10, [R1+0x70] ;  /* 0x00007000010a7983 */ /* 0x000f220000100800 */
[C---:B------:R-:W-:Y:S02]  /*75c0*/  IMAD.IADD R4, R248.reuse, 0x1, R7 ;  /* 0x00000001f8047824 */ /* 0x040fe400078e0207 */
[----:B------:R-:W-:Y:S01]  /*75d0*/  IMAD.MOV.U32 R11, RZ, RZ, R25 ;  /* 0x000000ffff0b7224 */ /* 0x000fe200078e0019 */
[----:B------:R1:W5:Y:S04]  /*75e0*/  LDL.LU.64 R26, [R1+0xa8] ;  /* 0x0000a800011a7983 */ /* 0x0003680000300a00 */
[----:B------:R1:W5:Y:S01]  /*75f0*/  LDL.LU.64 R24, [R1+0xa0] ;  /* 0x0000a00001187983 */ /* 0x0003620000300a00 */
[----:B--2---:R-:W-:Y:S01]  /*7600*/  IMAD.MOV.U32 R246, RZ, RZ, R8 ;  /* 0x000000fffff67224 */ /* 0x004fe200078e0008 */
[CC--:B------:R-:W-:Y:S01]  /*7610*/  LEA R8, P1, R5.reuse, R20.reuse, 0x2 ;  /* 0x0000001405087211 */ /* 0x0c0fe200078210ff */
[----:B------:R-:W-:Y:S02]  /*7620*/  IMAD.MOV.U32 R247, RZ, RZ, R9 ;  /* 0x000000fffff77224 */ /* 0x000fe400078e0009 */
[----:B---3--:R-:W-:Y:S01]  /*7630*/  IMAD.MOV.U32 R245, RZ, RZ, R6 ;  /* 0x000000fffff57224 */ /* 0x008fe200078e0006 */
[-C--:B------:R-:W-:Y:S01]  /*7640*/  LEA.HI.X.SX32 R9, R5, R21.reuse, 0x2, P1 ;  /* 0x0000001505097211 */ /* 0x080fe200008f16ff */
[----:B------:R-:W-:Y:S01]  /*7650*/  IMAD.IADD R5, R248, 0x1, R4 ;  /* 0x00000001f8057824 */ /* 0x000fe200078e0204 */
[CC--:B------:R-:W-:Y:S01]  /*7660*/  LEA R6, P2, R7.reuse, R20.reuse, 0x2 ;  /* 0x0000001407067211 */ /* 0x0c0fe200078410ff */
[----:B------:R-:W-:Y:S01]  /*7670*/  IMAD.MOV.U32 R244, RZ, RZ, R246 ;  /* 0x000000fffff47224 */ /* 0x000fe200078e00f6 */
[CC--:B------:R-:W-:Y:S01]  /*7680*/  LEA R16, P1, R4.reuse, R20.reuse, 0x2 ;  /* 0x0000001404107211 */ /* 0x0c0fe200078210ff */
[----:B------:R2:W-:Y:S01]  /*7690*/  REDG.E.ADD.F32.FTZ.RN.STRONG.GPU desc[UR4][R8.64], R18 ;  /* 0x00000012080079a6 */ /* 0x0005e2000c10f384 */
[-C--:B------:R-:W-:Y:S01]  /*76a0*/  LEA.HI.X.SX32 R7, R7, R21.reuse, 0x2, P2 ;  /* 0x0000001507077211 */ /* 0x080fe200010f16ff */
[----:B------:R-:W-:Y:S01]  /*76b0*/  IMAD.MOV.U32 R246, RZ, RZ, R11 ;  /* 0x000000fffff67224 */ /* 0x000fe200078e000b */
[-C--:B------:R-:W-:Y:S01]  /*76c0*/  LEA.HI.X.SX32 R17, R4, R21.reuse, 0x2, P1 ;  /* 0x0000001504117211 */ /* 0x080fe200008f16ff */
[----:B------:R-:W-:Y:S02]  /*76d0*/  IMAD.IADD R4, R248, 0x1, R5 ;  /* 0x00000001f8047824 */ /* 0x000fe400078e0205 */
[----:B------:R3:W-:Y:S04]  /*76e0*/  REDG.E.ADD.F32.FTZ.RN.STRONG.GPU desc[UR4][R6.64], R19 ;  /* 0x00000013060079a6 */ /* 0x0007e8000c10f384 */
[----:B------:R-:W-:Y:S01]  /*76f0*/  REDG.E.ADD.F32.FTZ.RN.STRONG.GPU desc[UR4][R16.64], R12 ;  /* 0x0000000c100079a6 */ /* 0x000fe2000c10f384 */
[----:B--2---:R-:W-:Y:S01]  /*7700*/  IMAD.MOV.U32 R18, RZ, RZ, R245 ;  /* 0x000000ffff127224 */ /* 0x004fe200078e00f5 */
[-C--:B------:R-:W-:Y:S01]  /*7710*/  LEA R8, P2, R4, R20.reuse, 0x2 ;  /* 0x0000001404087211 */ /* 0x080fe200078410ff */
[----:B------:R-:W-:Y:S02]  /*7720*/  IMAD.MOV.U32 R245, RZ, RZ, R247 ;  /* 0x000000fffff57224 */ /* 0x000fe400078e00f7 */
[----:B----4-:R-:W-:Y:S01]  /*7730*/  IMAD.MOV.U32 R247, RZ, RZ, R10 ;  /* 0x000000fffff77224 */ /* 0x010fe200078e000a */
[CC--:B------:R-:W-:Y:S01]  /*7740*/  LEA R10, P1, R5.reuse, R20.reuse, 0x2 ;  /* 0x00000014050a7211 */ /* 0x0c0fe200078210ff */
[----:B---3--:R-:W-:Y:S01]  /*7750*/  IMAD.IADD R7, R248, 0x1, R4 ;  /* 0x00000001f8077824 */ /* 0x008fe200078e0204 */
[-C--:B------:R-:W-:Y:S02]  /*7760*/  LEA.HI.X.SX32 R9, R4, R21.reuse, 0x2, P2 ;  /* 0x0000001504097211 */ /* 0x080fe400010f16ff */
[-C--:B------:R-:W-:Y:S01]  /*7770*/  LEA.HI.X.SX32 R11, R5, R21.reuse, 0x2, P1 ;  /* 0x00000015050b7211 */ /* 0x080fe200008f16ff */
[----:B------:R-:W-:Y:S01]  /*7780*/  VIADD R5, R249, 0x40 ;  /* 0x00000040f9057836 */ /* 0x000fe20000000000 */
[CC--:B------:R-:W-:Y:S03]  /*7790*/  LEA R6, P1, R7.reuse, R20.reuse, 0x2 ;  /* 0x0000001407067211 */ /* 0x0c0fe600078210ff */
[----:B------:R2:W-:Y:S01]  /*77a0*/  REDG.E.ADD.F32.FTZ.RN.STRONG.GPU desc[UR4][R10.64], R13 ;  /* 0x0000000d0a0079a6 */ /* 0x0005e2000c10f384 */
[-C--:B------:R-:W-:Y:S03]  /*77b0*/  LEA.HI.X.SX32 R7, R7, R21.reuse, 0x2, P1 ;  /* 0x0000001507077211 */ /* 0x080fe600008f16ff */
[----:B------:R3:W-:Y:S04]  /*77c0*/  REDG.E.ADD.F32.FTZ.RN.STRONG.GPU desc[UR4][R8.64], R14 ;  /* 0x0000000e080079a6 */ /* 0x0007e8000c10f384 */
[----:B------:R4:W-:Y:S04]  /*77d0*/  REDG.E.ADD.F32.FTZ.RN.STRONG.GPU desc[UR4][R6.64], R15 ;  /* 0x0000000f060079a6 */ /* 0x0009e8000c10f384 */
[----:B------:R-:W-:Y:S04]  /*77e0*/  REDG.E.ADD.F32.FTZ.RN.STRONG.GPU desc[UR4][R20.64+0x100], R68 ;  /* 0x00010044140079a6 */ /* 0x000fe8000c10f384 */
[----:B------:R-:W-:Y:S01]  /*77f0*/  REDG.E.ADD.F32.FTZ.RN.STRONG.GPU desc[UR4][R250.64+0x100], R69 ;  /* 0x00010045fa0079a6 */ /* 0x000fe2000c10f384 */
[C---:B--2---:R-:W-:Y:S01]  /*7800*/  IMAD.IADD R10, R248.reuse, 0x1, R5 ;  /* 0x00000001f80a7824 */ /* 0x044fe200078e0205 */
[CC--:B---3--:R-:W-:Y:S03]  /*7810*/  LEA R8, P1, R5.reuse, R20.reuse, 0x2 ;  /* 0x0000001405087211 */ /* 0x0c8fe600078210ff */
[----:B------:R-:W-:Y:S01]  /*7820*/  IMAD.IADD R4, R248, 0x1, R10 ;  /* 0x00000001f8047824 */ /* 0x000fe200078e020a */
[-C--:B----4-:R-:W-:Y:S02]  /*7830*/  LEA R6, P2, R10, R20.reuse, 0x2 ;  /* 0x000000140a067211 */ /* 0x090fe400078410ff */
[-C--:B------:R-:W-:Y:S01]  /*7840*/  LEA.HI.X.SX32 R9, R5, R21.reuse, 0x2, P1 ;  /* 0x0000001505097211 */ /* 0x080fe200008f16ff */
[----:B------:R-:W-:Y:S01]  /*7850*/  IMAD.IADD R5, R248, 0x1, R4 ;  /* 0x00000001f8057824 */ /* 0x000fe200078e0204 */
[-C--:B------:R-:W-:Y:S02]  /*7860*/  LEA.HI.X.SX32 R7, R10, R21.reuse, 0x2, P2 ;  /* 0x000000150a077211 */ /* 0x080fe400010f16ff */
[CC--:B------:R-:W-:Y:S01]  /*7870*/  LEA R12, P1, R4.reuse, R20.reuse, 0x2 ;  /* 0x00000014040c7211 */ /* 0x0c0fe200078210ff */
[----:B------:R2:W-:Y:S03]  /*7880*/  REDG.E.ADD.F32.FTZ.RN.STRONG.GPU desc[UR4][R8.64], R70 ;  /* 0x00000046080079a6 */ /* 0x0005e6000c10f384 */
[-C--:B------:R-:W-:Y:S01]  /*7890*/  LEA.HI.X.SX32 R13, R4, R21.reuse, 0x2, P1 ;  /* 0x00000015040d7211 */ /* 0x080fe200008f16ff */
[----:B------:R3:W-:Y:S01]  /*78a0*/  REDG.E.ADD.F32.FTZ.RN.STRONG.GPU desc[UR4][R6.64], R71 ;  /* 0x00000047060079a6 */ /* 0x0007e2000c10f384 */
[----:B------:R-:W-:Y:S01]  /*78b0*/  IMAD.IADD R4, R248, 0x1, R5 ;  /* 0x00000001f8047824 */ /* 0x000fe200078e0205 */
[CC--:B------:R-:W-:Y:S02]  /*78c0*/  LEA R10, P1, R5.reuse, R20.reuse, 0x2 ;  /* 0x00000014050a7211 */ /* 0x0c0fe400078210ff */
[----:B------:R-:W-:Y:S02]  /*78d0*/  REDG.E.ADD.F32.FTZ.RN.STRONG.GPU desc[UR4][R12.64], R72 ;  /* 0x000000480c0079a6 */ /* 0x000fe4000c10f384 */
[-C--:B------:R-:W-:Y:S01]  /*78e0*/  LEA.HI.X.SX32 R11, R5, R21.reuse, 0x2, P1 ;  /* 0x00000015050b7211 */ /* 0x080fe200008f16ff */
[----:B------:R-:W-:Y:S01]  /*78f0*/  VIADD R5, R249, 0x60 ;  /* 0x00000060f9057836 */ /* 0x000fe20000000000 */
[----:B------:R-:W-:Y:S04]  /*7900*/  LDSM.16.MT88.4 R68, [R0+0x4000] ;  /* 0x004000000044783b */ /* 0x000fe80000004200 */
[----:B------:R-:W-:Y:S01]  /*7910*/  REDG.E.ADD.F32.FTZ.RN.STRONG.GPU desc[UR4][R10.64], R73 ;  /* 0x000000490a0079a6 */ /* 0x000fe2000c10f384 */
[-C--:B--2---:R-:W-:Y:S01]  /*7920*/  LEA R8, P2, R4, R20.reuse, 0x2 ;  /* 0x0000001404087211 */ /* 0x084fe200078410ff */
[----:B---3--:R-:W-:Y:S03]  /*7930*/  IMAD.IADD R7, R248, 0x1, R4 ;  /* 0x00000001f8077824 */ /* 0x008fe600078e0204 */
[-C--:B------:R-:W-:Y:S02]  /*7940*/  LEA.HI.X.SX32 R9, R4, R21.reuse, 0x2, P2 ;  /* 0x0000001504097211 */ /* 0x080fe400010f16ff */
[CC--:B------:R-:W-:Y:S03]  /*7950*/  LEA R6, P1, R7.reuse, R20.reuse, 0x2 ;  /* 0x0000001407067211 */ /* 0x0c0fe600078210ff */
[----:B------:R2:W-:Y:S01]  /*7960*/  REDG.E.ADD.F32.FTZ.RN.STRONG.GPU desc[UR4][R8.64], R74 ;  /* 0x0000004a080079a6 */ /* 0x0005e2000c10f384 */
[-C--:B------:R-:W-:Y:S05]  /*7970*/  LEA.HI.X.SX32 R7, R7, R21.reuse, 0x2, P1 ;  /* 0x0000001507077211 */ /* 0x080fea00008f16ff */
[----:B------:R3:W-:Y:S04]  /*7980*/  REDG.E.ADD.F32.FTZ.RN.STRONG.GPU desc[UR4][R6.64], R75 ;  /* 0x0000004b060079a6 */ /* 0x0007e8000c10f384 */
[----:B------:R-:W-:Y:S04]  /*7990*/  REDG.E.ADD.F32.FTZ.RN.STRONG.GPU desc[UR4][R20.64+0x180], R80 ;  /* 0x00018050140079a6 */ /* 0x000fe8000c10f384 */
[----:B------:R-:W-:Y:S04]  /*79a0*/  REDG.E.ADD.F32.FTZ.RN.STRONG.GPU desc[UR4][R250.64+0x180], R81 ;  /* 0x00018051fa0079a6 */ /* 0x000fe8000c10f384 */
[----:B------:R-:W-:Y:S01]  /*79b0*/  LDSM.16.MT88.4 R72, [R2+0x12800] ;  /* 0x012800000248783b */ /* 0x000fe20000004200 */
[C---:B--2---:R-:W-:Y:S04]  /*79c0*/  IMAD.IADD R8, R248.reuse, 0x1, R5 ;  /* 0x00000001f8087824 */ /* 0x044fe800078e0205 */
[----:B------:R-:W-:Y:S01]  /*79d0*/  IMAD.IADD R4, R248, 0x1, R8 ;  /* 0x00000001f8047824 */ /* 0x000fe200078e0208 */
[CC--:B------:R-:W-:Y:S02]  /*79e0*/  LEA R12, P2, R8.reuse, R20.reuse, 0x2 ;  /* 0x00000014080c7211 */ /* 0x0c0fe400078410ff */
[CC--:B---3--:R-:W-:Y:S02]  /*79f0*/  LEA R6, P1, R5.reuse, R20.reuse, 0x2 ;  /* 0x0000001405067211 */ /* 0x0c8fe400078210ff */
[-C--:B------:R-:W-:Y:S02]  /*7a00*/  LEA.HI.X.SX32 R13, R8, R21.reuse, 0x2, P2 ;  /* 0x00000015080d7211 */ /* 0x080fe400010f16ff */
        /* <DEDUP_REMOVED lines=192> */
.L_x_287:
[----:B------:R-:W-:Y:S02]  /*8610*/  UISETP.GT.AND UP0, UPT, UR8, UR16, UPT ;  /* 0x000000100800728c */ /* 0x000fe4000bf04270 */
[----:B------:R-:W-:Y:S04]  /*8620*/  UIADD3 UR8, UR8, -0x1, URZ ;  /* 0xffffffff08087890 */ /* 0x000fe8000fffe03f */
[----:B------:R-:W-:Y:S11]  /*8630*/  PLOP3.LUT P0, PT, PT, PT, UP0, 0x80, 0x0 ;  /* 0x000000000000781c */ /* 0x000ff60003f0f008 */
[----:B------:R-:W-:Y:S02]  /*8640*/  @!UPT UIADD3 URZ, URZ, URZ, URZ ;  /* 0x0000003f3f3ff290 */ /* 0x000fe4000fffe03f */
[----:B------:R-:W-:Y:S05]  /*8650*/  @P0 BRA `(.L_x_288) ;  /* 0xffffffc000200947 */ /* 0x000fea000383ffff */
[----:B------:R-:W2:Y:S01]  /*8660*/  LDL R85, [R1+0x74] ;  /* 0x0000740001557983 */ /* 0x000ea20000100800 */
[----:B------:R-:W-:Y:S01]  /*8670*/  ULDC UR7, c[0x0][0x38c] ;  /* 0x0000e30000077ab9 */ /* 0x000fe20000000800 */
[----:B------:R-:W-:Y:S02]  /*8680*/  ULDC UR6, c[0x0][0x390] ;  /* 0x0000e40000067ab9 */ /* 0x000fe40000000800 */
[----:B------:R-:W4:Y:S01]  /*8690*/  LDL R84, [R1+0x80] ;  /* 0x0000800001547983 */ /* 0x000f220000100800 */
[----:B------:R-:W-:Y:S01]  /*86a0*/  FMUL.FTZ R15, R49, UR7 ;  /* 0x00000007310f7c20 */ /* 0x000fe20008410000 */
[----:B------:R-:W-:Y:S01]  /*86b0*/  FMUL.FTZ R69, R48, UR7 ;  /* 0x0000000730457c20 */ /* 0x000fe20008410000 */
[----:B------:R-:W-:Y:S01]  /*86c0*/  FMUL.FTZ R100, R100, UR6 ;  /* 0x0000000664647c20 */ /* 0x000fe20008410000 */
[----:B------:R-:W-:Y:S01]  /*86d0*/  FMUL.FTZ R49, R101, UR6 ;  /* 0x0000000665317c20 */ /* 0x000fe20008410000 */
[----:B------:R-:W-:Y:S01]  /*86e0*/  FMUL.FTZ R14, R51, UR7 ;  /* 0x00000007330e7c20 */ /* 0x000fe20008410000 */
[----:B---3-5:R-:W-:Y:S01]  /*86f0*/  FMUL.FTZ R13, R45, UR7 ;  /* 0x000000072d0d7c20 */ /* 0x028fe20008410000 */
        /* <DEDUP_REMOVED lines=16> */
[----:B------:R-:W-:Y:S01]  /*8800*/  BAR.SYNC.DEFER_BLOCKING 0x0 ;  /* 0x0000000000007b1d */ /* 0x000fe20000010000 */
[----:B------:R-:W-:Y:S01]  /*8810*/  FMUL.FTZ R70, R42, UR7 ;  /* 0x000000072a467c20 */ /* 0x000fe20008410000 */
[----:B------:R-:W-:Y:S01]  /*8820*/  FMUL.FTZ R108, R108, UR6 ;  /* 0x000000066c6c7c20 */ /* 0x000fe20008410000 */
[----:B------:R-:W-:Y:S01]  /*8830*/  FMUL.FTZ R43, R109, UR6 ;  /* 0x000000066d2b7c20 */ /* 0x000fe20008410000 */
[----:B------:R-:W-:Y:S01]  /*8840*/  F2FP.BF16.F32.PACK_AB R48, R48, R102 ;  /* 0x000000663030723e */ /* 0x000fe200000010ff */
        /* <DEDUP_REMOVED lines=123> */
[----:B------:R-:W-:-:S03]  /*9000*/  PLOP3.LUT P0, PT, PT, PT, UP0, 0x80, 0x0 ;  /* 0x000000000000781c */ /* 0x000fc60003f0f008 */
[----:B------:R-:W-:Y:S01]  /*9010*/  @UP0 UIADD3 UR20, UR13, UR8, URZ ;  /* 0x000000080d140290 */ /* 0x000fe2000fffe03f */
[----:B------:R-:W-:Y:S01]  /*9020*/  @UP0 UMOV UR19, UR12 ;  /* 0x0000000c00130c82 */ /* 0x000fe20008000000 */
        /* <DEDUP_REMOVED lines=63> */
.L_x_289:
        /* <DEDUP_REMOVED lines=19> */
.L_x_290:
[----:B------:R-:W-:Y:S01]  /*9550*/  BAR.SYNC.DEFER_BLOCKING 0x0 ;  /* 0x0000000000007b1d */ /* 0x000fe20000010000 */
[----:B------:R-:W-:Y:S01]  /*9560*/  USHF.R.S32.HI UR11, URZ, 0x1f, UR8 ;  /* 0x0000001f3f0b7899 */ /* 0x000fe20008011408 */
[----:B-12---:R-:W-:Y:S01]  /*9570*/  SHF.R.S32.HI R4, RZ, 0x1f, R11 ;  /* 0x0000001fff047819 */ /* 0x006fe2000001140b */
        /* <DEDUP_REMOVED lines=20> */
[----:B------:R1:W2:Y:S01]  /*96c0*/  LDS.128 R36, [R96+0xd000] ;  /* 0x00d0000060247984 */ /* 0x0002a20000000c00 */
        /* <DEDUP_REMOVED lines=29> */
.L_x_292:
[----:B------:R-:W-:Y:S05]  /*98a0*/  BSYNC B0 ;  /* 0x0000000000007941 */ /* 0x000fea0003800000 */
.L_x_291:
        /* <DEDUP_REMOVED lines=20> */
.L_x_294:
[----:B------:R-:W-:Y:S05]  /*99f0*/  BSYNC B0 ;  /* 0x0000000000007941 */ /* 0x000fea0003800000 */
.L_x_293:
        /* <DEDUP_REMOVED lines=35> */
.L_x_296:
[----:B------:R-:W-:Y:S05]  /*9c30*/  BSYNC B0 ;  /* 0x0000000000007941 */ /* 0x000fea0003800000 */
.L_x_295:
        /* <DEDUP_REMOVED lines=19> */
.L_x_269:
[----:B------:R-:W-:Y:S05]  /*9d70*/  BSYNC B1 ;  /* 0x0000000000017941 */ /* 0x000fea0003800000 */
.L_x_255:
        /* <DEDUP_REMOVED lines=8> */
.L_x_297:
[----:B------:R-:W-:Y:S05]  /*9e00*/  EXIT ;  /* 0x000000000000794d */ /* 0x000fea0003800000 */
.L_x_299:
        /* <DEDUP_REMOVED lines=15> */
.L_x_809:


//--------------------- .text._ZN5flash44flash_bwd_dq_dk_dv_loop_seqk_parallel_kernelI23Flash_bwd_kernel_traitsILi192ELi64ELi64ELi8ELi4ELi2ELi2ELb1ELb1EN7cutlass10bfloat16_tE19Flash_kernel_traitsILi192ELi64ELi64ELi8ES3_EELb0ELb1ELb0ELb0ELb0ELb0ELb1EEEvNS_16Flash_bwd_paramsE --------------------------
	.section	.text._ZN5flash44flash_bwd_dq_dk_dv_loop_seqk_parallel_kernelI23Flash_bwd_kernel_traitsILi192ELi64ELi64ELi8ELi4ELi2ELi2ELb1ELb1EN7cutlass10bfloat16_tE19Flash_kernel_traitsILi192ELi64ELi64ELi8ES3_EELb0ELb1ELb0ELb0ELb0ELb0ELb1EEEvNS_16Flash_bwd_paramsE,"ax",@progbits
	.align	128
        .global         _ZN5flash44flash_bwd_dq_dk_dv_loop_seqk_parallel_kernelI23Flash_bwd_kernel_traitsILi192ELi64ELi64ELi8ELi4ELi2ELi2ELb1ELb1EN7cutlass10bfloat16_tE19Flash_kernel_traitsILi192ELi64ELi64ELi8ES3_EELb0ELb1ELb0ELb0ELb0ELb0ELb1EEEvNS_16Flash_bwd_paramsE
        .type           _ZN5flash44flash_bwd_dq_dk_dv_loop_seqk_parallel_kernelI23Flash_bwd_kernel_traitsILi192ELi64ELi64ELi8ELi4ELi2ELi2ELb1ELb1EN7cutlass10bfloat16_tE19Flash_kernel_traitsILi192ELi64ELi64ELi8ES3_EELb0ELb1ELb0ELb0ELb0ELb0ELb1EEEvNS_16Flash_bwd_paramsE,@function
        .size           _ZN5flash44flash_bwd_dq_dk_dv_loop_seqk_parallel_kernelI23Flash_bwd_kernel_traitsILi192ELi64ELi64ELi8ELi4ELi2ELi2ELb1ELb1EN7cutlass10bfloat16_tE19Flash_kernel_traitsILi192ELi64ELi64ELi8ES3_EELb0ELb1ELb0ELb0ELb0ELb0ELb1EEEvNS_16Flash_bwd_paramsE,(.L_x_810 - _ZN5flash44flash_bwd_dq_dk_dv_loop_seqk_parallel_kernelI23Flash_bwd_kernel_traitsILi192ELi64ELi64ELi8ELi4ELi2ELi2ELb1ELb1EN7cutlass10bfloat16_tE19Flash_kernel_traitsILi192ELi64ELi64ELi8ES3_EELb0ELb1ELb0ELb0ELb0ELb0ELb1EEEvNS_16Flash_bwd_paramsE)
        .other          _ZN5flash44flash_bwd_dq_dk_dv_loop_seqk_parallel_kernelI23Flash_bwd_kernel_traitsILi192ELi64ELi64ELi8ELi4ELi2ELi2ELb1ELb1EN7cutlass10bfloat16_tE19Flash_kernel_traitsILi192ELi64ELi64ELi8ES3_EELb0ELb1ELb0ELb0ELb0ELb0ELb1EEEvNS_16Flash_bwd_paramsE,@"STO_CUDA_ENTRY STV_DEFAULT"
_ZN5flash44flash_bwd_dq_dk_dv_loop_seqk_parallel_kernelI23Flash_bwd_kernel_traitsILi192ELi64ELi64ELi8ELi4ELi2ELi2ELb1ELb1EN7cutlass10bfloat16_tE19Flash_kernel_traitsILi192ELi64ELi64ELi8ES3_EELb0ELb1ELb0ELb0ELb0ELb0ELb1EEEvNS_16Flash_bwd_paramsE:
.text._ZN5flash44flash_bwd_dq_dk_dv_loop_seqk_parallel_kernelI23Flash_bwd_kernel_traitsILi192ELi64ELi64ELi8ELi4ELi2ELi2ELb1ELb1EN7cutlass10bfloat16_tE19Flash_kernel_traitsILi192ELi64ELi64ELi8ES3_EELb0ELb1ELb0ELb0ELb0ELb0ELb1EEEvNS_16Flash_bwd_paramsE:
        /* <DEDUP_REMOVED lines=184> */
.L_x_344:
        /* <DEDUP_REMOVED lines=67> */
.L_x_300:
        /* <DEDUP_REMOVED lines=27> */
[----:B------:R-:W-:Y:S01]  /*1160*/  UIMAD UR51, UR57, UR26, URZ ;  /* 0x0000001a393372a4 */ /* 0x000fe2000f8e023f */
[----:B------:R-:W1:Y:S01]  /*1170*/  I2F.RP R4, R8 ;  /* 0x0000000800047306 */ /* 0x000e620000209400 */
[----:B------:R-:W-:Y:S01]  /*1180*/  ULDC.64 UR32, c[0x0][0x240] ;  /* 0x0000900000207ab9 */ /* 0x000fe20000000a00 */
        /* <DEDUP_REMOVED lines=20> */
[----:B------:R-:W-:Y:S01]  /*12d0*/  @UP0 ULDC.64 UR26, c[0x0][0x248] ;  /* 0x00009200001a0ab9 */ /* 0x000fe20000000a00 */
        /* <DEDUP_REMOVED lines=13> */
[----:B------:R-:W-:-:S02]  /*13b0*/  ULOP3.LUT UR20, UR31, 0xffffffc0, URZ, 0xc0, !UPT ;  /* 0xffffffc01f147892 */ /* 0x000fc4000f8ec03f */
[----:B------:R-:W-:Y:S01]  /*13c0*/  UIADD3 UR48, UR15, UR5, URZ ;  /* 0x000000050f307290 */ /* 0x000fe2000fffe03f */
        /* <DEDUP_REMOVED lines=9> */
[----:B------:R-:W-:Y:S01]  /*1460*/  @UP1 UIADD3 UR48, UR13, UR5, URZ ;  /* 0x000000050d301290 */ /* 0x000fe2000fffe03f */
[C---:B------:R-:W-:Y:S01]  /*1470*/  IMAD R5, R8.reuse, R6, R5 ;  /* 0x0000000608057224 */ /* 0x040fe200078e0205 */
[----:B------:R-:W-:Y:S02]  /*1480*/  USHF.R.S32.HI UR40, URZ, 0x1f, UR20 ;  /* 0x0000001f3f287899 */ /* 0x000fe40008011414 */
[----:B------:R-:W-:Y:S02]  /*1490*/  UIADD3 UR5, UP2, UR20, UR37, URZ ;  /* 0x0000002514057290 */ /* 0x000fe4000ff5e03f */
[----:B------:R-:W-:Y:S01]  /*14a0*/  ISETP.GT.U32.AND P1, PT, R8, R5, PT ;  /* 0x000000050800720c */ /* 0x000fe20003f24070 */
[----:B------:R-:W-:Y:S02]  /*14b0*/  USEL UR56, UR14, UR12, !UP1 ;  /* 0x0000000c0e387287 */ /* 0x000fe4000c800000 */
[----:B------:R-:W-:Y:S02]  /*14c0*/  UIADD3.X UR14, UR40, UR44, URZ, UP2, !UPT ;  /* 0x0000002c280e7290 */ /* 0x000fe400097fe43f */
[----:B------:R-:W-:Y:S01]  /*14d0*/  UIMAD UR11, UR11, UR5, URZ ;  /* 0x000000050b0b72a4 */ /* 0x000fe2000f8e023f */
[----:B------:R-:W-:Y:S01]  /*14e0*/  ULDC.U8 UR25, c[0x0][0x480] ;  /* 0x0001200000197ab9 */ /* 0x000fe20000000000 */
[----:B------:R-:W-:Y:S01]  /*14f0*/  @UP0 UIADD3 UR19, UR21, UR35, URZ ;  /* 0x0000002315130290 */ /* 0x000fe2000fffe03f */
        /* <DEDUP_REMOVED lines=14> */
[----:B------:R-:W-:Y:S02]  /*15e0*/  @UP0 UIMAD UR19, UR19, UR25, URZ ;  /* 0x00000019131302a4 */ /* 0x000fe4000f8e023f */
[----:B------:R-:W-:Y:S02]  /*15f0*/  @!UP3 UIMAD UR10, UR47, UR61, UR57 ;  /* 0x0000003d2f0ab2a4 */ /* 0x000fe4000f8e0239 */
[----:B------:R-:W-:Y:S01]  /*1600*/  @P0 VIADD R4, R4, 0x1 ;  /* 0x0000000104040836 */ /* 0x000fe20000000000 */
[----:B------:R-:W-:Y:S01]  /*1610*/  @UP3 ULDC UR5, c[0x0][0x2e4] ;  /* 0x0000b90000053ab9 */ /* 0x000fe20000000800 */
[----:B------:R-:W-:Y:S01]  /*1620*/  @!UP1 UIADD3 UR50, UR39, UR45, URZ ;  /* 0x0000002d27329290 */ /* 0x000fe2000fffe03f */
[----:B------:R-:W-:Y:S01]  /*1630*/  PLOP3.LUT P0, PT, PT, PT, UP3, 0x80, 0x0 ;  /* 0x000000000000781c */ /* 0x000fe20003f0f038 */
[----:B------:R-:W-:Y:S01]  /*1640*/  IMAD.MOV.U32 R18, RZ, RZ, R4 ;  /* 0x000000ffff127224 */ /* 0x000fe200078e0004 */
[----:B------:R-:W-:Y:S02]  /*1650*/  @UP3 UIMAD UR15, UR57, UR5, UR11 ;  /* 0x00000005390f32a4 */ /* 0x000fe4000f8e020b */
[----:B------:R-:W-:-:S02]  /*1660*/  USEL UR53, UR49, URZ, UP4 ;  /* 0x0000003f31357287 */ /* 0x000fc4000a000000 */
        /* <DEDUP_REMOVED lines=25> */
.L_x_302:
        /* <DEDUP_REMOVED lines=13> */
.L_x_303:
        /* <DEDUP_REMOVED lines=11> */
.L_x_304:
[----:B------:R-:W-:-:S04]  /*1980*/  UIMAD UR5, UR47, UR61, UR57 ;  /* 0x0000003d2f0572a4 */ /* 0x000fc8000f8e0239 */
[----:B------:R-:W-:-:S12]  /*1990*/  UIMAD UR5, UR5, UR60, URZ ;  /* 0x0000003c050572a4 */ /* 0x000fd8000f8e023f */
.L_x_305:
[----:B------:R-:W2:Y:S01]  /*19a0*/  LDL.64 R4, [R1+0x48] ;  /* 0x0000480001047983 */ /* 0x000ea20000100a00 */
[----:B------:R-:W1:Y:S01]  /*19b0*/  LDC.64 R20, c[0x0][0x420] ;  /* 0x00010800ff147b82 */ /* 0x000e620000000a00 */
[----:B------:R-:W-:Y:S02]  /*19c0*/  ULDC UR11, c[0x0][0x2dc] ;  /* 0x0000b700000b7ab9 */ /* 0x000fe40000000800 */
        /* <DEDUP_REMOVED lines=50> */
[----:B------:R-:W-:Y:S01]  /*1cf0*/  UIMAD UR11, UR43, UR38, URZ ;  /* 0x000000262b0b72a4 */ /* 0x000fe2000f8e023f */
[----:B------:R-:W-:Y:S01]  /*1d00*/  IMAD.IADD R22, R30, 0x1, -R8 ;  /* 0x000000011e167824 */ /* 0x000fe200078e0a08 */
[----:B------:R-:W-:Y:S01]  /*1d10*/  UIADD3.X UR8, UR53, UR8, UR48, UP2, UP1 ;  /* 0x0000000835087290 */ /* 0x000fe200097e2430 */
[----:B------:R-:W-:Y:S01]  /*1d20*/  IMAD R9, R9, UR32, RZ ;  /* 0x0000002009097c24 */ /* 0x000fe2000f8e02ff */
[----:B------:R-:W-:Y:S01]  /*1d30*/  IADD3 R10, P2, R10, UR58, RZ ;  /* 0x0000003a0a0a7c10 */ /* 0x000fe2000ff5e0ff */
[----:B------:R-:W-:Y:S01]  /*1d40*/  IMAD R8, R26, UR13, R22 ;  /* 0x0000000d1a087c24 */ /* 0x000fe2000f8e0216 */
[----:B------:R-:W-:Y:S01]  /*1d50*/  UISETP.LT.AND UP1, UPT, URZ, UR16, UPT ;  /* 0x000000103f00728c */ /* 0x000fe2000bf21270 */
[----:B------:R-:W-:Y:S01]  /*1d60*/  IMAD R13, R5, UR33, R9 ;  /* 0x00000021050d7c24 */ /* 0x000fe2000f8e0209 */
[----:B------:R-:W-:Y:S01]  /*1d70*/  UMOV UR13, UR30 ;  /* 0x0000001e000d7c82 */ /* 0x000fe20008000000 */
[----:B------:R-:W-:Y:S01]  /*1d80*/  IMAD.WIDE.U32 R6, R12, UR57, R6 ;  /* 0x000000390c067c25 */ /* 0x000fe2000f8e0006 */
[C---:B------:R-:W-:Y:S01]  /*1d90*/  IADD3 R5, P0, R8.reuse, UR10, RZ ;  /* 0x0000000a08057c10 */ /* 0x040fe2000ff1e0ff */
[----:B------:R-:W-:Y:S01]  /*1da0*/  USEL UR16, URZ, UR16, !UP1 ;  /* 0x000000103f107287 */ /* 0x000fe2000c800000 */
[----:B------:R-:W-:Y:S01]  /*1db0*/  IADD3.X R11, R11, UR52, R13, P2, !PT ;  /* 0x000000340b0b7c10 */ /* 0x000fe200097fe40d */
[----:B------:R-:W-:Y:S01]  /*1dc0*/  VIADD R9, R7, UR17 ;  /* 0x0000001107097c36 */ /* 0x000fe20008000000 */
[----:B------:R-:W-:Y:S01]  /*1dd0*/  LEA.HI.X.SX32 R8, R8, UR8, 0x1, P0 ;  /* 0x0000000808087c11 */ /* 0x000fe200080f0eff */
[----:B------:R-:W-:Y:S01]  /*1de0*/  UIMAD UR8, UR57, UR39, UR11 ;  /* 0x00000027390872a4 */ /* 0x000fe2000f8e020b */
[----:B------:R-:W-:Y:S01]  /*1df0*/  LEA R16, P0, R5, UR22, 0x2 ;  /* 0x0000001605107c11 */ /* 0x000fe2000f8010ff */
[----:B------:R-:W-:-:S03]  /*1e00*/  UISETP.GT.AND UP1, UPT, UR46, UR16, UPT ;  /* 0x000000102e00728c */ /* 0x000fc6000bf24270 */
[----:B------:R-:W-:Y:S01]  /*1e10*/  LEA.HI.X R17, R5, UR23, R8, 0x2, P0 ;  /* 0x0000001705117c11 */ /* 0x000fe200080f1408 */
[----:B------:R-:W-:Y:S01]  /*1e20*/  IMAD.MOV.U32 R8, RZ, RZ, R6 ;  /* 0x000000ffff087224 */ /* 0x000fe200078e0006 */
[----:B------:R-:W-:Y:S01]  /*1e30*/  UIMAD.WIDE UR22, UR42, 0x4, UR60 ;  /* 0x000000042a1678a5 */ /* 0x000fe2000f8e023c */
[-C--:B------:R-:W-:Y:S01]  /*1e40*/  IMAD R5, R31, R20.reuse, RZ ;  /* 0x000000141f057224 */ /* 0x080fe200078e02ff */
[----:B------:R-:W-:Y:S01]  /*1e50*/  PLOP3.LUT P0, PT, PT, PT, UP1, 0x80, 0x0 ;  /* 0x000000000000781c */ /* 0x000fe20003f0f018 */
[----:B------:R-:W-:Y:S01]  /*1e60*/  IMAD.U32 R6, RZ, RZ, UR38 ;  /* 0x00000026ff067e24 */ /* 0x000fe2000f8e00ff */
[----:B------:R3:W-:Y:S01]  /*1e70*/  STL.64 [R1+0x30], R16 ;  /* 0x0000301001007387 */ /* 0x0007e20000100a00 */
[C---:B------:R-:W-:Y:S02]  /*1e80*/  IMAD R5, R4.reuse, R21, R5 ;  /* 0x0000001504057224 */ /* 0x040fe400078e0205 */
[----:B------:R-:W-:Y:S01]  /*1e90*/  IMAD.WIDE.U32 R8, R4, R20, R8 ;  /* 0x0000001404087225 */ /* 0x000fe200078e0008 */
[----:B------:R-:W-:Y:S01]  /*1ea0*/  UMOV UR11, UR22 ;  /* 0x00000016000b7c82 */ /* 0x000fe20008000000 */
[----:B------:R-:W-:-:S02]  /*1eb0*/  UMOV UR10, UR23 ;  /* 0x00000017000a7c82 */ /* 0x000fc40008000000 */
        /* <DEDUP_REMOVED lines=29> */
.L_x_307:
        /* <DEDUP_REMOVED lines=19> */
.L_x_308:
        /* <DEDUP_REMOVED lines=38> */
.L_x_310:
[----:B------:R-:W-:Y:S05]  /*2420*/  BSYNC B0 ;  /* 0x0000000000007941 */ /* 0x000fea0003800000 */
.L_x_309:
        /* <DEDUP_REMOVED lines=19> */
.L_x_312:
[----:B------:R-:W-:Y:S05]  /*2560*/  BSYNC B0 ;  /* 0x0000000000007941 */ /* 0x000fea0003800000 */
.L_x_311:
        /* <DEDUP_REMOVED lines=32> */
.L_x_314:
[----:B------:R-:W-:Y:S05]  /*2770*/  BSYNC B0 ;  /* 0x0000000000007941 */ /* 0x000fea0003800000 */
.L_x_313:
        /* <DEDUP_REMOVED lines=21> */
.L_x_306:
        /* <DEDUP_REMOVED lines=65> */
.L_x_317:
[----:B------:R-:W-:Y:S05]  /*2ce0*/  BSYNC B0 ;  /* 0x0000000000007941 */ /* 0x000fea0003800000 */
.L_x_316:
        /* <DEDUP_REMOVED lines=44> */
.L_x_319:
[----:B------:R-:W-:Y:S05]  /*2fb0*/  BSYNC B0 ;  /* 0x0000000000007941 */ /* 0x000fea0003800000 */
.L_x_318:
        /* <DEDUP_REMOVED lines=33> */
.L_x_321:
[----:B------:R-:W-:Y:S05]  /*31d0*/  BSYNC B0 ;  /* 0x0000000000007941 */ /* 0x000fea0003800000 */
.L_x_320:
        /* <DEDUP_REMOVED lines=37> */
.L_x_323:
[----:B------:R-:W-:Y:S05]  /*3430*/  BSYNC B0 ;  /* 0x0000000000007941 */ /* 0x000fea0003800000 */
.L_x_322:
        /* <DEDUP_REMOVED lines=28> */
.L_x_325:
[----:B------:R-:W-:Y:S05]  /*3600*/  BSYNC B0 ;  /* 0x0000000000007941 */ /* 0x000fea0003800000 */
.L_x_324:
        /* <DEDUP_REMOVED lines=40> */
.L_x_327:
[----:B------:R-:W-:Y:S05]  /*3890*/  BSYNC B0 ;  /* 0x0000000000007941 */ /* 0x000fea0003800000 */
.L_x_326:
[----:B------:R-:W-:Y:S01]  /*38a0*/  UIMAD UR14, UR41, UR26, URZ ;  /* 0x0000001a290e72a4 */ /* 0x000fe2000f8e023f */
[----:B------:R-:W-:Y:S01]  /*38b0*/  SHF.R.S32.HI R5, RZ, 0x2, R22 ;  /* 0x00000002ff057819 */ /* 0x000fe20000011416 */
[----:B-1----:R-:W-:Y:S01]  /*38c0*/  IMAD.WIDE.U32 R6, R12, UR29, R34 ;  /* 0x0000001d0c067c25 */ /* 0x002fe2000f8e0022 */
[----:B------:R-:W-:Y:S01]  /*38d0*/  @P0 STS.128 [R33+0xc000], RZ ;  /* 0x00c000ff21000388 */ /* 0x000fe20000000c00 */
[----:B------:R-:W-:Y:S01]  /*38e0*/  UIMAD UR14, UR29, UR27, UR14 ;  /* 0x0000001b1d0e72a4 */ /* 0x000fe2000f8e020e */
[----:B------:R-:W-:Y:S01]  /*38f0*/  BSSY B0, `(.L_x_328) ;  /* 0x0000040000007945 */ /* 0x000fe20003800000 */
[----:B------:R-:W-:Y:S01]  /*3900*/  IMAD R5, R14, 0x10, R5 ;  /* 0x000000100e057824 */ /* 0x000fe200078e0205 */
[----:B------:R-:W-:Y:S01]  /*3910*/  IADD3 R8, P1, R6, UR36, RZ ;  /* 0x0000002406087c10 */ /* 0x000fe2000ff3e0ff */
[----:B------:R-:W-:Y:S01]  /*3920*/  IMAD.MOV.U32 R19, RZ, RZ, 0x7f800000 ;  /* 0x7f800000ff137424 */ /* 0x000fe200078e00ff */
[----:B------:R-:W-:Y:S01]  /*3930*/  @P0 STS.128 [R33+0xe000], RZ ;  /* 0x00e000ff21000388 */ /* 0x000fe20000000c00 */
[C---:B------:R-:W-:Y:S01]  /*3940*/  VIADD R6, R5.reuse, 0x8 ;  /* 0x0000000805067836 */ /* 0x040fe20000000000 */
[----:B------:R-:W-:Y:S01]  /*3950*/  SHF.L.U32 R11, R5, 0x2, RZ ;  /* 0x00000002050b7819 */ /* 0x000fe200000006ff */
[----:B------:R-:W-:Y:S01]  /*3960*/  IMAD.U32 R9, RZ, RZ, UR14 ;  /* 0x0000000eff097e24 */ /* 0x000fe2000f8e00ff */
[----:B------:R-:W-:Y:S01]  /*3970*/  ULDC.64 UR14, c[0x0][0x260] ;  /* 0x00009800000e7ab9 */ /* 0x000fe20000000a00 */
[----:B------:R-:W-:Y:S01]  /*3980*/  @P0 STS.128 [R33+0x10000], RZ ;  /* 0x010000ff21000388 */ /* 0x000fe20000000c00 */
[----:B------:R-:W-:Y:S01]  /*3990*/  ISETP.GE.AND P5, PT, R6, UR8, PT ;  /* 0x0000000806007c0c */ /* 0x000fe2000bfa6270 */
[----:B------:R-:W-:Y:S01]  /*39a0*/  IMAD R10, R27, UR14, RZ ;  /* 0x0000000e1b0a7c24 */ /* 0x000fe2000f8e02ff */
[----:B------:R-:W-:Y:S01]  /*39b0*/  IADD3.X R9, R7, UR37, R9, P1, !PT ;  /* 0x0000002507097c10 */ /* 0x000fe20008ffe409 */
[----:B------:R1:W-:Y:S01]  /*39c0*/  STL [R1+0x74], R11 ;  /* 0x0000740b01007387 */ /* 0x0003e20000100800 */
[----:B------:R-:W-:Y:S01]  /*39d0*/  SHF.R.S32.HI R6, RZ, 0x1f, R5 ;  /* 0x0000001fff067819 */ /* 0x000fe20000011405 */
[C---:B------:R-:W-:Y:S01]  /*39e0*/  IMAD R13, R18.reuse, UR15, R10 ;  /* 0x0000000f120d7c24 */ /* 0x040fe2000f8e020a */
        /* <DEDUP_REMOVED lines=48> */
.L_x_329:
[----:B------:R-:W-:Y:S05]  /*3cf0*/  BSYNC B0 ;  /* 0x0000000000007941 */ /* 0x000fea0003800000 */
.L_x_328:
        /* <DEDUP_REMOVED lines=44> */
.L_x_331:
[----:B------:R-:W-:Y:S05]  /*3fc0*/  BSYNC B0 ;  /* 0x0000000000007941 */ /* 0x000fea0003800000 */
.L_x_330:
        /* <DEDUP_REMOVED lines=63> */
[----:B------:R-:W-:Y:S01]  /*43c0*/  ULDC UR8, c[0x0][0x39c] ;  /* 0x0000e70000087ab9 */ /* 0x000fe20000000800 */
[----:B------:R-:W-:Y:S01]  /*43d0*/  ULDC UR15, c[0x0][0x2ec] ;  /* 0x0000bb00000f7ab9 */ /* 0x000fe20000000800 */
[----:B------:R-:W1:Y:S04]  /*43e0*/  LDSM.16.M88.4 R232, [R252+0x4800] ;  /* 0x00480000fce8783b */ /* 0x000e680000000200 */
[----:B-----5:R5:W-:Y:S04]  /*43f0*/  @!P6 STL [R1+0x60], R6 ;  /* 0x000060060100e387 */ /* 0x020be80000100800 */
[----:B----4-:R4:W-:Y:S01]  /*4400*/  @!P5 STL [R1+0x64], R4 ;  /* 0x000064040100d387 */ /* 0x0109e20000100800 */
[----:B-----5:R-:W-:-:S02]  /*4410*/  LEA.HI R6, R32, R30, RZ, 0x4 ;  /* 0x0000001e20067211 */ /* 0x020fc400078f20ff */
[----:B----4-:R-:W-:Y:S02]  /*4420*/  LOP3.LUT R4, R28, 0xfffffff8, RZ, 0xc0, !PT ;  /* 0xfffffff81c047812 */ /* 0x010fe400078ec0ff */
        /* <DEDUP_REMOVED lines=47> */
.L_x_334:
[----:B------:R-:W2:Y:S01]  /*4720*/  LDL R246, [R1] ;  /* 0x0000000001f67983 */ /* 0x000ea20000100800 */
[----:B------:R-:W-:Y:S03]  /*4730*/  USHF.L.U32 UR14, UR5, 0x6, URZ ;  /* 0x00000006050e7899 */ /* 0x000fe6000800063f */
[----:B---3--:R-:W3:Y:S01]  /*4740*/  LDL R245, [R1+0x4] ;  /* 0x0000040001f57983 */ /* 0x008ee20000100800 */
[----:B------:R-:W-:Y:S03]  /*4750*/  UISETP.GE.AND UP0, UPT, UR14, UR19, UPT ;  /* 0x000000130e00728c */ /* 0x000fe6000bf06270 */
[----:B------:R-:W4:Y:S01]  /*4760*/  LDL R244, [R1+0x10] ;  /* 0x0000100001f47983 */ /* 0x000f220000100800 */
[----:B------:R-:W-:Y:S03]  /*4770*/  UISETP.LT.AND UP0, UPT, UR18, UR9, UP0 ;  /* 0x000000091200728c */ /* 0x000fe60008701270 */
[----:B------:R1:W-:Y:S03]  /*4780*/  STL [R1+0xc8], R115 ;  /* 0x0000c87301007387 */ /* 0x0003e60000100800 */
[----:B------:R-:W-:Y:S01]  /*4790*/  PLOP3.LUT P0, PT, PT, PT, UP0, 0x80, 0x0 ;  /* 0x000000000000781c */ /* 0x000fe20003f0f008 */
[----:B------:R-:W0:Y:S01]  /*47a0*/  LDGDEPBAR ;  /* 0x00000000000079af */ /* 0x000e220000000000 */
[----:B------:R-:W-:Y:S03]  /*47b0*/  UISETP.GT.AND UP0, UPT, UR5, UR16, UPT ;  /* 0x000000100500728c */ /* 0x000fe6000bf04270 */
[----:B-1----:R-:W4:Y:S04]  /*47c0*/  LDL R115, [R1+0x8] ;  /* 0x0000080001737983 */ /* 0x002f280000100800 */
[----:B------:R1:W-:Y:S04]  /*47d0*/  STL [R1+0xc4], R114 ;  /* 0x0000c47201007387 */ /* 0x0003e80000100800 */
[----:B-1----:R-:W4:Y:S04]  /*47e0*/  LDL R114, [R1+0xc] ;  /* 0x00000c0001727983 */ /* 0x002f280000100800 */
[----:B------:R1:W-:Y:S04]  /*47f0*/  STL [R1+0xc0], R113 ;  /* 0x0000c07101007387 */ /* 0x0003e80000100800 */
[----:B-1----:R-:W4:Y:S04]  /*4800*/  LDL R113, [R1+0x18] ;  /* 0x0000180001717983 */ /* 0x002f280000100800 */
[----:B------:R1:W-:Y:S04]  /*4810*/  STL [R1+0xbc], R112 ;  /* 0x0000bc7001007387 */ /* 0x0003e80000100800 */
[----:B-1----:R-:W4:Y:S04]  /*4820*/  LDL R112, [R1+0x14] ;  /* 0x0000140001707983 */ /* 0x002f280000100800 */
[----:B------:R-:W-:Y:S04]  /*4830*/  STL [R1+0xb8], R111 ;  /* 0x0000b86f01007387 */ /* 0x000fe80000100800 */
[----:B------:R-:W-:Y:S04]  /*4840*/  STL [R1+0xb4], R110 ;  /* 0x0000b46e01007387 */ /* 0x000fe80000100800 */
[----:B------:R-:W-:Y:S04]  /*4850*/  STL [R1+0xb0], R109 ;  /* 0x0000b06d01007387 */ /* 0x000fe80000100800 */
[----:B------:R-:W-:Y:S04]  /*4860*/  STL [R1+0xac], R108 ;  /* 0x0000ac6c01007387 */ /* 0x000fe80000100800 */
[----:B------:R-:W-:Y:S04]  /*4870*/  STL [R1+0xa8], R107 ;  /* 0x0000a86b01007387 */ /* 0x000fe80000100800 */
[----:B------:R-:W-:Y:S04]  /*4880*/  STL [R1+0xa4], R106 ;  /* 0x0000a46a01007387 */ /* 0x000fe80000100800 */
[----:B------:R-:W-:Y:S04]  /*4890*/  STL [R1+0xa0], R105 ;  /* 0x0000a06901007387 */ /* 0x000fe80000100800 */
[----:B------:R-:W-:Y:S04]  /*48a0*/  STL [R1+0x9c], R104 ;  /* 0x00009c6801007387 */ /* 0x000fe80000100800 */
[----:B------:R1:W-:Y:S04]  /*48b0*/  STL [R1+0x98], R103 ;  /* 0x0000986701007387 */ /* 0x0003e80000100800 */
[----:B------:R1:W-:Y:S04]  /*48c0*/  STL [R1+0x94], R102 ;  /* 0x0000946601007387 */ /* 0x0003e80000100800 */
[----:B------:R1:W-:Y:S04]  /*48d0*/  STL [R1+0x90], R101 ;  /* 0x0000906501007387 */ /* 0x0003e80000100800 */
[----:B------:R1:W-:Y:S04]  /*48e0*/  STL [R1+0x8c], R100 ;  /* 0x00008c6401007387 */ /* 0x0003e80000100800 */
[----:B-1----:R-:W4:Y:S04]  /*48f0*/  LDL R103, [R1+0x50] ;  /* 0x0000500001677983 */ /* 0x002f280000100800 */
[----:B------:R-:W4:Y:S04]  /*4900*/  LDL R102, [R1+0x5c] ;  /* 0x00005c0001667983 */ /* 0x000f280000100800 */
[----:B------:R-:W4:Y:S04]  /*4910*/  LDL R101, [R1+0x54] ;  /* 0x0000540001657983 */ /* 0x000f280000100800 */
[----:B------:R-:W4:Y:S01]  /*4920*/  LDL R100, [R1+0x58] ;  /* 0x0000580001647983 */ /* 0x000f220000100800 */
[----:B------:R-:W-:Y:S04]  /*4930*/  DEPBAR.LE SB0, 0x0 ;  /* 0x000080000000791a */ /* 0x000fe80000000000 */
[----:B------:R-:W-:Y:S06]  /*4940*/  BAR.SYNC.DEFER_BLOCKING 0x0 ;  /* 0x0000000000007b1d */ /* 0x000fec0000010000 */
[----:B------:R-:W-:Y:S04]  /*4950*/  LDSM.16.M88.4 R88, [R252+-0x6000] ;  /* 0xffa00000fc58783b */ /* 0x000fe80000000200 */
[----:B--2---:R-:W-:Y:S04]  /*4960*/  LDSM.16.M88.4 R8, [R246+0xc000] ;  /* 0x00c00000f608783b */ /* 0x004fe80000000200 */
[----:B------:R-:W-:Y:S04]  /*4970*/  LDSM.16.M88.4 R68, [R246+0xc800] ;  /* 0x00c80000f644783b */ /* 0x000fe80000000200 */
[----:B---3--:R-:W-:Y:S04]  /*4980*/  LDSM.16.M88.4 R76, [R245+-0x6000] ;  /* 0xffa00000f54c783b */ /* 0x008fe80000000200 */
[----:B------:R-:W-:Y:S04]  /*4990*/  LDSM.16.M88.4 R80, [R245+-0x5800] ;  /* 0xffa80000f550783b */ /* 0x000fe80000000200 */
[----:B----4-:R-:W-:Y:S04]  /*49a0*/  LDSM.16.M88.4 R96, [R244] ;  /* 0x00000000f460783b */ /* 0x010fe80000000200 */
[----:B------:R-:W1:Y:S04]  /*49b0*/  LDSM.16.M88.4 R16, [R115] ;  /* 0x000000007310783b */ /* 0x000e680000000200 */
[----:B------:R-:W2:Y:S01]  /*49c0*/  LDSM.16.M88.4 R72, [R114] ;  /* 0x000000007248783b */ /* 0x000ea20000000200 */
[C---:B-1----:R-:W-:Y:S06]  /*49d0*/  HMMA.16816.F32.BF16 R4, R16.reuse, R8, RZ ;  /* 0x000000081004723c */ /* 0x042fec00000418ff */
[C---:B------:R-:W-:Y:S06]  /*49e0*/  HMMA.16816.F32.BF16 R8, R16.reuse, R10, RZ ;  /* 0x0000000a1008723c */ /* 0x040fec00000418ff */
[C---:B------:R-:W-:Y:S06]  /*49f0*/  HMMA.16816.F32.BF16 R12, R16.reuse, R68, RZ ;  /* 0x00000044100c723c */ /* 0x040fec00000418ff */
[----:B------:R-:W-:Y:S01]  /*4a00*/  HMMA.16816.F32.BF16 R16, R16, R70, RZ ;  /* 0x000000461010723c */ /* 0x000fe200000418ff */
[----:B------:R-:W1:Y:S04]  /*4a10*/  LDSM.16.M88.4 R84, [R113] ;  /* 0x000000007154783b */ /* 0x000e680000000200 */
[----:B------:R-:W3:Y:S01]  /*4a20*/  LDSM.16.M88.4 R68, [R252+-0x5800] ;  /* 0xffa80000fc44783b */ /* 0x000ee20000000200 */
[C---:B--2---:R-:W-:Y:S06]  /*4a30*/  HMMA.16816.F32.BF16 R4, R72.reuse, R76, R4 ;  /* 0x0000004c4804723c */ /* 0x044fec0000041804 */
[C---:B------:R-:W-:Y:S01]  /*4a40*/  HMMA.16816.F32.BF16 R8, R72.reuse, R78, R8 ;  /* 0x0000004e4808723c */ /* 0x040fe20000041808 */
[----:B------:R-:W-:Y:S05]  /*4a50*/  LDSM.16.M88.4 R76, [R115+0x2000] ;  /* 0x00200000734c783b */ /* 0x000fea0000000200 */
[C---:B------:R-:W-:Y:S06]  /*4a60*/  HMMA.16816.F32.BF16 R12, R72.reuse, R80, R12 ;  /* 0x00000050480c723c */ /* 0x040fec000004180c */
[----:B------:R-:W-:Y:S01]  /*4a70*/  HMMA.16816.F32.BF16 R16, R72, R82, R16 ;  /* 0x000000524810723c */ /* 0x000fe20000041810 */
[----:B------:R-:W2:Y:S04]  /*4a80*/  LDSM.16.M88.4 R92, [R112] ;  /* 0x00000000705c783b */ /* 0x000ea80000000200 */
[----:B------:R-:W4:Y:S04]  /*4a90*/  LDSM.16.M88.4 R72, [R244+0x800] ;  /* 0x00080000f448783b */ /* 0x000f280000000200 */
[----:B------:R-:W4:Y:S01]  /*4aa0*/  LDSM.16.M88.4 R80, [R246+0xe000] ;  /* 0x00e00000f650783b */ /* 0x000f220000000200 */
[C---:B-1----:R-:W-:Y:S06]  /*4ab0*/  HMMA.16816.F32.BF16 R4, R84.reuse, R88, R4 ;  /* 0x000000585404723c */ /* 0x042fec0000041804 */
[C---:B------:R-:W-:Y:S01]  /*4ac0*/  HMMA.16816.F32.BF16 R8, R84.reuse, R90, R8 ;  /* 0x0000005a5408723c */ /* 0x040fe20000041808 */
[----:B------:R-:W-:Y:S05]  /*4ad0*/  LDSM.16.M88.4 R88, [R245+-0x4000] ;  /* 0xffc00000f558783b */ /* 0x000fea0000000200 */
[C---:B---3--:R-:W-:Y:S06]  /*4ae0*/  HMMA.16816.F32.BF16 R12, R84.reuse, R68, R12 ;  /* 0x00000044540c723c */ /* 0x048fec000004180c */
[----:B------:R-:W-:Y:S01]  /*4af0*/  HMMA.16816.F32.BF16 R16, R84, R70, R16 ;  /* 0x000000465410723c */ /* 0x000fe20000041810 */
[----:B------:R-:W1:Y:S04]  /*4b00*/  LDSM.16.M88.4 R68, [R246+0xe800] ;  /* 0x00e80000f644783b */ /* 0x000e680000000200 */
[----:B------:R-:W3:Y:S01]  /*4b10*/  LDSM.16.M88.4 R84, [R114+0x2000] ;  /* 0x002000007254783b */ /* 0x000ee20000000200 */
[C---:B--2---:R-:W-:Y:S06]  /*4b20*/  HMMA.16816.F32.BF16 R4, R92.reuse, R96, R4 ;  /* 0x000000605c04723c */ /* 0x044fec0000041804 */
[C---:B------:R-:W-:Y:S01]  /*4b30*/  HMMA.16816.F32.BF16 R8, R92.reuse, R98, R8 ;  /* 0x000000625c08723c */ /* 0x040fe20000041808 */
[----:B------:R-:W-:Y:S05]  /*4b40*/  LDSM.16.M88.4 R96, [R252+-0x4000] ;  /* 0xffc00000fc60783b */ /* 0x000fea0000000200 */
[C---:B----4-:R-:W-:Y:S06]  /*4b50*/  HMMA.16816.F32.BF16 R12, R92.reuse, R72, R12 ;  /* 0x000000485c0c723c */ /* 0x050fec000004180c */
[----:B------:R-:W-:Y:S01]  /*4b60*/  HMMA.16816.F32.BF16 R16, R92, R74, R16 ;  /* 0x0000004a5c10723c */ /* 0x000fe20000041810 */
[----:B------:R-:W2:Y:S04]  /*4b70*/  LDSM.16.M88.4 R72, [R245+-0x3800] ;  /* 0xffc80000f548783b */ /* 0x000ea80000000200 */
[----:B------:R-:W4:Y:S01]  /*4b80*/  LDSM.16.M88.4 R92, [R113+0x2000] ;  /* 0x00200000715c783b */ /* 0x000f220000000200 */
[C---:B------:R-:W-:Y:S06]  /*4b90*/  HMMA.16816.F32.BF16 R4, R76.reuse, R80, R4 ;  /* 0x000000504c04723c */ /* 0x040fec0000041804 */
[C---:B------:R-:W-:Y:S01]  /*4ba0*/  HMMA.16816.F32.BF16 R8, R76.reuse, R82, R8 ;  /* 0x000000524c08723c */ /* 0x040fe20000041808 */
[----:B------:R-:W-:Y:S05]  /*4bb0*/  LDSM.16.M88.4 R80, [R244+0x2000] ;  /* 0x00200000f450783b */ /* 0x000fea0000000200 */
[C---:B-1----:R-:W-:Y:S06]  /*4bc0*/  HMMA.16816.F32.BF16 R12, R76.reuse, R68, R12 ;  /* 0x000000444c0c723c */ /* 0x042fec000004180c */
[----:B------:R-:W-:Y:S01]  /*4bd0*/  HMMA.16816.F32.BF16 R16, R76, R70, R16 ;  /* 0x000000464c10723c */ /* 0x000fe20000041810 */
[----:B------:R-:W1:Y:S04]  /*4be0*/  LDSM.16.M88.4 R68, [R252+-0x3800] ;  /* 0xffc80000fc44783b */ /* 0x000e680000000200 */
        /* <DEDUP_REMOVED lines=30> */
[C---:B------:R-:W-:Y:S06]  /*4dd0*/  HMMA.16816.F32.BF16 R8, R92.reuse, R98, R8 ;  /* 0x000000625c08723c */ /* 0x040fec0000041808 */
[C---:B--2---:R-:W-:Y:S01]  /*4de0*/  HMMA.16816.F32.BF16 R12, R92.reuse, R72, R12 ;  /* 0x000000485c0c723c */ /* 0x044fe2000004180c */
[----:B------:R-:W2:Y:S04]  /*4df0*/  LDL R73, [R1+0x60] ;  /* 0x0000600001497983 */ /* 0x000ea80000100800 */
[----:B------:R-:W4:Y:S01]  /*4e00*/  LDL R72, [R1+0x64] ;  /* 0x0000640001487983 */ /* 0x000f220000100800 */
[----:B------:R-:W-:Y:S03]  /*4e10*/  HMMA.16816.F32.BF16 R16, R92, R74, R16 ;  /* 0x0000004a5c10723c */ /* 0x000fe60000041810 */
[----:B------:R-:W4:Y:S03]  /*4e20*/  LDL R75, [R1+0x80] ;  /* 0x00008000014b7983 */ /* 0x000f260000100800 */
[C---:B------:R-:W-:Y:S01]  /*4e30*/  HMMA.16816.F32.BF16 R4, R76.reuse, R80, R4 ;  /* 0x000000504c04723c */ /* 0x040fe20000041804 */
[----:B------:R-:W4:Y:S05]  /*4e40*/  LDL R74, [R1+0x84] ;  /* 0x00008400014a7983 */ /* 0x000f2a0000100800 */
[C---:B------:R-:W-:Y:S06]  /*4e50*/  HMMA.16816.F32.BF16 R8, R76.reuse, R82, R8 ;  /* 0x000000524c08723c */ /* 0x040fec0000041808 */
[C---:B-1----:R-:W-:Y:S06]  /*4e60*/  HMMA.16816.F32.BF16 R12, R76.reuse, R68, R12 ;  /* 0x000000444c0c723c */ /* 0x042fec000004180c */
[----:B------:R-:W-:Y:S01]  /*4e70*/  HMMA.16816.F32.BF16 R16, R76, R70, R16 ;  /* 0x000000464c10723c */ /* 0x000fe20000041810 */
[----:B------:R-:W1:Y:S05]  /*4e80*/  LDSM.16.M88.4 R68, [R244+0x4800] ;  /* 0x00480000f444783b */ /* 0x000e6a0000000200 */
[C---:B---3--:R-:W-:Y:S06]  /*4e90*/  HMMA.16816.F32.BF16 R4, R84.reuse, R88, R4 ;  /* 0x000000585404723c */ /* 0x048fec0000041804 */
[C---:B------:R-:W-:Y:S11]  /*4ea0*/  HMMA.16816.F32.BF16 R8, R84.reuse, R90, R8 ;  /* 0x0000005a5408723c */ /* 0x040ff60000041808 */
[----:B------:R-:W-:Y:S07]  /*4eb0*/  @!UPT UIADD3 URZ, URZ, URZ, URZ ;  /* 0x0000003f3f3ff290 */ /* 0x000fee000fffe03f */
[----:B------:R-:W-:Y:S01]  /*4ec0*/  FMUL.FTZ R4, R4, UR8 ;  /* 0x0000000804047c20 */ /* 0x000fe20008410000 */
[----:B------:R-:W-:Y:S01]  /*4ed0*/  FMUL.FTZ R7, R7, UR8 ;  /* 0x0000000807077c20 */ /* 0x000fe20008410000 */
[----:B------:R-:W-:Y:S01]  /*4ee0*/  FMUL.FTZ R5, R5, UR8 ;  /* 0x0000000805057c20 */ /* 0x000fe20008410000 */
[----:B------:R-:W-:Y:S01]  /*4ef0*/  FMUL.FTZ R6, R6, UR8 ;  /* 0x0000000806067c20 */ /* 0x000fe20008410000 */
[----:B------:R3:W3:Y:S02]  /*4f00*/  MUFU.TANH R91, R4 ;  /* 0x00000004005b7308 */ /* 0x0006e40000002400 */
[----:B------:R-:W-:Y:S01]  /*4f10*/  FMUL.FTZ R8, R8, UR8 ;  /* 0x0000000808087c20 */ /* 0x000fe20008410000 */
[----:B------:R-:W-:Y:S01]  /*4f20*/  FMUL.FTZ R10, R10, UR8 ;  /* 0x000000080a0a7c20 */ /* 0x000fe20008410000 */
[----:B------:R-:W-:Y:S01]  /*4f30*/  FMUL.FTZ R9, R9, UR8 ;  /* 0x0000000809097c20 */ /* 0x000fe20008410000 */
[----:B------:R-:W-:Y:S01]  /*4f40*/  FMUL.FTZ R11, R11, UR8 ;  /* 0x000000080b0b7c20 */ /* 0x000fe20008410000 */
[C---:B-1----:R-:W-:Y:S04]  /*4f50*/  HMMA.16816.F32.BF16 R12, R84.reuse, R68, R12 ;  /* 0x00000044540c723c */ /* 0x042fe8000004180c */
[----:B------:R-:W-:Y:S02]  /*4f60*/  MUFU.TANH R96, R7 ;  /* 0x0000000700607308 */ /* 0x000fe40000002400 */
[----:B------:R-:W-:Y:S08]  /*4f70*/  HMMA.16816.F32.BF16 R16, R84, R70, R16 ;  /* 0x000000465410723c */ /* 0x000ff00000041810 */
[----:B------:R-:W-:Y:S03]  /*4f80*/  MUFU.TANH R89, R8 ;  /* 0x0000000800597308 */ /* 0x000fe60000002400 */
[----:B---3--:R-:W-:Y:S07]  /*4f90*/  MOV R4, UR28 ;  /* 0x0000001c00047c02 */ /* 0x008fee0008000f00 */
[----:B------:R-:W-:Y:S01]  /*4fa0*/  MUFU.TANH R99, R6 ;  /* 0x0000000600637308 */ /* 0x000fe20000002400 */
[----:B------:R-:W-:Y:S09]  /*4fb0*/  FMUL.FTZ R14, R14, UR8 ;  /* 0x000000080e0e7c20 */ /* 0x000ff20008410000 */
[----:B------:R1:W3:Y:S01]  /*4fc0*/  MUFU.TANH R90, R5 ;  /* 0x00000005005a7308 */ /* 0x0002e20000002400 */
[----:B------:R-:W-:Y:S01]  /*4fd0*/  FMUL.FTZ R13, R13, UR8 ;  /* 0x000000080d0d7c20 */ /* 0x000fe20008410000 */
[----:B------:R-:W-:Y:S01]  /*4fe0*/  FMUL.FTZ R12, R12, UR8 ;  /* 0x000000080c0c7c20 */ /* 0x000fe20008410000 */
[----:B------:R-:W-:Y:S01]  /*4ff0*/  FMUL.FTZ R15, R15, UR8 ;  /* 0x000000080f0f7c20 */ /* 0x000fe20008410000 */
[----:B------:R-:W-:Y:S01]  /*5000*/  FMUL.FTZ R16, R16, UR8 ;  /* 0x0000000810107c20 */ /* 0x000fe20008410000 */
[----:B------:R-:W-:Y:S01]  /*5010*/  FMUL.FTZ R17, R17, UR8 ;  /* 0x0000000811117c20 */ /* 0x000fe20008410000 */
[----:B------:R-:W-:Y:S04]  /*5020*/  FMUL.FTZ R18, R18, UR8 ;  /* 0x0000000812127c20 */ /* 0x000fe80008410000 */
[----:B------:R3:W-:Y:S01]  /*5030*/  MUFU.TANH R95, R14 ;  /* 0x0000000e005f7308 */ /* 0x0007e20000002400 */
[----:B------:R-:W-:Y:S09]  /*5040*/  FMUL.FTZ R19, R19, UR8 ;  /* 0x0000000813137c20 */ /* 0x000ff20008410000 */
[----:B------:R3:W-:Y:S01]  /*5050*/  MUFU.TANH R86, R13 ;  /* 0x0000000d00567308 */ /* 0x0007e20000002400 */
[----:B-1----:R-:W-:Y:S09]  /*5060*/  MOV R5, R91 ;  /* 0x0000005b00057202 */ /* 0x002ff20000000f00 */
[----:B------:R-:W-:Y:S01]  /*5070*/  MUFU.TANH R97, R11 ;  /* 0x0000000b00617308 */ /* 0x000fe20000002400 */
[----:B---3--:R-:W3:Y:S09]  /*5080*/  LDL R14, [R1+0x74] ;  /* 0x00007400010e7983 */ /* 0x008ef20000100800 */
[----:B------:R1:W-:Y:S01]  /*5090*/  MUFU.TANH R98, R10 ;  /* 0x0000000a00627308 */ /* 0x0003e20000002400 */
[----:B------:R-:W3:Y:S09]  /*50a0*/  LDL R13, [R1+0x70] ;  /* 0x00007000010d7983 */ /* 0x000ef20000100800 */
[----:B------:R1:W4:Y:S10]  /*50b0*/  MUFU.TANH R88, R9 ;  /* 0x0000000900587308 */ /* 0x0003340000002400 */
[----:B------:R-:W4:Y:S01]  /*50c0*/  MUFU.TANH R92, R12 ;  /* 0x0000000c005c7308 */ /* 0x000f220000002400 */
[----:B-1----:R-:W-:Y:S09]  /*50d0*/  MOV R10, R90 ;  /* 0x0000005a000a7202 */ /* 0x002ff20000000f00 */
[----:B------:R-:W1:Y:S01]  /*50e0*/  MUFU.TANH R94, R15 ;  /* 0x0000000f005e7308 */ /* 0x000e620000002400 */
[----:B------:R-:W-:Y:S09]  /*50f0*/  MOV R9, R99 ;  /* 0x0000006300097202 */ /* 0x000ff20000000f00 */
[----:B------:R-:W-:Y:S10]  /*5100*/  MUFU.TANH R85, R16 ;  /* 0x0000001000557308 */ /* 0x000ff40000002400 */
[----:B------:R-:W1:Y:S10]  /*5110*/  MUFU.TANH R84, R17 ;  /* 0x0000001100547308 */ /* 0x000e740000002400 */
[----:B------:R-:W-:Y:S10]  /*5120*/  MUFU.TANH R93, R18 ;  /* 0x00000012005d7308 */ /* 0x000ff40000002400 */
[----:B------:R-:W-:Y:S01]  /*5130*/  MUFU.TANH R87, R19 ;  /* 0x0000001300577308 */ /* 0x000fe20000002400 */
[C---:B--2---:R-:W-:Y:S01]  /*5140*/  FMUL.FTZ R6, R73.reuse, 1.4426950216293334961 ;  /* 0x3fb8aa3b49067820 */ /* 0x044fe20000410000 */
[----:B------:R-:W-:Y:S02]  /*5150*/  FSETP.NEU.FTZ.AND P1, PT, R73, -INF , PT ;  /* 0xff8000004900780b */ /* 0x000fe40003f3d000 */
[----:B------:R-:W-:Y:S02]  /*5160*/  MOV R73, 0x8 ;  /* 0x0000000800497802 */ /* 0x000fe40000000f00 */
[----:B------:R-:W-:Y:S02]  /*5170*/  FSEL R6, R6, RZ, P1 ;  /* 0x000000ff06067208 */ /* 0x000fe40000800000 */
[----:B----4-:R-:W-:Y:S02]  /*5180*/  FSETP.NEU.FTZ.AND P1, PT, R72, -INF , PT ;  /* 0xff8000004800780b */ /* 0x010fe40003f3d000 */
[----:B------:R-:W-:Y:S02]  /*5190*/  @!P0 IADD3 R7, R75, UR14, RZ ;  /* 0x0000000e4b078c10 */ /* 0x000fe4000fffe0ff */
[----:B------:R-:W-:Y:S02]  /*51a0*/  @!P0 LEA R4, R4, R74, 0x6 ;  /* 0x0000004a04048211 */ /* 0x000fe400078e30ff */
[C---:B------:R-:W-:Y:S02]  /*51b0*/  @!P0 VIMNMX R8, R7.reuse, UR9, PT ;  /* 0x0000000907088c48 */ /* 0x040fe4000bfe0100 */
[C---:B------:R-:W-:Y:S02]  /*51c0*/  @!P0 IADD3 R11, R4.reuse, 0x1, RZ ;  /* 0x00000001040b8810 */ /* 0x040fe40007ffe0ff */
[-C--:B------:R-:W-:Y:S02]  /*51d0*/  @!P0 ISETP.GE.AND P2, PT, R4, R8.reuse, PT ;  /* 0x000000080400820c */ /* 0x080fe40003f46270 */
[----:B------:R-:W-:Y:S02]  /*51e0*/  @!P0 VIADDMNMX R7, R7, R73, UR9, PT ;  /* 0x0000000907078e46 */ /* 0x000fe4000b800149 */
[----:B------:R-:W-:Y:S02]  /*51f0*/  @!P0 FSEL R5, R91, -INF , !P2 ;  /* 0xff8000005b058808 */ /* 0x000fe40005000000 */
[----:B------:R-:W-:Y:S03]  /*5200*/  @!P0 ISETP.GE.AND P2, PT, R11, R8, PT ;  /* 0x000000080b00820c */ /* 0x000fe60003f46270 */
[--C-:B------:R-:W-:Y:S01]  /*5210*/  FFMA.FTZ R5, R5, UR15, -R6.reuse ;  /* 0x0000000f05057c23 */ /* 0x100fe20008010806 */
[----:B------:R-:W-:Y:S02]  /*5220*/  @!P0 FSEL R10, R90, -INF , !P2 ;  /* 0xff8000005a0a8808 */ /* 0x000fe40005000000 */
[-C--:B------:R-:W-:Y:S01]  /*5230*/  @!P0 ISETP.GE.AND P2, PT, R4, R7.reuse, PT ;  /* 0x000000070400820c */ /* 0x080fe20003f46270 */
[----:B------:R2:W-:Y:S02]  /*5240*/  MUFU.EX2 R251, R5 ;  /* 0x0000000500fb7308 */ /* 0x0005e40000000800 */
[--C-:B------:R-:W-:Y:S01]  /*5250*/  FFMA.FTZ R10, R10, UR15, -R6.reuse ;  /* 0x0000000f0a0a7c23 */ /* 0x100fe20008010806 */
[----:B------:R-:W-:Y:S07]  /*5260*/  @!P0 FSEL R9, R99, -INF , !P2 ;  /* 0xff80000063098808 */ /* 0x000fee0005000000 */
[----:B------:R4:W-:Y:S01]  /*5270*/  MUFU.EX2 R249, R10 ;  /* 0x0000000a00f97308 */ /* 0x0009e20000000800 */
[----:B--2---:R-:W-:Y:S05]  /*5280*/  FMUL.FTZ R5, R72, 1.4426950216293334961 ;  /* 0x3fb8aa3b48057820 */ /* 0x004fea0000410000 */
[----:B------:R-:W-:Y:S02]  /*5290*/  FSEL R5, R5, RZ, P1 ;  /* 0x000000ff05057208 */ /* 0x000fe40000800000 */
[----:B------:R-:W-:Y:S02]  /*52a0*/  @!P0 ISETP.GE.AND P1, PT, R11, R7, PT ;  /* 0x000000070b00820c */ /* 0x000fe40003f26270 */
[----:B----4-:R-:W-:Y:S01]  /*52b0*/  MOV R10, R96 ;  /* 0x00000060000a7202 */ /* 0x010fe20000000f00 */
[--C-:B------:R-:W-:Y:S01]  /*52c0*/  FFMA.FTZ R11, R9, UR15, -R5.reuse ;  /* 0x0000000f090b7c23 */ /* 0x100fe20008010805 */
[----:B------:R-:W-:Y:S02]  /*52d0*/  @!P0 IADD3 R9, R4, 0x8, RZ ;  /* 0x0000000804098810 */ /* 0x000fe40007ffe0ff */
[----:B------:R-:W-:Y:S01]  /*52e0*/  @!P0 FSEL R10, R96, -INF , !P1 ;  /* 0xff800000600a8808 */ /* 0x000fe20004800000 */
[----:B------:R2:W-:Y:S01]  /*52f0*/  MUFU.EX2 R111, R11 ;  /* 0x0000000b006f7308 */ /* 0x0005e20000000800 */
[-C--:B------:R-:W-:Y:S03]  /*5300*/  @!P0 ISETP.GE.AND P1, PT, R9, R8.reuse, PT ;  /* 0x000000080900820c */ /* 0x080fe60003f26270 */
[--C-:B------:R-:W-:Y:S01]  /*5310*/  FFMA.FTZ R12, R10, UR15, -R5.reuse ;  /* 0x0000000f0a0c7c23 */ /* 0x100fe20008010805 */
[----:B------:R-:W-:Y:S05]  /*5320*/  @!P0 IADD3 R10, R4, 0x9, RZ ;  /* 0x00000009040a8810 */ /* 0x000fea0007ffe0ff */
[----:B------:R4:W-:Y:S01]  /*5330*/  MUFU.EX2 R110, R12 ;  /* 0x0000000c006e7308 */ /* 0x0009e20000000800 */
[----:B--2---:R-:W-:Y:S02]  /*5340*/  MOV R11, R89 ;  /* 0x00000059000b7202 */ /* 0x004fe40000000f00 */
[----:B------:R-:W-:Y:S02]  /*5350*/  @!P0 FSEL R11, R89, -INF , !P1 ;  /* 0xff800000590b8808 */ /* 0x000fe40004800000 */
[----:B------:R-:W-:Y:S03]  /*5360*/  @!P0 ISETP.GE.AND P1, PT, R10, R8, PT ;  /* 0x000000080a00820c */ /* 0x000fe60003f26270 */
[--C-:B------:R-:W-:Y:S01]  /*5370*/  FFMA.FTZ R11, R11, UR15, -R6.reuse ;  /* 0x0000000f0b0b7c23 */ /* 0x100fe20008010806 */
[----:B----4-:R-:W-:Y:S02]  /*5380*/  MOV R12, R88 ;  /* 0x00000058000c7202 */ /* 0x010fe40000000f00 */
[----:B------:R-:W-:Y:S01]  /*5390*/  @!P0 FSEL R12, R88, -INF , !P1 ;  /* 0xff800000580c8808 */ /* 0x000fe20004800000 */
[----:B------:R2:W-:Y:S01]  /*53a0*/  MUFU.EX2 R248, R11 ;  /* 0x0000000b00f87308 */ /* 0x0005e20000000800 */
[-C--:B------:R-:W-:Y:S02]  /*53b0*/  @!P0 ISETP.GE.AND P1, PT, R9, R7.reuse, PT ;  /* 0x000000070900820c */ /* 0x080fe40003f26270 */
[----:B------:R-:W-:Y:S02]  /*53c0*/  MOV R9, R98 ;  /* 0x0000006200097202 */ /* 0x000fe40000000f00 */
[----:B------:R-:W-:Y:S02]  /*53d0*/  @!P0 FSEL R9, R98, -INF , !P1 ;  /* 0xff80000062098808 */ /* 0x000fe40004800000 */
[----:B------:R-:W-:Y:S02]  /*53e0*/  @!P0 ISETP.GE.AND P1, PT, R10, R7, PT ;  /* 0x000000070a00820c */ /* 0x000fe40003f26270 */
[----:B------:R-:W-:Y:S01]  /*53f0*/  @!P0 IADD3 R10, R4, 0x10, RZ ;  /* 0x00000010040a8810 */ /* 0x000fe20007ffe0ff */
[--C-:B------:R-:W-:Y:S04]  /*5400*/  FFMA.FTZ R9, R9, UR15, -R5.reuse ;  /* 0x0000000f09097c23 */ /* 0x100fe80008010805 */
[----:B------:R4:W-:Y:S01]  /*5410*/  MUFU.EX2 R109, R9 ;  /* 0x00000009006d7308 */ /* 0x0009e20000000800 */
[--C-:B--2---:R-:W-:Y:S01]  /*5420*/  FFMA.FTZ R11, R12, UR15, -R6.reuse ;  /* 0x0000000f0c0b7c23 */ /* 0x104fe20008010806 */
[----:B------:R-:W-:Y:S08]  /*5430*/  MOV R12, R92 ;  /* 0x0000005c000c7202 */ /* 0x000ff00000000f00 */
[----:B------:R2:W-:Y:S01]  /*5440*/  MUFU.EX2 R246, R11 ;  /* 0x0000000b00f67308 */ /* 0x0005e20000000800 */
[----:B----4-:R-:W-:Y:S02]  /*5450*/  @!P0 IADD3 R9, R4, 0x11, RZ ;  /* 0x0000001104098810 */ /* 0x010fe40007ffe0ff */
[----:B--2---:R-:W-:Y:S02]  /*5460*/  MOV R11, R97 ;  /* 0x00000061000b7202 */ /* 0x004fe40000000f00 */
[----:B------:R-:W-:Y:S02]  /*5470*/  @!P0 FSEL R11, R97, -INF , !P1 ;  /* 0xff800000610b8808 */ /* 0x000fe40004800000 */
[-C--:B------:R-:W-:Y:S03]  /*5480*/  @!P0 ISETP.GE.AND P1, PT, R10, R8.reuse, PT ;  /* 0x000000080a00820c */ /* 0x080fe60003f26270 */
[--C-:B------:R-:W-:Y:S01]  /*5490*/  FFMA.FTZ R11, R11, UR15, -R5.reuse ;  /* 0x0000000f0b0b7c23 */ /* 0x100fe20008010805 */
[----:B------:R-:W-:Y:S02]  /*54a0*/  @!P0 FSEL R12, R92, -INF , !P1 ;  /* 0xff8000005c0c8808 */ /* 0x000fe40004800000 */
[----:B------:R-:W-:Y:S01]  /*54b0*/  @!P0 ISETP.GE.AND P1, PT, R9, R8, PT ;  /* 0x000000080900820c */ /* 0x000fe20003f26270 */
[----:B------:R2:W-:Y:S02]  /*54c0*/  MUFU.EX2 R108, R11 ;  /* 0x0000000b006c7308 */ /* 0x0005e40000000800 */
[--C-:B------:R-:W-:Y:S08]  /*54d0*/  FFMA.FTZ R12, R12, UR15, -R6.reuse ;  /* 0x0000000f0c0c7c23 */ /* 0x100ff00008010806 */
[----:B------:R4:W-:Y:S01]  /*54e0*/  MUFU.EX2 R250, R12 ;  /* 0x0000000c00fa7308 */ /* 0x0009e20000000800 */
[----:B--2---:R-:W-:Y:S02]  /*54f0*/  MOV R11, R86 ;  /* 0x00000056000b7202 */ /* 0x004fe40000000f00 */
[----:B------:R-:W-:Y:S02]  /*5500*/  @!P0 FSEL R11, R86, -INF , !P1 ;  /* 0xff800000560b8808 */ /* 0x000fe40004800000 */
[----:B------:R-:W-:Y:S02]  /*5510*/  @!P0 ISETP.GE.AND P1, PT, R10, R7, PT ;  /* 0x000000070a00820c */ /* 0x000fe40003f26270 */
[----:B------:R-:W-:Y:S01]  /*5520*/  MOV R10, R95 ;  /* 0x0000005f000a7202 */ /* 0x000fe20000000f00 */
[--C-:B------:R-:W-:Y:S01]  /*5530*/  FFMA.FTZ R11, R11, UR15, -R6.reuse ;  /* 0x0000000f0b0b7c23 */ /* 0x100fe20008010806 */
[----:B------:R-:W-:Y:S02]  /*5540*/  @!P0 FSEL R10, R95, -INF , !P1 ;  /* 0xff8000005f0a8808 */ /* 0x000fe40004800000 */
[-C--:B------:R-:W-:Y:S01]  /*5550*/  @!P0 ISETP.GE.AND P1, PT, R9, R7.reuse, PT ;  /* 0x000000070900820c */ /* 0x080fe20003f26270 */
[----:B------:R2:W3:Y:S01]  /*5560*/  MUFU.EX2 R247, R11 ;  /* 0x0000000b00f77308 */ /* 0x0004e20000000800 */
[----:B-1----:R-:W-:Y:S02]  /*5570*/  MOV R9, R94 ;  /* 0x0000005e00097202 */ /* 0x002fe40000000f00 */
[----:B------:R-:W-:Y:S05]  /*5580*/  @!P0 FSEL R9, R94, -INF , !P1 ;  /* 0xff8000005e098808 */ /* 0x000fea0004800000 */
[--C-:B----4-:R-:W-:Y:S01]  /*5590*/  FFMA.FTZ R12, R9, UR15, -R5.reuse ;  /* 0x0000000f090c7c23 */ /* 0x110fe20008010805 */
[----:B------:R-:W-:Y:S03]  /*55a0*/  @!P0 IADD3 R9, R4, 0x19, RZ ;  /* 0x0000001904098810 */ /* 0x000fe60007ffe0ff */
[----:B------:R-:W-:Y:S01]  /*55b0*/  MUFU.EX2 R106, R12 ;  /* 0x0000000c006a7308 */ /* 0x000fe20000000800 */
[--C-:B--2---:R-:W-:Y:S01]  /*55c0*/  FFMA.FTZ R11, R10, UR15, -R5.reuse ;  /* 0x0000000f0a0b7c23 */ /* 0x104fe20008010805 */
[----:B------:R-:W-:Y:S02]  /*55d0*/  @!P0 IADD3 R10, R4, 0x18, RZ ;  /* 0x00000018040a8810 */ /* 0x000fe40007ffe0ff */
[----:B------:R-:W-:Y:S06]  /*55e0*/  MOV R4, R84 ;  /* 0x0000005400047202 */ /* 0x000fec0000000f00 */
[----:B------:R1:W2:Y:S01]  /*55f0*/  MUFU.EX2 R107, R11 ;  /* 0x0000000b006b7308 */ /* 0x0002a20000000800 */
[CC--:B------:R-:W-:Y:S02]  /*5600*/  @!P0 ISETP.GE.AND P1, PT, R10.reuse, R8.reuse, PT ;  /* 0x000000080a00820c */ /* 0x0c0fe40003f26270 */
[----:B------:R-:W-:Y:S02]  /*5610*/  @!P0 ISETP.GE.AND P2, PT, R10, R7, PT ;  /* 0x000000070a00820c */ /* 0x000fe40003f46270 */
[----:B-1----:R-:W-:Y:S02]  /*5620*/  MOV R11, R85 ;  /* 0x00000055000b7202 */ /* 0x002fe40000000f00 */
[----:B------:R-:W-:Y:S02]  /*5630*/  @!P0 FSEL R11, R85, -INF , !P1 ;  /* 0xff800000550b8808 */ /* 0x000fe40004800000 */
[----:B------:R-:W-:Y:S03]  /*5640*/  @!P0 ISETP.GE.AND P1, PT, R9, R8, PT ;  /* 0x000000080900820c */ /* 0x000fe60003f26270 */
[--C-:B------:R-:W-:Y:S01]  /*5650*/  FFMA.FTZ R8, R11, UR15, -R6.reuse ;  /* 0x0000000f0b087c23 */ /* 0x100fe20008010806 */
[----:B------:R-:W-:Y:S02]  /*5660*/  @!P0 FSEL R4, R84, -INF , !P1 ;  /* 0xff80000054048808 */ /* 0x000fe40004800000 */
[----:B------:R-:W-:Y:S01]  /*5670*/  @!P0 ISETP.GE.AND P1, PT, R9, R7, PT ;  /* 0x000000070900820c */ /* 0x000fe20003f26270 */
[----:B------:R1:W-:Y:S01]  /*5680*/  MUFU.EX2 R245, R8 ;  /* 0x0000000800f57308 */ /* 0x0003e20000000800 */
[----:B---3--:R-:W-:Y:S01]  /*5690*/  F2FP.BF16.F32.PACK_AB R7, R247, R250 ;  /* 0x000000faf707723e */ /* 0x008fe200000010ff */
[----:B------:R-:W-:Y:S01]  /*56a0*/  FFMA.FTZ R6, R4, UR15, -R6 ;  /* 0x0000000f04067c23 */ /* 0x000fe20008010806 */
[----:B------:R-:W-:Y:S02]  /*56b0*/  MOV R4, R87 ;  /* 0x0000005700047202 */ /* 0x000fe40000000f00 */
[----:B------:R-:W-:Y:S05]  /*56c0*/  @!P0 FSEL R4, R87, -INF , !P1 ;  /* 0xff80000057048808 */ /* 0x000fea0004800000 */
[----:B------:R3:W4:Y:S01]  /*56d0*/  MUFU.EX2 R244, R6 ;  /* 0x0000000600f47308 */ /* 0x0007220000000800 */
[----:B-1----:R-:W-:Y:S02]  /*56e0*/  MOV R8, R93 ;  /* 0x0000005d00087202 */ /* 0x002fe40000000f00 */
[----:B------:R-:W-:Y:S02]  /*56f0*/  @!P0 FSEL R8, R93, -INF , !P2 ;  /* 0xff8000005d088808 */ /* 0x000fe40005000000 */
[----:B------:R-:W-:Y:S03]  /*5700*/  IADD3 R82, P0, R14, UR13, RZ ;  /* 0x0000000d0e527c10 */ /* 0x000fe6000ff1e0ff */
[--C-:B---3--:R-:W-:Y:S01]  /*5710*/  FFMA.FTZ R6, R8, UR15, -R5.reuse ;  /* 0x0000000f08067c23 */ /* 0x108fe20008010805 */
[----:B------:R-:W-:Y:S01]  /*5720*/  FFMA.FTZ R5, R4, UR15, -R5 ;  /* 0x0000000f04057c23 */ /* 0x000fe20008010805 */
[----:B------:R-:W-:Y:S02]  /*5730*/  F2FP.BF16.F32.PACK_AB R4, R246, R248 ;  /* 0x000000f8f604723e */ /* 0x000fe400000010ff */
[----:B------:R1:W-:Y:S01]  /*5740*/  MUFU.EX2 R105, R6 ;  /* 0x0000000600697308 */ /* 0x0003e20000000800 */
[----:B------:R-:W-:Y:S02]  /*5750*/  F2FP.BF16.F32.PACK_AB R8, R108, R109 ;  /* 0x0000006d6c08723e */ /* 0x000fe400000010ff */
[----:B------:R-:W-:Y:S02]  /*5760*/  IADD3.X R83, R13, UR12, RZ, P0, !PT ;  /* 0x0000000c0d537c10 */ /* 0x000fe400087fe4ff */
[----:B------:R-:W-:Y:S05]  /*5770*/  PLOP3.LUT P0, PT, PT, PT, UP0, 0x80, 0x0 ;  /* 0x000000000000781c */ /* 0x000fea0003f0f008 */
[----:B------:R3:W4:Y:S01]  /*5780*/  MUFU.EX2 R104, R5 ;  /* 0x0000000500687308 */ /* 0x0007220000000800 */
[----:B------:R-:W4:Y:S04]  /*5790*/  LDG.E R81, desc[UR6][R82.64] ;  /* 0x0000000652517981 */ /* 0x000f28000c1e1900 */
[----:B------:R-:W4:Y:S01]  /*57a0*/  LDG.E R80, desc[UR6][R82.64+0x20] ;  /* 0x0000200652507981 */ /* 0x000f22000c1e1900 */
[----:B-1----:R-:W-:Y:S05]  /*57b0*/  F2FP.BF16.F32.PACK_AB R6, R249, R251 ;  /* 0x000000fbf906723e */ /* 0x002fea00000010ff */
[----:B------:R2:W-:Y:S01]  /*57c0*/  STS [R103+0x14000], R6 ;  /* 0x0140000667007388 */ /* 0x0005e20000000800 */
[----:B---3--:R-:W-:Y:S05]  /*57d0*/  F2FP.BF16.F32.PACK_AB R5, R110, R111 ;  /* 0x0000006f6e05723e */ /* 0x008fea00000010ff */
[----:B------:R4:W-:Y:S04]  /*57e0*/  STS [R103+0x14400], R5 ;  /* 0x0144000567007388 */ /* 0x0009e80000000800 */
[----:B------:R1:W-:Y:S04]  /*57f0*/  STS [R102+0x14000], R4 ;  /* 0x0140000466007388 */ /* 0x0003e80000000800 */
[----:B------:R-:W-:Y:S04]  /*5800*/  STS [R102+0x14400], R8 ;  /* 0x0144000866007388 */ /* 0x000fe80000000800 */
[----:B------:R-:W-:Y:S01]  /*5810*/  STS [R101+0x14000], R7 ;  /* 0x0140000765007388 */ /* 0x000fe20000000800 */
[----:B--2---:R-:W-:Y:S05]  /*5820*/  F2FP.BF16.F32.PACK_AB R6, R106, R107 ;  /* 0x0000006b6a06723e */ /* 0x004fea00000010ff */
[----:B------:R-:W-:Y:S01]  /*5830*/  STS [R101+0x14400], R6 ;  /* 0x0144000665007388 */ /* 0x000fe20000000800 */
[----:B----4-:R-:W-:Y:S02]  /*5840*/  F2FP.BF16.F32.PACK_AB R5, R244, R245 ;  /* 0x000000f5f405723e */ /* 0x010fe400000010ff */
[----:B-1----:R-:W-:Y:S03]  /*5850*/  F2FP.BF16.F32.PACK_AB R4, R104, R105 ;  /* 0x000000696804723e */ /* 0x002fe600000010ff */
[----:B------:R-:W-:Y:S04]  /*5860*/  STS [R100+0x14000], R5 ;  /* 0x0140000564007388 */ /* 0x000fe80000000800 */
[----:B------:R-:W-:Y:S04]  /*5870*/  STS [R100+0x14400], R4 ;  /* 0x0144000464007388 */ /* 0x000fe80000000800 */
[----:B------:R-:W1:Y:S04]  /*5880*/  LDSM.16.M88.4 R16, [R115+0x6000] ;  /* 0x006000007310783b */ /* 0x000e680000000200 */
[----:B------:R-:W2:Y:S04]  /*5890*/  LDSM.16.M88.4 R68, [R114+0x6000] ;  /* 0x006000007244783b */ /* 0x000ea80000000200 */
[----:B------:R-:W3:Y:S04]  /*58a0*/  LDSM.16.M88.4 R72, [R113+0x6000] ;  /* 0x006000007148783b */ /* 0x000ee80000000200 */
[----:B------:R-:W4:Y:S01]  /*58b0*/  LDSM.16.M88.4 R76, [R112+0x6000] ;  /* 0x00600000704c783b */ /* 0x000f220000000200 */
        /* <DEDUP_REMOVED lines=14> */
[C---:B----4-:R-:W-:Y:S06]  /*59a0*/  HMMA.16816.F32.BF16 R4, R76.reuse, R172, R4 ;  /* 0x000000ac4c04723c */ /* 0x050fec0000041804 */
        /* <DEDUP_REMOVED lines=13> */
[----:B------:R2:W4:Y:S05]  /*5a80*/  LDSM.16.M88.4 R72, [R115+0xa000] ;  /* 0x00a000007348783b */ /* 0x00052a0000000200 */
[C---:B---3--:R-:W-:Y:S06]  /*5a90*/  HMMA.16816.F32.BF16 R4, R76.reuse, R196, R4 ;  /* 0x000000c44c04723c */ /* 0x048fec0000041804 */
[C---:B------:R-:W-:Y:S06]  /*5aa0*/  HMMA.16816.F32.BF16 R8, R76.reuse, R198, R8 ;  /* 0x000000c64c08723c */ /* 0x040fec0000041808 */
[C---:B------:R-:W-:Y:S06]  /*5ab0*/  HMMA.16816.F32.BF16 R12, R76.reuse, R200, R12 ;  /* 0x000000c84c0c723c */ /* 0x040fec000004180c */
[----:B------:R-:W-:Y:S01]  /*5ac0*/  HMMA.16816.F32.BF16 R16, R76, R202, R16 ;  /* 0x000000ca4c10723c */ /* 0x000fe20000041810 */
[----:B------:R3:W4:Y:S04]  /*5ad0*/  LDSM.16.M88.4 R76, [R114+0xa000] ;  /* 0x00a00000724c783b */ /* 0x0007280000000200 */
[----:B--2--5:R2:W5:Y:S01]  /*5ae0*/  LDL.LU R115, [R1+0xc8] ;  /* 0x0000c80001737983 */ /* 0x0245620000300800 */
[C---:B-1----:R-:W-:Y:S06]  /*5af0*/  HMMA.16816.F32.BF16 R4, R68.reuse, R204, R4 ;  /* 0x000000cc4404723c */ /* 0x042fec0000041804 */
[C---:B------:R-:W-:Y:S06]  /*5b00*/  HMMA.16816.F32.BF16 R8, R68.reuse, R206, R8 ;  /* 0x000000ce4408723c */ /* 0x040fec0000041808 */
[C---:B------:R-:W-:Y:S06]  /*5b10*/  HMMA.16816.F32.BF16 R12, R68.reuse, R208, R12 ;  /* 0x000000d0440c723c */ /* 0x040fec000004180c */
[----:B------:R-:W-:Y:S01]  /*5b20*/  HMMA.16816.F32.BF16 R16, R68, R210, R16 ;  /* 0x000000d24410723c */ /* 0x000fe20000041810 */
[----:B------:R1:W2:Y:S04]  /*5b30*/  LDSM.16.M88.4 R68, [R113+0xa000] ;  /* 0x00a000007144783b */ /* 0x0002a80000000200 */
[----:B---3--:R3:W5:Y:S01]  /*5b40*/  LDL.LU R114, [R1+0xc4] ;  /* 0x0000c40001727983 */ /* 0x0087620000300800 */
[C---:B----4-:R-:W-:Y:S06]  /*5b50*/  HMMA.16816.F32.BF16 R4, R72.reuse, R212, R4 ;  /* 0x000000d44804723c */ /* 0x050fec0000041804 */
[C---:B------:R-:W-:Y:S06]  /*5b60*/  HMMA.16816.F32.BF16 R8, R72.reuse, R214, R8 ;  /* 0x000000d64808723c */ /* 0x040fec0000041808 */
[C---:B------:R-:W-:Y:S06]  /*5b70*/  HMMA.16816.F32.BF16 R12, R72.reuse, R216, R12 ;  /* 0x000000d8480c723c */ /* 0x040fec000004180c */
[----:B------:R-:W-:Y:S01]  /*5b80*/  HMMA.16816.F32.BF16 R16, R72, R218, R16 ;  /* 0x000000da4810723c */ /* 0x000fe20000041810 */
[----:B------:R4:W3:Y:S04]  /*5b90*/  LDSM.16.M88.4 R72, [R112+0xa000] ;  /* 0x00a000007048783b */ /* 0x0008e80000000200 */
[----:B-1----:R1:W5:Y:S01]  /*5ba0*/  LDL.LU R113, [R1+0xc0] ;  /* 0x0000c00001717983 */ /* 0x0023620000300800 */
[C---:B------:R-:W-:Y:S06]  /*5bb0*/  HMMA.16816.F32.BF16 R4, R76.reuse, R220, R4 ;  /* 0x000000dc4c04723c */ /* 0x040fec0000041804 */
[C---:B------:R-:W-:Y:S06]  /*5bc0*/  HMMA.16816.F32.BF16 R8, R76.reuse, R222, R8 ;  /* 0x000000de4c08723c */ /* 0x040fec0000041808 */
[C---:B------:R-:W-:Y:S06]  /*5bd0*/  HMMA.16816.F32.BF16 R12, R76.reuse, R224, R12 ;  /* 0x000000e04c0c723c */ /* 0x040fec000004180c */
[----:B------:R-:W-:Y:S01]  /*5be0*/  HMMA.16816.F32.BF16 R16, R76, R226, R16 ;  /* 0x000000e24c10723c */ /* 0x000fe20000041810 */
[----:B----4-:R1:W5:Y:S05]  /*5bf0*/  LDL.LU R112, [R1+0xbc] ;  /* 0x0000bc0001707983 */ /* 0x01036a0000300800 */
[C---:B--2---:R-:W-:Y:S06]  /*5c00*/  HMMA.16816.F32.BF16 R4, R68.reuse, R228, R4 ;  /* 0x000000e44404723c */ /* 0x044fec0000041804 */
[C---:B------:R-:W-:Y:S06]  /*5c10*/  HMMA.16816.F32.BF16 R8, R68.reuse, R230, R8 ;  /* 0x000000e64408723c */ /* 0x040fec0000041808 */
[C---:B------:R-:W-:Y:S06]  /*5c20*/  HMMA.16816.F32.BF16 R12, R68.reuse, R232, R12 ;  /* 0x000000e8440c723c */ /* 0x040fec000004180c */
[----:B------:R-:W-:Y:S06]  /*5c30*/  HMMA.16816.F32.BF16 R16, R68, R234, R16 ;  /* 0x000000ea4410723c */ /* 0x000fec0000041810 */
[C---:B---3--:R-:W-:Y:S06]  /*5c40*/  HMMA.16816.F32.BF16 R4, R72.reuse, R236, R4 ;  /* 0x000000ec4804723c */ /* 0x048fec0000041804 */
[C---:B------:R-:W-:Y:S06]  /*5c50*/  HMMA.16816.F32.BF16 R8, R72.reuse, R238, R8 ;  /* 0x000000ee4808723c */ /* 0x040fec0000041808 */
[C---:B------:R-:W-:Y:S06]  /*5c60*/  HMMA.16816.F32.BF16 R12, R72.reuse, R240, R12 ;  /* 0x000000f0480c723c */ /* 0x040fec000004180c */
[----:B------:R-:W-:Y:S06]  /*5c70*/  HMMA.16816.F32.BF16 R16, R72, R242, R16 ;  /* 0x000000f24810723c */ /* 0x000fec0000041810 */
[C---:B------:R-:W-:Y:S01]  /*5c80*/  FADD.FTZ R4, -R81.reuse, R4 ;  /* 0x0000000451047221 */ /* 0x040fe20000010100 */
[----:B------:R-:W-:Y:S01]  /*5c90*/  FADD.FTZ R5, -R81, R5 ;  /* 0x0000000551057221 */ /* 0x000fe20000010100 */
[----:B------:R-:W-:Y:S03]  /*5ca0*/  FADD.FTZ R6, -R80, R6 ;  /* 0x0000000650067221 */ /* 0x000fe60000010100 */
[----:B------:R-:W-:Y:S01]  /*5cb0*/  FMUL.FTZ R68, R251, R4 ;  /* 0x00000004fb447220 */ /* 0x000fe20000410000 */
[----:B------:R-:W-:Y:S01]  /*5cc0*/  FFMA.FTZ R4, -R91, R91, 1 ;  /* 0x3f8000005b047423 */ /* 0x000fe2000001015b */
[----:B------:R-:W-:Y:S01]  /*5cd0*/  FMUL.FTZ R69, R249, R5 ;  /* 0x00000005f9457220 */ /* 0x000fe20000410000 */
[----:B------:R-:W-:Y:S01]  /*5ce0*/  FFMA.FTZ R5, -R90, R90, 1 ;  /* 0x3f8000005a057423 */ /* 0x000fe2000001015a */
[C---:B------:R-:W-:Y:S01]  /*5cf0*/  FADD.FTZ R70, -R81.reuse, R8 ;  /* 0x0000000851467221 */ /* 0x040fe20000010100 */
[----:B------:R-:W-:Y:S01]  /*5d00*/  FMUL.FTZ R8, R4, UR8 ;  /* 0x0000000804087c20 */ /* 0x000fe20008410000 */
[----:B------:R-:W-:Y:S01]  /*5d10*/  FADD.FTZ R9, -R81, R9 ;  /* 0x0000000951097221 */ /* 0x000fe20000010100 */
[----:B------:R-:W-:Y:S01]  /*5d20*/  FMUL.FTZ R4, R5, UR8 ;  /* 0x0000000805047c20 */ /* 0x000fe20008410000 */
[----:B------:R-:W-:Y:S01]  /*5d30*/  FFMA.FTZ R5, -R89, R89, 1 ;  /* 0x3f80000059057423 */ /* 0x000fe20000010159 */
[----:B------:R-:W-:Y:S01]  /*5d40*/  FMUL.FTZ R8, R68, R8 ;  /* 0x0000000844087220 */ /* 0x000fe20000410000 */
[----:B------:R-:W-:Y:S01]  /*5d50*/  FMUL.FTZ R71, R246, R9 ;  /* 0x00000009f6477220 */ /* 0x000fe20000410000 */
[----:B------:R-:W-:Y:S01]  /*5d60*/  FMUL.FTZ R4, R69, R4 ;  /* 0x0000000445047220 */ /* 0x000fe20000410000 */
[----:B------:R-:W-:Y:S01]  /*5d70*/  FFMA.FTZ R9, -R88, R88, 1 ;  /* 0x3f80000058097423 */ /* 0x000fe20000010158 */
[C---:B------:R-:W-:Y:S01]  /*5d80*/  FADD.FTZ R12, -R81.reuse, R12 ;  /* 0x0000000c510c7221 */ /* 0x040fe20000010100 */
[C---:B------:R-:W-:Y:S01]  /*5d90*/  FADD.FTZ R16, -R81.reuse, R16 ;  /* 0x0000001051107221 */ /* 0x040fe20000010100 */
[----:B------:R-:W-:Y:S01]  /*5da0*/  FMUL.FTZ R70, R248, R70 ;  /* 0x00000046f8467220 */ /* 0x000fe20000410000 */
[----:B------:R-:W-:Y:S01]  /*5db0*/  F2FP.BF16.F32.PACK_AB R4, R4, R8 ;  /* 0x000000080404723e */ /* 0x000fe200000010ff */
[----:B------:R-:W-:Y:S01]  /*5dc0*/  FADD.FTZ R69, -R81, R17 ;  /* 0x0000001151457221 */ /* 0x000fe20000010100 */
[----:B------:R-:W-:Y:S01]  /*5dd0*/  FMUL.FTZ R5, R5, UR8 ;  /* 0x0000000805057c20 */ /* 0x000fe20008410000 */
[----:B------:R-:W-:Y:S01]  /*5de0*/  FMUL.FTZ R9, R9, UR8 ;  /* 0x0000000809097c20 */ /* 0x000fe20008410000 */
[----:B------:R-:W-:Y:S01]  /*5df0*/  FMUL.FTZ R68, R245, R16 ;  /* 0x00000010f5447220 */ /* 0x000fe20000410000 */
[----:B------:R2:W-:Y:S01]  /*5e00*/  STS [R103+0x12000], R4 ;  /* 0x0120000467007388 */ /* 0x0005e20000000800 */
[----:B------:R-:W-:Y:S01]  /*5e10*/  FMUL.FTZ R17, R250, R12 ;  /* 0x0000000cfa117220 */ /* 0x000fe20000410000 */
[----:B------:R-:W-:Y:S01]  /*5e20*/  FFMA.FTZ R12, -R85, R85, 1 ;  /* 0x3f800000550c7423 */ /* 0x000fe20000010155 */
[----:B------:R-:W-:Y:S01]  /*5e30*/  FFMA.FTZ R16, -R84, R84, 1 ;  /* 0x3f80000054107423 */ /* 0x000fe20000010154 */
[----:B------:R-:W-:Y:S01]  /*5e40*/  FMUL.FTZ R5, R70, R5 ;  /* 0x0000000546057220 */ /* 0x000fe20000410000 */
[----:B------:R-:W-:Y:S01]  /*5e50*/  FMUL.FTZ R9, R71, R9 ;  /* 0x0000000947097220 */ /* 0x000fe20000410000 */
[----:B------:R-:W-:Y:S01]  /*5e60*/  FMUL.FTZ R69, R244, R69 ;  /* 0x00000045f4457220 */ /* 0x000fe20000410000 */
[----:B------:R-:W-:Y:S01]  /*5e70*/  FMUL.FTZ R12, R12, UR8 ;  /* 0x000000080c0c7c20 */ /* 0x000fe20008410000 */
[----:B------:R-:W-:Y:S01]  /*5e80*/  FMUL.FTZ R16, R16, UR8 ;  /* 0x0000000810107c20 */ /* 0x000fe20008410000 */
[----:B------:R-:W-:Y:S01]  /*5e90*/  FADD.FTZ R13, -R81, R13 ;  /* 0x0000000d510d7221 */ /* 0x000fe20000010100 */
[----:B------:R-:W-:Y:S01]  /*5ea0*/  F2FP.BF16.F32.PACK_AB R9, R9, R5 ;  /* 0x000000050909723e */ /* 0x000fe200000010ff */
[----:B------:R-:W-:Y:S01]  /*5eb0*/  FMUL.FTZ R12, R68, R12 ;  /* 0x0000000c440c7220 */ /* 0x000fe20000410000 */
[----:B------:R-:W-:Y:S01]  /*5ec0*/  FMUL.FTZ R5, R69, R16 ;  /* 0x0000001045057220 */ /* 0x000fe20000410000 */
[----:B------:R-:W-:Y:S01]  /*5ed0*/  FMUL.FTZ R72, R247, R13 ;  /* 0x0000000df7487220 */ /* 0x000fe20000410000 */
[----:B------:R-:W-:Y:S01]  /*5ee0*/  FFMA.FTZ R13, -R92, R92, 1 ;  /* 0x3f8000005c0d7423 */ /* 0x000fe2000001015c */
[----:B------:R-:W-:Y:S01]  /*5ef0*/  FFMA.FTZ R8, -R86, R86, 1 ;  /* 0x3f80000056087423 */ /* 0x000fe20000010156 */
[----:B------:R-:W-:Y:S01]  /*5f00*/  FADD.FTZ R16, -R80, R10 ;  /* 0x0000000a50107221 */ /* 0x000fe20000010100 */
[----:B------:R-:W-:Y:S01]  /*5f10*/  FMUL.FTZ R6, R111, R6 ;  /* 0x000000066f067220 */ /* 0x000fe20000410000 */
[----:B------:R-:W-:Y:S01]  /*5f20*/  FMUL.FTZ R13, R13, UR8 ;  /* 0x000000080d0d7c20 */ /* 0x000fe20008410000 */
[----:B------:R-:W-:Y:S01]  /*5f30*/  FMUL.FTZ R8, R8, UR8 ;  /* 0x0000000808087c20 */ /* 0x000fe20008410000 */
[C---:B------:R-:W-:Y:S01]  /*5f40*/  FADD.FTZ R14, -R80.reuse, R14 ;  /* 0x0000000e500e7221 */ /* 0x040fe20000010100 */
[----:B------:R-:W-:Y:S01]  /*5f50*/  FADD.FTZ R15, -R80, R15 ;  /* 0x0000000f500f7221 */ /* 0x000fe20000010100 */
[----:B------:R-:W-:Y:S01]  /*5f60*/  FMUL.FTZ R13, R17, R13 ;  /* 0x0000000d110d7220 */ /* 0x000fe20000410000 */
[----:B------:R-:W-:Y:S01]  /*5f70*/  FMUL.FTZ R8, R72, R8 ;  /* 0x0000000848087220 */ /* 0x000fe20000410000 */
[C---:B------:R-:W-:Y:S01]  /*5f80*/  FADD.FTZ R18, -R80.reuse, R18 ;  /* 0x0000001250127221 */ /* 0x040fe20000010100 */
[----:B--2---:R-:W-:Y:S01]  /*5f90*/  FADD.FTZ R4, -R80, R7 ;  /* 0x0000000750047221 */ /* 0x004fe20000010100 */
[----:B------:R-:W-:Y:S01]  /*5fa0*/  F2FP.BF16.F32.PACK_AB R7, R5, R12 ;  /* 0x0000000c0507723e */ /* 0x000fe200000010ff */
[----:B------:R-:W-:Y:S01]  /*5fb0*/  FFMA.FTZ R5, -R96, R96, 1 ;  /* 0x3f80000060057423 */ /* 0x000fe20000010160 */
[----:B------:R-:W-:Y:S01]  /*5fc0*/  F2FP.BF16.F32.PACK_AB R8, R8, R13 ;  /* 0x0000000d0808723e */ /* 0x000fe200000010ff */
[----:B------:R-:W-:Y:S01]  /*5fd0*/  FMUL.FTZ R12, R110, R4 ;  /* 0x000000046e0c7220 */ /* 0x000fe20000410000 */
[----:B------:R-:W-:Y:S01]  /*5fe0*/  FFMA.FTZ R4, -R99, R99, 1 ;  /* 0x3f80000063047423 */ /* 0x000fe20000010163 */
[----:B------:R-:W-:Y:S01]  /*5ff0*/  FADD.FTZ R13, -R80, R11 ;  /* 0x0000000b500d7221 */ /* 0x000fe20000010100 */
[----:B------:R-:W-:Y:S01]  /*6000*/  FMUL.FTZ R11, R109, R16 ;  /* 0x000000106d0b7220 */ /* 0x000fe20000410000 */
[----:B------:R-:W-:Y:S01]  /*6010*/  FMUL.FTZ R16, R107, R14 ;  /* 0x0000000e6b107220 */ /* 0x000fe20000410000 */
[----:B------:R-:W-:Y:S01]  /*6020*/  FMUL.FTZ R10, R4, UR8 ;  /* 0x00000008040a7c20 */ /* 0x000fe20008410000 */
[----:B------:R-:W-:Y:S01]  /*6030*/  FMUL.FTZ R4, R5, UR8 ;  /* 0x0000000805047c20 */ /* 0x000fe20008410000 */
[----:B------:R-:W-:Y:S01]  /*6040*/  FFMA.FTZ R5, -R98, R98, 1 ;  /* 0x3f80000062057423 */ /* 0x000fe20000010162 */
[----:B------:R-:W-:Y:S01]  /*6050*/  FMUL.FTZ R13, R108, R13 ;  /* 0x0000000d6c0d7220 */ /* 0x000fe20000410000 */
[----:B------:R-:W-:Y:S01]  /*6060*/  FMUL.FTZ R10, R6, R10 ;  /* 0x0000000a060a7220 */ /* 0x000fe20000410000 */
[----:B------:R-:W-:Y:S01]  /*6070*/  FMUL.FTZ R4, R12, R4 ;  /* 0x000000040c047220 */ /* 0x000fe20000410000 */
[----:B------:R-:W-:Y:S01]  /*6080*/  FFMA.FTZ R6, -R97, R97, 1 ;  /* 0x3f80000061067423 */ /* 0x000fe20000010161 */
[----:B------:R-:W-:Y:S01]  /*6090*/  FMUL.FTZ R5, R5, UR8 ;  /* 0x0000000805057c20 */ /* 0x000fe20008410000 */
[----:B------:R-:W-:Y:S01]  /*60a0*/  FMUL.FTZ R17, R106, R15 ;  /* 0x0000000f6a117220 */ /* 0x000fe20000410000 */
[----:B------:R-:W-:Y:S01]  /*60b0*/  FADD.FTZ R19, -R80, R19 ;  /* 0x0000001350137221 */ /* 0x000fe20000010100 */
[----:B------:R-:W-:Y:S01]  /*60c0*/  F2FP.BF16.F32.PACK_AB R4, R4, R10 ;  /* 0x0000000a0404723e */ /* 0x000fe200000010ff */
[----:B------:R-:W-:Y:S01]  /*60d0*/  FMUL.FTZ R6, R6, UR8 ;  /* 0x0000000806067c20 */ /* 0x000fe20008410000 */
[----:B------:R-:W-:Y:S01]  /*60e0*/  FMUL.FTZ R5, R11, R5 ;  /* 0x000000050b057220 */ /* 0x000fe20000410000 */
[----:B------:R-:W-:Y:S01]  /*60f0*/  FFMA.FTZ R11, -R95, R95, 1 ;  /* 0x3f8000005f0b7423 */ /* 0x000fe2000001015f */
[----:B------:R-:W-:Y:S01]  /*6100*/  FFMA.FTZ R10, -R94, R94, 1 ;  /* 0x3f8000005e0a7423 */ /* 0x000fe2000001015e */
[----:B------:R2:W-:Y:S01]  /*6110*/  STS [R103+0x12400], R4 ;  /* 0x0124000467007388 */ /* 0x0005e20000000800 */
[----:B------:R-:W-:Y:S01]  /*6120*/  FMUL.FTZ R6, R13, R6 ;  /* 0x000000060d067220 */ /* 0x000fe20000410000 */
[----:B------:R-:W-:Y:S01]  /*6130*/  FMUL.FTZ R11, R11, UR8 ;  /* 0x000000080b0b7c20 */ /* 0x000fe20008410000 */
[----:B------:R-:W-:Y:S01]  /*6140*/  FMUL.FTZ R10, R10, UR8 ;  /* 0x000000080a0a7c20 */ /* 0x000fe20008410000 */
[----:B------:R-:W-:Y:S01]  /*6150*/  STS [R102+0x12000], R9 ;  /* 0x0120000966007388 */ /* 0x000fe20000000800 */
[----:B------:R-:W-:Y:S01]  /*6160*/  FFMA.FTZ R13, -R93, R93, 1 ;  /* 0x3f8000005d0d7423 */ /* 0x000fe2000001015d */
[----:B------:R-:W-:Y:S01]  /*6170*/  F2FP.BF16.F32.PACK_AB R6, R6, R5 ;  /* 0x000000050606723e */ /* 0x000fe200000010ff */
[----:B------:R-:W-:Y:S01]  /*6180*/  FFMA.FTZ R12, -R87, R87, 1 ;  /* 0x3f800000570c7423 */ /* 0x000fe20000010157 */
[----:B------:R-:W-:Y:S01]  /*6190*/  FMUL.FTZ R11, R16, R11 ;  /* 0x0000000b100b7220 */ /* 0x000fe20000410000 */
[----:B------:R-:W-:Y:S01]  /*61a0*/  FMUL.FTZ R10, R17, R10 ;  /* 0x0000000a110a7220 */ /* 0x000fe20000410000 */
[----:B------:R-:W-:Y:S01]  /*61b0*/  FMUL.FTZ R14, R105, R18 ;  /* 0x00000012690e7220 */ /* 0x000fe20000410000 */
[----:B------:R-:W-:Y:S01]  /*61c0*/  STS [R102+0x12400], R6 ;  /* 0x0124000666007388 */ /* 0x000fe20000000800 */
[----:B------:R-:W-:Y:S01]  /*61d0*/  FMUL.FTZ R15, R104, R19 ;  /* 0x00000013680f7220 */ /* 0x000fe20000410000 */
[----:B------:R-:W-:Y:S01]  /*61e0*/  FMUL.FTZ R13, R13, UR8 ;  /* 0x000000080d0d7c20 */ /* 0x000fe20008410000 */
[----:B------:R-:W-:Y:S01]  /*61f0*/  FMUL.FTZ R12, R12, UR8 ;  /* 0x000000080c0c7c20 */ /* 0x000fe20008410000 */
[----:B------:R-:W-:Y:S01]  /*6200*/  F2FP.BF16.F32.PACK_AB R5, R10, R11 ;  /* 0x0000000b0a05723e */ /* 0x000fe200000010ff */
[----:B------:R-:W-:Y:S01]  /*6210*/  STS [R101+0x12000], R8 ;  /* 0x0120000865007388 */ /* 0x000fe20000000800 */
[----:B------:R-:W-:Y:S01]  /*6220*/  FMUL.FTZ R13, R14, R13 ;  /* 0x0000000d0e0d7220 */ /* 0x000fe20000410000 */
[----:B------:R-:W-:Y:S02]  /*6230*/  FMUL.FTZ R12, R15, R12 ;  /* 0x0000000c0f0c7220 */ /* 0x000fe40000410000 */
[----:B------:R-:W-:Y:S04]  /*6240*/  STS [R101+0x12400], R5 ;  /* 0x0124000565007388 */ /* 0x000fe80000000800 */
[----:B------:R-:W-:Y:S01]  /*6250*/  STS [R100+0x12000], R7 ;  /* 0x0120000764007388 */ /* 0x000fe20000000800 */
[----:B--2---:R-:W-:Y:S03]  /*6260*/  F2FP.BF16.F32.PACK_AB R4, R12, R13 ;  /* 0x0000000d0c04723e */ /* 0x004fe600000010ff */
[----:B------:R1:W5:Y:S04]  /*6270*/  LDL.LU R111, [R1+0xb8] ;  /* 0x0000b800016f7983 */ /* 0x0003680000300800 */
[----:B------:R-:W-:Y:S01]  /*6280*/  STS [R100+0x12400], R4 ;  /* 0x0124000464007388 */ /* 0x000fe20000000800 */
[----:B------:R-:W-:Y:S06]  /*6290*/  BAR.SYNC.DEFER_BLOCKING 0x0 ;  /* 0x0000000000007b1d */ /* 0x000fec0000010000 */
[----:B------:R-:W-:Y:S04]  /*62a0*/  LDSM.16.MT88.4 R4, [R3+0x14000] ;  /* 0x014000000304783b */ /* 0x000fe80000004200 */
[----:B------:R-:W2:Y:S04]  /*62b0*/  LDSM.16.MT88.4 R8, [R0+0x6000] ;  /* 0x006000000008783b */ /* 0x000ea80000004200 */
[----:B------:R1:W5:Y:S04]  /*62c0*/  LDL.LU R110, [R1+0xb4] ;  /* 0x0000b400016e7983 */ /* 0x0003680000300800 */
[----:B------:R1:W5:Y:S04]  /*62d0*/  LDL.LU R109, [R1+0xb0] ;  /* 0x0000b000016d7983 */ /* 0x0003680000300800 */
[----:B------:R-:W3:Y:S04]  /*62e0*/  LDSM.16.MT88.4 R12, [R2+0x14000] ;  /* 0x01400000020c783b */ /* 0x000ee80000004200 */
[----:B------:R1:W5:Y:S04]  /*62f0*/  LDL.LU R108, [R1+0xac] ;  /* 0x0000ac00016c7983 */ /* 0x0003680000300800 */
[----:B------:R1:W5:Y:S04]  /*6300*/  LDL.LU R107, [R1+0xa8] ;  /* 0x0000a800016b7983 */ /* 0x0003680000300800 */
[----:B------:R1:W5:Y:S04]  /*6310*/  LDL.LU R106, [R1+0xa4] ;  /* 0x0000a400016a7983 */ /* 0x0003680000300800 */
[----:B------:R1:W5:Y:S04]  /*6320*/  LDL.LU R105, [R1+0xa0] ;  /* 0x0000a00001697983 */ /* 0x0003680000300800 */
[----:B------:R-:W4:Y:S04]  /*6330*/  LDSM.16.MT88.4 R16, [R0+0x8000] ;  /* 0x008000000010783b */ /* 0x000f280000004200 */
[----:B------:R1:W5:Y:S01]  /*6340*/  LDL.LU R104, [R1+0x9c] ;  /* 0x00009c0001687983 */ /* 0x0003620000300800 */
[-C--:B--2---:R-:W-:Y:S03]  /*6350*/  HMMA.16816.F32.BF16 R20, R4, R8.reuse, R20 ;  /* 0x000000080414723c */ /* 0x084fe60000041814 */
[----:B------:R1:W5:Y:S04]  /*6360*/  LDL.LU R103, [R1+0x98] ;  /* 0x0000980001677983 */ /* 0x0003680000300800 */
[----:B------:R1:W5:Y:S04]  /*6370*/  LDL.LU R102, [R1+0x94] ;  /* 0x0000940001667983 */ /* 0x0003680000300800 */
[----:B------:R1:W5:Y:S01]  /*6380*/  LDL.LU R101, [R1+0x90] ;  /* 0x0000900001657983 */ /* 0x0003620000300800 */
[C---:B---3--:R-:W-:Y:S03]  /*6390*/  HMMA.16816.F32.BF16 R24, R12.reuse, R8, R24 ;  /* 0x000000080c18723c */ /* 0x048fe60000041818 */
[----:B------:R1:W5:Y:S04]  /*63a0*/  LDL.LU R100, [R1+0x8c] ;  /* 0x00008c0001647983 */ /* 0x0003680000300800 */
[----:B------:R1:W5:Y:S01]  /*63b0*/  LDL R96, [R1+0x68] ;  /* 0x0000680001607983 */ /* 0x0003620000100800 */
[-C--:B------:R-:W-:Y:S03]  /*63c0*/  HMMA.16816.F32.BF16 R28, R12, R10.reuse, R28 ;  /* 0x0000000a0c1c723c */ /* 0x080fe6000004181c */
[----:B------:R-:W2:Y:S03]  /*63d0*/  LDSM.16.MT88.4 R68, [R0+0xa000] ;  /* 0x00a000000044783b */ /* 0x000ea60000004200 */
[C---:B------:R-:W-:Y:S01]  /*63e0*/  HMMA.16816.F32.BF16 R32, R4.reuse, R10, R32 ;  /* 0x0000000a0420723c */ /* 0x040fe20000041820 */
[----:B------:R-:W-:Y:S04]  /*63f0*/  LDSM.16.MT88.4 R72, [R3+0x14800] ;  /* 0x014800000348783b */ /* 0x000fe80000004200 */
[----:B------:R-:W3:Y:S01]  /*6400*/  LDSM.16.MT88.4 R76, [R0+0x6800] ;  /* 0x00680000004c783b */ /* 0x000ee20000004200 */
[-C--:B----4-:R-:W-:Y:S03]  /*6410*/  HMMA.16816.F32.BF16 R36, R4, R16.reuse, R36 ;  /* 0x000000100424723c */ /* 0x090fe60000041824 */
[----:B------:R-:W4:Y:S04]  /*6420*/  LDSM.16.MT88.4 R80, [R2+0x14800] ;  /* 0x014800000250783b */ /* 0x000f280000004200 */
[----:B------:R-:W1:Y:S01]  /*6430*/  LDSM.16.MT88.4 R84, [R0+0x8800] ;  /* 0x008800000054783b */ /* 0x000e620000004200 */
[C---:B------:R-:W-:Y:S03]  /*6440*/  HMMA.16816.F32.BF16 R40, R12.reuse, R16, R40 ;  /* 0x000000100c28723c */ /* 0x040fe60000041828 */
[----:B------:R-:W1:Y:S03]  /*6450*/  LDSM.16.MT88.4 R8, [R0+0xa800] ;  /* 0x00a800000008783b */ /* 0x000e660000004200 */
[-C--:B------:R-:W-:Y:S01]  /*6460*/  HMMA.16816.F32.BF16 R44, R12, R18.reuse, R44 ;  /* 0x000000120c2c723c */ /* 0x080fe2000004182c */
[----:B------:R-:W-:Y:S04]  /*6470*/  LDSM.16.MT88.4 R88, [R0+0x7800] ;  /* 0x007800000058783b */ /* 0x000fe80000004200 */
[----:B------:R-:W-:Y:S01]  /*6480*/  LDSM.16.MT88.4 R92, [R2+0x15800] ;  /* 0x01580000025c783b */ /* 0x000fe20000004200 */
[C---:B------:R-:W-:Y:S03]  /*6490*/  HMMA.16816.F32.BF16 R48, R4.reuse, R18, R48 ;  /* 0x000000120430723c */ /* 0x040fe60000041830 */
[----:B------:R-:W-:Y:S03]  /*64a0*/  LDSM.16.MT88.4 R16, [R2+0x15000] ;  /* 0x015000000210783b */ /* 0x000fe60000004200 */
[-C--:B--2---:R-:W-:Y:S06]  /*64b0*/  HMMA.16816.F32.BF16 R52, R4, R68.reuse, R52 ;  /* 0x000000440434723c */ /* 0x084fec0000041834 */
[C---:B------:R-:W-:Y:S06]  /*64c0*/  HMMA.16816.F32.BF16 R56, R12.reuse, R68, R56 ;  /* 0x000000440c38723c */ /* 0x040fec0000041838 */
[-C--:B------:R-:W-:Y:S01]  /*64d0*/  HMMA.16816.F32.BF16 R60, R12, R70.reuse, R60 ;  /* 0x000000460c3c723c */ /* 0x080fe2000004183c */
[----:B------:R-:W-:Y:S05]  /*64e0*/  LDSM.16.MT88.4 R12, [R0+0x7000] ;  /* 0x00700000000c783b */ /* 0x000fea0000004200 */
[----:B------:R-:W-:Y:S01]  /*64f0*/  HMMA.16816.F32.BF16 R64, R4, R70, R64 ;  /* 0x000000460440723c */ /* 0x000fe20000041840 */
[----:B------:R-:W2:Y:S04]  /*6500*/  LDSM.16.MT88.4 R4, [R3+0x15000] ;  /* 0x015000000304783b */ /* 0x000ea80000004200 */
[----:B------:R-:W2:Y:S01]  /*6510*/  LDSM.16.MT88.4 R68, [R0+0x9000] ;  /* 0x009000000044783b */ /* 0x000ea20000004200 */
[-C--:B---3--:R-:W-:Y:S06]  /*6520*/  HMMA.16816.F32.BF16 R20, R72, R76.reuse, R20 ;  /* 0x0000004c4814723c */ /* 0x088fec0000041814 */
[C---:B----4-:R-:W-:Y:S06]  /*6530*/  HMMA.16816.F32.BF16 R24, R80.reuse, R76, R24 ;  /* 0x0000004c5018723c */ /* 0x050fec0000041818 */
[-C--:B------:R-:W-:Y:S06]  /*6540*/  HMMA.16816.F32.BF16 R28, R80, R78.reuse, R28 ;  /* 0x0000004e501c723c */ /* 0x080fec000004181c */
[C---:B------:R-:W-:Y:S01]  /*6550*/  HMMA.16816.F32.BF16 R32, R72.reuse, R78, R32 ;  /* 0x0000004e4820723c */ /* 0x040fe20000041820 */
[----:B------:R-:W3:Y:S05]  /*6560*/  LDSM.16.MT88.4 R76, [R0+0xb000] ;  /* 0x00b00000004c783b */ /* 0x000eea0000004200 */
[-C--:B-1----:R-:W-:Y:S06]  /*6570*/  HMMA.16816.F32.BF16 R36, R72, R84.reuse, R36 ;  /* 0x000000544824723c */ /* 0x082fec0000041824 */
[C---:B------:R-:W-:Y:S06]  /*6580*/  HMMA.16816.F32.BF16 R40, R80.reuse, R84, R40 ;  /* 0x000000545028723c */ /* 0x040fec0000041828 */
[-C--:B------:R-:W-:Y:S06]  /*6590*/  HMMA.16816.F32.BF16 R44, R80, R86.reuse, R44 ;  /* 0x00000056502c723c */ /* 0x080fec000004182c */
[C---:B------:R-:W-:Y:S01]  /*65a0*/  HMMA.16816.F32.BF16 R48, R72.reuse, R86, R48 ;  /* 0x000000564830723c */ /* 0x040fe20000041830 */
[----:B------:R-:W1:Y:S05]  /*65b0*/  LDSM.16.MT88.4 R84, [R3+0x15800] ;  /* 0x015800000354783b */ /* 0x000e6a0000004200 */
[-C--:B------:R-:W-:Y:S06]  /*65c0*/  HMMA.16816.F32.BF16 R52, R72, R8.reuse, R52 ;  /* 0x000000084834723c */ /* 0x080fec0000041834 */
[C---:B------:R-:W-:Y:S06]  /*65d0*/  HMMA.16816.F32.BF16 R56, R80.reuse, R8, R56 ;  /* 0x000000085038723c */ /* 0x040fec0000041838 */
[-C--:B------:R-:W-:Y:S01]  /*65e0*/  HMMA.16816.F32.BF16 R60, R80, R10.reuse, R60 ;  /* 0x0000000a503c723c */ /* 0x080fe2000004183c */
[----:B------:R-:W4:Y:S05]  /*65f0*/  LDSM.16.MT88.4 R80, [R0+0x9800] ;  /* 0x009800000050783b */ /* 0x000f2a0000004200 */
[----:B------:R-:W-:Y:S01]  /*6600*/  HMMA.16816.F32.BF16 R64, R72, R10, R64 ;  /* 0x0000000a4840723c */ /* 0x000fe20000041840 */
[----:B------:R-:W4:Y:S01]  /*6610*/  LDSM.16.MT88.4 R8, [R0+0xb800] ;  /* 0x00b800000008783b */ /* 0x000f220000004200 */
[----:B------:R-:W-:Y:S04]  /*6620*/  BAR.SYNC.DEFER_BLOCKING 0x0 ;  /* 0x0000000000007b1d */ /* 0x000fe80000010000 */
        /* <DEDUP_REMOVED lines=12> */
[-C--:B-1----:R-:W-:Y:S06]  /*66f0*/  HMMA.16816.F32.BF16 R20, R84, R88.reuse, R20 ;  /* 0x000000585414723c */ /* 0x082fec0000041814 */
[C---:B------:R-:W-:Y:S06]  /*6700*/  HMMA.16816.F32.BF16 R24, R92.reuse, R88, R24 ;  /* 0x000000585c18723c */ /* 0x040fec0000041818 */
[-C--:B------:R-:W-:Y:S06]  /*6710*/  HMMA.16816.F32.BF16 R28, R92, R90.reuse, R28 ;  /* 0x0000005a5c1c723c */ /* 0x080fec000004181c */
[C---:B------:R-:W-:Y:S06]  /*6720*/  HMMA.16816.F32.BF16 R32, R84.reuse, R90, R32 ;  /* 0x0000005a5420723c */ /* 0x040fec0000041820 */
        /* <DEDUP_REMOVED lines=64> */
.L_x_332:
        /* <DEDUP_REMOVED lines=430> */
.L_x_333:
        /* <DEDUP_REMOVED lines=176> */
.L_x_335:
        /* <DEDUP_REMOVED lines=19> */
.L_x_336:
        /* <DEDUP_REMOVED lines=53> */
.L_x_338:
[----:B------:R-:W-:Y:S05]  /*9590*/  BSYNC B0 ;  /* 0x0000000000007941 */ /* 0x000fea0003800000 */
.L_x_337:
        /* <DEDUP_REMOVED lines=20> */
.L_x_340:
[----:B------:R-:W-:Y:S05]  /*96e0*/  BSYNC B0 ;  /* 0x0000000000007941 */ /* 0x000fea0003800000 */
.L_x_339:
        /* <DEDUP_REMOVED lines=35> */
.L_x_342:
[----:B------:R-:W-:Y:S05]  /*9920*/  BSYNC B0 ;  /* 0x0000000000007941 */ /* 0x000fea0003800000 */
.L_x_341:
        /* <DEDUP_REMOVED lines=19> */
.L_x_315:
[----:B------:R-:W-:Y:S05]  /*9a60*/  BSYNC B1 ;  /* 0x0000000000017941 */ /* 0x000fea0003800000 */
.L_x_301:
        /* <DEDUP_REMOVED lines=8> */
.L_x_343:
[----:B------:R-:W-:Y:S05]  /*9af0*/  EXIT ;  /* 0x000000000000794d */ /* 0x000fea0003800000 */
.L_x_345:
        /* <DEDUP_REMOVED lines=16> */
.L_x_810:


//--------------------- .text._ZN5flash44flash_bwd_dq_dk_dv_loop_seqk_parallel_kernelI23Flash_bwd_kernel_traitsILi192ELi64ELi64ELi8ELi4ELi2ELi2ELb1ELb1EN7cutlass10bfloat16_tE19Flash_kernel_traitsILi192ELi64ELi64ELi8ES3_EELb1ELb1ELb0ELb0ELb0ELb1ELb0EEEvNS_16Flash_bwd_paramsE --------------------------
	.section	.text._ZN5flash44flash_bwd_dq_dk_dv_loop_seqk_parallel_kernelI23Flash_bwd_kernel_traitsILi192ELi64ELi64ELi8ELi4ELi2ELi2ELb1ELb1EN7cutlass10bfloat16_tE19Flash_kernel_traitsILi192ELi64ELi64ELi8ES3_EELb1ELb1ELb0ELb0ELb0ELb1ELb0EEEvNS_16Flash_bwd_paramsE,"ax",@progbits
	.align	128
        .global         _ZN5flash44flash_bwd_dq_dk_dv_loop_seqk_parallel_kernelI23Flash_bwd_kernel_traitsILi192ELi64ELi64ELi8ELi4ELi2ELi2ELb1ELb1EN7cutlass10bfloat16_tE19Flash_kernel_traitsILi192ELi64ELi64ELi8ES3_EELb1ELb1ELb0ELb0ELb0ELb1ELb0EEEvNS_16Flash_bwd_paramsE
        .type           _ZN5flash44flash_bwd_dq_dk_dv_loop_seqk_parallel_kernelI23Flash_bwd_kernel_traitsILi192ELi64ELi64ELi8ELi4ELi2ELi2ELb1ELb1EN7cutlass10bfloat16_tE19Flash_kernel_traitsILi192ELi64ELi64ELi8ES3_EELb1ELb1ELb0ELb0ELb0ELb1ELb0EEEvNS_16Flash_bwd_paramsE,@function
        .size           _ZN5flash44flash_bwd_dq_dk_dv_loop_seqk_parallel_kernelI23Flash_bwd_kernel_traitsILi192ELi64ELi64ELi8ELi4ELi2ELi2ELb1ELb1EN7cutlass10bfloat16_tE19Flash_kernel_traitsILi192ELi64ELi64ELi8ES3_EELb1ELb1ELb0ELb0ELb0ELb1ELb0EEEvNS_16Flash_bwd_paramsE,(.L_x_811 - _ZN5flash44flash_bwd_dq_dk_dv_loop_seqk_parallel_kernelI23Flash_bwd_kernel_traitsILi192ELi64ELi64ELi8ELi4ELi2ELi2ELb1ELb1EN7cutlass10bfloat16_tE19Flash_kernel_traitsILi192ELi64ELi64ELi8ES3_EELb1ELb1ELb0ELb0ELb0ELb1ELb0EEEvNS_16Flash_bwd_paramsE)
        .other          _ZN5flash44flash_bwd_dq_dk_dv_loop_seqk_parallel_kernelI23Flash_bwd_kernel_traitsILi192ELi64ELi64ELi8ELi4ELi2ELi2ELb1ELb1EN7cutlass10bfloat16_tE19Flash_kernel_traitsILi192ELi64ELi64ELi8ES3_EELb1ELb1ELb0ELb0ELb0ELb1ELb0EEEvNS_16Flash_bwd_paramsE,@"STO_CUDA_ENTRY STV_DEFAULT"
_ZN5flash44flash_bwd_dq_dk_dv_loop_seqk_parallel_kernelI23Flash_bwd_kernel_traitsILi192ELi64ELi64ELi8ELi4ELi2ELi2ELb1ELb1EN7cutlass10bfloat16_tE19Flash_kernel_traitsILi192ELi64ELi64ELi8ES3_EELb1ELb1ELb0ELb0ELb0ELb1ELb0EEEvNS_16Flash_bwd_paramsE:
.text._ZN5flash44flash_bwd_dq_dk_dv_loop_seqk_parallel_kernelI23Flash_bwd_kernel_traitsILi192ELi64ELi64ELi8ELi4ELi2ELi2ELb1ELb1EN7cutlass10bfloat16_tE19Flash_kernel_traitsILi192ELi64ELi64ELi8ES3_EELb1ELb1ELb0ELb0ELb0ELb1ELb0EEEvNS_16Flash_bwd_paramsE:
        /* <DEDUP_REMOVED lines=21> */
[CC--:B------:R-:W-:Y:S02]  /*0150*/  LEA.HI R12, R2.reuse, R8.reuse, RZ, 0x3 ;  /* 0x00000008020c7211 */ /* 0x0c0fe400078f18ff */
[CC--:B-1----:R-:W-:Y:S02]  /*0160*/  LEA.HI R0, R2.reuse, R8.reuse, RZ, 0x5 ;  /* 0x0000000802007211 */ /* 0x0c2fe400078f28ff */
        /* <DEDUP_REMOVED lines=8> */
[----:B------:R-:W-:Y:S01]  /*01f0*/  IMAD.IADD R10, R8, 0x1, -R4 ;  /* 0x00000001080a7824 */ /* 0x000fe200078e0a04 */
[----:B------:R-:W-:Y:S01]  /*0200*/  LOP3.LUT R5, R12, 0xfffffff8, RZ, 0xc0, !PT ;  /* 0xfffffff80c057812 */ /* 0x000fe200078ec0ff */
[C---:B------:R-:W-:Y:S01]  /*0210*/  IMAD.IADD R11, R8.reuse, 0x1, -R6 ;  /* 0x00000001080b7824 */ /* 0x040fe200078e0a06 */
[--C-:B------:R-:W-:Y:S01]  /*0220*/  SHF.R.S32.HI R4, RZ, 0x5, R0.reuse ;  /* 0x00000005ff047819 */ /* 0x100fe20000011400 */
[C---:B------:R-:W-:Y:S01]  /*0230*/  IMAD.IADD R17, R8.reuse, 0x1, -R7 ;  /* 0x0000000108117824 */ /* 0x040fe200078e0a07 */
[----:B------:R-:W-:Y:S01]  /*0240*/  SHF.R.S32.HI R7, RZ, 0x1f, R0 ;  /* 0x0000001fff077819 */ /* 0x000fe20000011400 */
[----:B------:R-:W-:Y:S01]  /*0250*/  IMAD.IADD R5, R8, 0x1, -R5 ;  /* 0x0000000108057824 */ /* 0x000fe200078e0a05 */
[----:B------:R-:W-:-:S02]  /*0260*/  SHF.R.S32.HI R6, RZ, 0x4, R3 ;  /* 0x00000004ff067819 */ /* 0x000fc40000011403 */
[--C-:B------:R-:W-:Y:S02]  /*0270*/  SHF.R.S32.HI R8, RZ, 0x2, R2.reuse ;  /* 0x00000002ff087819 */ /* 0x100fe40000011402 */
[----:B------:R-:W-:Y:S02]  /*0280*/  SHF.R.S32.HI R9, RZ, 0x1f, R2 ;  /* 0x0000001fff097819 */ /* 0x000fe40000011402 */
[----:B------:R-:W-:Y:S02]  /*0290*/  LEA.HI R2, R7, R4, RZ, 0x2 ;  /* 0x0000000407027211 */ /* 0x000fe400078f10ff */
[----:B------:R-:W-:Y:S02]  /*02a0*/  LEA.HI R3, R3, R6, RZ, 0x1 ;  /* 0x0000000603037211 */ /* 0x000fe400078f08ff */
[----:B------:R-:W-:Y:S02]  /*02b0*/  SHF.R.S32.HI R13, RZ, 0x3, R12 ;  /* 0x00000003ff0d7819 */ /* 0x000fe4000001140c */
[----:B------:R-:W-:-:S02]  /*02c0*/  LEA.HI R0, R0, R4, RZ, 0x1 ;  /* 0x0000000400007211 */ /* 0x000fc400078f08ff */
[----:B------:R-:W-:Y:S01]  /*02d0*/  LOP3.LUT R7, R2, 0xfffffffc, RZ, 0xc0, !PT ;  /* 0xfffffffc02077812 */ /* 0x000fe200078ec0ff */
[----:B------:R-:W-:Y:S01]  /*02e0*/  IMAD.SHL.U32 R13, R13, 0x40, RZ ;  /* 0x000000400d0d7824 */ /* 0x000fe200078e00ff */
[----:B------:R-:W-:Y:S02]  /*02f0*/  LOP3.LUT R3, R3, 0xfffffffe, RZ, 0xc0, !PT ;  /* 0xfffffffe03037812 */ /* 0x000fe400078ec0ff */
[----:B------:R-:W-:Y:S01]  /*0300*/  LOP3.LUT R0, R0, 0xfffffffe, RZ, 0xc0, !PT ;  /* 0xfffffffe00007812 */ /* 0x000fe200078ec0ff */
[----:B------:R-:W-:Y:S01]  /*0310*/  IMAD.IADD R20, R4, 0x1, -R7 ;  /* 0x0000000104147824 */ /* 0x000fe200078e0a07 */
[----:B------:R-:W-:Y:S01]  /*0320*/  LEA.HI R2, R9, R8, RZ, 0x3 ;  /* 0x0000000809027211 */ /* 0x000fe200078f18ff */
[----:B------:R-:W-:Y:S01]  /*0330*/  IMAD.IADD R14, R6, 0x1, -R3 ;  /* 0x00000001060e7824 */ /* 0x000fe200078e0a03 */
[C---:B------:R-:W-:Y:S01]  /*0340*/  LOP3.LUT P4, RZ, R5.reuse, 0x2, RZ, 0xc0, !PT ;  /* 0x0000000205ff7812 */ /* 0x040fe2000788c0ff */
[----:B------:R-:W-:Y:S01]  /*0350*/  IMAD.IADD R15, R4, 0x1, -R0 ;  /* 0x00000001040f7824 */ /* 0x000fe200078e0a00 */
[----:B------:R-:W-:Y:S01]  /*0360*/  LOP3.LUT R2, R2, 0xfffffff8, RZ, 0xc0, !PT ;  /* 0xfffffff802027812 */ /* 0x000fe200078ec0ff */
[----:B------:R-:W-:Y:S01]  /*0370*/  IMAD.SHL.U32 R3, R5, 0x8, RZ ;  /* 0x0000000805037824 */ /* 0x000fe200078e00ff */
[----:B------:R-:W-:Y:S01]  /*0380*/  LOP3.LUT R0, R13, 0x1c0, RZ, 0xc0, !PT ;  /* 0x000001c00d007812 */ /* 0x000fe200078ec0ff */
[----:B------:R-:W-:Y:S01]  /*0390*/  STL [R1+0x7c], R20 ;  /* 0x00007c1401007387 */ /* 0x000fe20000100800 */
[----:B------:R-:W-:Y:S01]  /*03a0*/  SHF.R.S32.HI R4, RZ, 0x1f, R10 ;  /* 0x0000001fff047819 */ /* 0x000fe2000001140a */
[----:B------:R-:W-:Y:S01]  /*03b0*/  IMAD.IADD R7, R8, 0x1, -R2 ;  /* 0x0000000108077824 */ /* 0x000fe200078e0a02 */
[----:B------:R-:W-:-:S02]  /*03c0*/  LOP3.LUT R3, R0, 0x38, R3, 0xf8, !PT ;  /* 0x0000003800037812 */ /* 0x000fc400078ef803 */
[----:B------:R-:W-:Y:S01]  /*03d0*/  SHF.R.U32.HI R2, RZ, 0x3, R0 ;  /* 0x00000003ff027819 */ /* 0x000fe20000011600 */
[C---:B------:R-:W-:Y:S01]  /*03e0*/  IMAD.SHL.U32 R0, R5.reuse, 0x40, RZ ;  /* 0x0000004005007824 */ /* 0x040fe200078e00ff */
[----:B------:R-:W-:Y:S02]  /*03f0*/  LOP3.LUT P3, RZ, R5, 0x4, RZ, 0xc0, !PT ;  /* 0x0000000405ff7812 */ /* 0x000fe4000786c0ff */
[----:B------:R-:W-:Y:S01]  /*0400*/  LOP3.LUT R9, R3, R2, RZ, 0x3c, !PT ;  /* 0x0000000203097212 */ /* 0x000fe200078e3cff */
[----:B------:R-:W-:Y:S01]  /*0410*/  IMAD.SHL.U32 R2, R15, 0x10, RZ ;  /* 0x000000100f027824 */ /* 0x000fe200078e00ff */
[----:B------:R-:W-:Y:S02]  /*0420*/  LOP3.LUT R0, R0, 0x1c0, RZ, 0xc0, !PT ;  /* 0x000001c000007812 */ /* 0x000fe400078ec0ff */
[----:B------:R-:W-:Y:S02]  /*0430*/  SHF.R.S32.HI R3, RZ, 0x1f, R11 ;  /* 0x0000001fff037819 */ /* 0x000fe4000001140b */
[----:B------:R-:W-:-:S02]  /*0440*/  LOP3.LUT R5, R0, 0x10, R2, 0xf8, !PT ;  /* 0x0000001000057812 */ /* 0x000fc400078ef802 */
[----:B------:R-:W-:Y:S01]  /*0450*/  LEA.HI R19, R4, R10, RZ, 0x2 ;  /* 0x0000000a04137211 */ /* 0x000fe200078f10ff */
[C---:B------:R-:W-:Y:S01]  /*0460*/  IMAD.SHL.U32 R10, R14.reuse, 0x20, RZ ;  /* 0x000000200e0a7824 */ /* 0x040fe200078e00ff */
[----:B------:R-:W-:Y:S01]  /*0470*/  LEA.HI R13, R3, R11, RZ, 0x3 ;  /* 0x0000000b030d7211 */ /* 0x000fe200078f18ff */
[----:B------:R-:W-:Y:S01]  /*0480*/  IMAD.SHL.U32 R3, R14, 0x200, RZ ;  /* 0x000002000e037824 */ /* 0x000fe200078e00ff */
[----:B------:R-:W-:Y:S02]  /*0490*/  SHF.R.S32.HI R21, RZ, 0x7, R16 ;  /* 0x00000007ff157819 */ /* 0x000fe40000011410 */
[----:B------:R-:W-:Y:S02]  /*04a0*/  LOP3.LUT R4, R0, 0x8, R12, 0xf8, !PT ;  /* 0x0000000800047812 */ /* 0x000fe400078ef80c */
[----:B------:R-:W-:Y:S01]  /*04b0*/  SHF.R.U32.HI R2, RZ, 0x3, R0 ;  /* 0x00000003ff027819 */ /* 0x000fe20000011600 */
[----:B------:R1:W-:Y:S01]  /*04c0*/  STL [R1+0x78], R21 ;  /* 0x0000781501007387 */ /* 0x0003e20000100800 */
[----:B------:R-:W-:-:S02]  /*04d0*/  LOP3.LUT R5, R5, 0x8, R12, 0xf8, !PT ;  /* 0x0000000805057812 */ /* 0x000fc400078ef80c */
[----:B------:R-:W-:Y:S01]  /*04e0*/  LOP3.LUT R0, R4, R2, RZ, 0x3c, !PT ;  /* 0x0000000204007212 */ /* 0x000fe200078e3cff */
[----:B------:R-:W-:Y:S01]  /*04f0*/  IMAD R4, R21, 0x800, R3 ;  /* 0x0000080015047824 */ /* 0x000fe200078e0203 */
[----:B------:R-:W-:Y:S01]  /*0500*/  LOP3.LUT R2, R3, R5, R2, 0xf6, !PT ;  /* 0x0000000503027212 */ /* 0x000fe200078ef602 */
[C---:B------:R-:W-:Y:S01]  /*0510*/  IMAD.SHL.U32 R5, R7.reuse, 0x40, RZ ;  /* 0x0000004007057824 */ /* 0x040fe200078e00ff */
[----:B------:R-:W-:Y:S01]  /*0520*/  SHF.R.S32.HI R3, RZ, 0x6, R18 ;  /* 0x00000006ff037819 */ /* 0x000fe20000011412 */
[----:B------:R-:W-:Y:S01]  /*0530*/  IMAD.IADD R0, R4, 0x1, R0 ;  /* 0x0000000104007824 */ /* 0x000fe200078e0200 */
[----:B------:R-:W-:Y:S02]  /*0540*/  LOP3.LUT R6, R7, 0x1, RZ, 0xc0, !PT ;  /* 0x0000000107067812 */ /* 0x000fe400078ec0ff */
[----:B------:R-:W-:Y:S01]  /*0550*/  LOP3.LUT R8, R13, 0xfffffff8, RZ, 0xc0, !PT ;  /* 0xfffffff80d087812 */ /* 0x000fe200078ec0ff */
[C---:B------:R-:W-:Y:S01]  /*0560*/  IMAD R16, R3.reuse, 0x200, R9 ;  /* 0x0000020003107824 */ /* 0x040fe200078e0209 */
[----:B------:R-:W-:Y:S01]  /*0570*/  ISETP.NE.U32.AND P0, PT, R6, 0x1, PT ;  /* 0x000000010600780c */ /* 0x000fe20003f05070 */
[----:B------:R-:W-:Y:S01]  /*0580*/  IMAD.SHL.U32 R4, R3, 0x8, RZ ;  /* 0x0000000803047824 */ /* 0x000fe200078e00ff */
[----:B------:R-:W-:Y:S01]  /*0590*/  LOP3.LUT R3, R5, 0x1c0, RZ, 0xc0, !PT ;  /* 0x000001c005037812 */ /* 0x000fe200078ec0ff */
[----:B------:R-:W-:Y:S01]  /*05a0*/  IMAD.IADD R8, R11, 0x1, -R8 ;  /* 0x000000010b087824 */ /* 0x000fe200078e0a08 */
[----:B------:R-:W-:Y:S01]  /*05b0*/  R2P PR, R7, 0x6 ;  /* 0x0000000607007804 */ /* 0x000fe20000000000 */
[----:B------:R-:W-:Y:S01]  /*05c0*/  IMAD.SHL.U32 R6, R17, 0x2, RZ ;  /* 0x0000000211067824 */ /* 0x000fe200078e00ff */
[----:B------:R-:W-:-:S02]  /*05d0*/  SHF.R.U32.HI R5, RZ, 0x3, R3 ;  /* 0x00000003ff057819 */ /* 0x000fc40000011603 */
[----:B------:R-:W-:Y:S01]  /*05e0*/  LOP3.LUT R4, R4, 0x18, RZ, 0xc0, !PT ;  /* 0x0000001804047812 */ /* 0x000fe200078ec0ff */
[--C-:B------:R-:W-:Y:S01]  /*05f0*/  IMAD R11, R20, 0x400, R6.reuse ;  /* 0x00000400140b7824 */ /* 0x100fe200078e0206 */
[C---:B------:R-:W-:Y:S01]  /*0600*/  LOP3.LUT P6, RZ, R8.reuse, 0x2, RZ, 0xc0, !PT ;  /* 0x0000000208ff7812 */ /* 0x040fe200078cc0ff */
[----:B------:R-:W-:Y:S01]  /*0610*/  IMAD R6, R15, 0x400, R6 ;  /* 0x000004000f067824 */ /* 0x000fe200078e0206 */
[----:B------:R-:W-:Y:S01]  /*0620*/  LOP3.LUT P5, RZ, R8, 0x4, RZ, 0xc0, !PT ;  /* 0x0000000408ff7812 */ /* 0x000fe200078ac0ff */
[----:B-1----:R-:W-:Y:S01]  /*0630*/  IMAD.SHL.U32 R21, R21, 0x20, RZ ;  /* 0x0000002015157824 */ /* 0x002fe200078e00ff */
[----:B------:R-:W-:Y:S02]  /*0640*/  LOP3.LUT R10, R4, 0x20, R10, 0xf8, !PT ;  /* 0x00000020040a7812 */ /* 0x000fe400078ef80a */
[----:B------:R-:W-:Y:S02]  /*0650*/  LEA R2, R2, UR4, 0x1 ;  /* 0x0000000402027c11 */ /* 0x000fe4000f8e08ff */
[----:B------:R-:W-:Y:S01]  /*0660*/  LOP3.LUT R7, R3, 0x20, R21, 0xf8, !PT ;  /* 0x0000002003077812 */ /* 0x000fe200078ef815 */
[----:B------:R-:W-:Y:S03]  /*0670*/  STL [R1+0x84], R21 ;  /* 0x0000841501007387 */ /* 0x000fe60000100800 */
[----:B------:R-:W-:Y:S01]  /*0680*/  LOP3.LUT R9, R7, R5, RZ, 0x3c, !PT ;  /* 0x0000000507097212 */ /* 0x000fe200078e3cff */
[----:B------:R-:W-:Y:S01]  /*0690*/  IMAD.SHL.U32 R7, R8, 0x40, RZ ;  /* 0x0000004008077824 */ /* 0x000fe200078e00ff */
[----:B------:R-:W-:Y:S01]  /*06a0*/  LOP3.LUT R8, R5, R3, R4, 0x1e, !PT ;  /* 0x0000000305087212 */ /* 0x000fe200078e1e04 */
[----:B------:R-:W-:-:S02]  /*06b0*/  IMAD.SHL.U32 R5, R14, 0x8, RZ ;  /* 0x000000080e057824 */ /* 0x000fc400078e00ff */
[----:B------:R-:W-:Y:S01]  /*06c0*/  IMAD.IADD R12, R11, 0x1, R9 ;  /* 0x000000010b0c7824 */ /* 0x000fe200078e0209 */
[----:B------:R-:W-:Y:S01]  /*06d0*/  LOP3.LUT R3, R7, 0x1c0, RZ, 0xc0, !PT ;  /* 0x000001c007037812 */ /* 0x000fe200078ec0ff */
[----:B------:R-:W-:Y:S02]  /*06e0*/  IMAD.SHL.U32 R9, R13, 0x40, RZ ;  /* 0x000000400d097824 */ /* 0x000fe400078e00ff */
[----:B------:R-:W-:Y:S01]  /*06f0*/  IMAD.IADD R11, R6, 0x1, R8 ;  /* 0x00000001060b7824 */ /* 0x000fe200078e0208 */
[----:B------:R-:W-:Y:S01]  /*0700*/  SHF.R.U32.HI R4, RZ, 0x3, R3 ;  /* 0x00000003ff047819 */ /* 0x000fe20000011603 */
[----:B------:R-:W-:Y:S01]  /*0710*/  IMAD.MOV.U32 R6, RZ, RZ, 0x20 ;  /* 0x00000020ff067424 */ /* 0x000fe200078e00ff */
[----:B------:R-:W-:Y:S01]  /*0720*/  LOP3.LUT R5, R3, 0x8, R5, 0xf8, !PT ;  /* 0x0000000803057812 */ /* 0x000fe200078ef805 */
[----:B------:R-:W-:Y:S01]  /*0730*/  IMAD.MOV.U32 R13, RZ, RZ, 0x40 ;  /* 0x00000040ff0d7424 */ /* 0x000fe200078e00ff */
[----:B------:R-:W-:Y:S02]  /*0740*/  LOP3.LUT R9, R9, 0xfffffe00, RZ, 0xc0, !PT ;  /* 0xfffffe0009097812 */ /* 0x000fe400078ec0ff */
[----:B------:R-:W-:Y:S01]  /*0750*/  LOP3.LUT R3, R4, R10, R3, 0x1e, !PT ;  /* 0x0000000a04037212 */ /* 0x000fe200078e1e03 */
[----:B------:R-:W-:Y:S01]  /*0760*/  IMAD.MOV.U32 R10, RZ, RZ, -0x10 ;  /* 0xfffffff0ff0a7424 */ /* 0x000fe200078e00ff */
[----:B------:R-:W-:Y:S01]  /*0770*/  LOP3.LUT R4, R5, R4, RZ, 0x3c, !PT ;  /* 0x0000000405047212 */ /* 0x000fe200078e3cff */
[----:B------:R-:W-:Y:S01]  /*0780*/  IMAD R7, R20, 0x400, R9 ;  /* 0x0000040014077824 */ /* 0x000fe200078e0209 */
[----:B------:R-:W-:Y:S01]  /*0790*/  SHF.R.S32.HI R5, RZ, 0x2, R19 ;  /* 0x00000002ff057819 */ /* 0x000fe20000011413 */
[----:B------:R-:W-:Y:S01]  /*07a0*/  IMAD R8, R15, 0x400, R9 ;  /* 0x000004000f087824 */ /* 0x000fe200078e0209 */
[----:B------:R-:W-:Y:S01]  /*07b0*/  LOP3.LUT R9, R3, R9, RZ, 0xfc, !PT ;  /* 0x0000000903097212 */ /* 0x000fe200078efcff */
[----:B------:R-:W-:Y:S01]  /*07c0*/  IMAD.IADD R7, R7, 0x1, R4 ;  /* 0x0000000107077824 */ /* 0x000fe200078e0204 */
[----:B------:R-:W-:Y:S01]  /*07d0*/  SEL R10, R10, 0x10, !P0 ;  /* 0x000000100a0a7807 */ /* 0x000fe20004000000 */
[----:B------:R-:W-:-:S02]  /*07e0*/  IMAD.IADD R8, R4, 0x1, R8 ;  /* 0x0000000104087824 */ /* 0x000fc400078e0208 */
[----:B------:R-:W-:Y:S01]  /*07f0*/  IMAD R14, R20, 0x10, R5 ;  /* 0x00000010140e7824 */ /* 0x000fe200078e0205 */
[----:B------:R-:W-:Y:S01]  /*0800*/  LEA R5, R16, UR4, 0x1 ;  /* 0x0000000410057c11 */ /* 0x000fe2000f8e08ff */
[----:B------:R-:W-:Y:S01]  /*0810*/  IMAD.U32 R4, RZ, RZ, UR5 ;  /* 0x00000005ff047e24 */ /* 0x000fe2000f8e00ff */
[----:B------:R-:W-:Y:S01]  /*0820*/  USHF.R.S32.HI UR5, URZ, 0x1f, UR48 ;  /* 0x0000001f3f057899 */ /* 0x000fe20008011430 */
[----:B------:R-:W-:Y:S01]  /*0830*/  IMAD.U32 R3, RZ, RZ, UR6 ;  /* 0x00000006ff037e24 */ /* 0x000fe2000f8e00ff */
[----:B------:R-:W-:Y:S01]  /*0840*/  USHF.R.S32.HI UR6, URZ, 0x1f, UR59 ;  /* 0x0000001f3f067899 */ /* 0x000fe2000801143b */
[----:B------:R1:W-:Y:S01]  /*0850*/  STL [R1+0x48], R14 ;  /* 0x0000480e01007387 */ /* 0x0003e20000100800 */
[C---:B------:R-:W-:Y:S02]  /*0860*/  SEL R4, R6.reuse, 0xffffffe0, !P4 ;  /* 0xffffffe006047807 */ /* 0x040fe40006000000 */
[----:B------:R-:W-:Y:S01]  /*0870*/  IMAD.U32 R3, RZ, RZ, UR5 ;  /* 0x00000005ff037e24 */ /* 0x000fe2000f8e00ff */
[----:B------:R2:W-:Y:S01]  /*0880*/  STL [R1+0x2c], R5 ;  /* 0x00002c0501007387 */ /* 0x0005e20000100800 */
[----:B------:R-:W-:Y:S01]  /*0890*/  IMAD.U32 R3, RZ, RZ, UR6 ;  /* 0x00000006ff037e24 */ /* 0x000fe2000f8e00ff */
[----:B------:R-:W-:Y:S01]  /*08a0*/  SEL R3, R13, 0xffffffc0, !P3 ;  /* 0xffffffc00d037807 */ /* 0x000fe20005800000 */
[----:B------:R-:W-:Y:S01]  /*08b0*/  UIADD3 UR6, UR4, 0xc000, URZ ;  /* 0x0000c00004067890 */ /* 0x000fe2000fffe03f */
[----:B------:R-:W-:Y:S01]  /*08c0*/  SEL R6, R6, 0xffffffe0, !P6 ;  /* 0xffffffe006067807 */ /* 0x000fe20007000000 */
[----:B------:R-:W-:-:S06]  /*08d0*/  UIADD3 UR5, UR4, 0x12000, URZ ;  /* 0x0001200004057890 */ /* 0x000fcc000fffe03f */
[----:B------:R-:W-:Y:S02]  /*08e0*/  LEA R8, R8, UR5, 0x1 ;  /* 0x0000000508087c11 */ /* 0x000fe4000f8e08ff */
[----:B-1----:R-:W-:Y:S02]  /*08f0*/  LEA R14, R0, UR4, 0x1 ;  /* 0x00000004000e7c11 */ /* 0x002fe4000f8e08ff */
[----:B------:R-:W-:Y:S02]  /*0900*/  LEA R0, R12, UR4, 0x1 ;  /* 0x000000040c007c11 */ /* 0x000fe4000f8e08ff */
[----:B--2---:R-:W-:Y:S01]  /*0910*/  SEL R5, R13, 0xffffffc0, !P5 ;  /* 0xffffffc00d057807 */ /* 0x004fe20006800000 */
[----:B------:R-:W-:Y:S01]  /*0920*/  IMAD.IADD R13, R4, 0x1, R14 ;  /* 0x00000001040d7824 */ /* 0x000fe200078e020e */
[----:B------:R-:W-:Y:S01]  /*0930*/  STL [R1], R14 ;  /* 0x0000000e01007387 */ /* 0x000fe20000100800 */
[C---:B------:R-:W-:Y:S01]  /*0940*/  IADD3 R4, R3.reuse, R14, R4 ;  /* 0x0000000e03047210 */ /* 0x040fe20007ffe004 */
[----:B------:R-:W-:-:S02]  /*0950*/  IMAD.IADD R252, R3, 0x1, R14 ;  /* 0x0000000103fc7824 */ /* 0x000fc400078e020e */
[----:B------:R1:W-:Y:S01]  /*0960*/  STL [R1+0x4], R13 ;  /* 0x0000040d01007387 */ /* 0x0003e20000100800 */
[----:B------:R-:W-:-:S03]  /*0970*/  IMAD.IADD R3, R3, 0x1, R2 ;  /* 0x0000000103037824 */ /* 0x000fc600078e0202 */
[----:B------:R2:W-:Y:S04]  /*0980*/  STL [R1+0x10], R4 ;  /* 0x0000100401007387 */ /* 0x0005e80000100800 */
[----:B------:R3:W-:Y:S01]  /*0990*/  STL [R1+0x4c], R0 ;  /* 0x00004c0001007387 */ /* 0x0007e20000100800 */
[----:B-1----:R-:W-:Y:S01]  /*09a0*/  LEA R13, R11, UR6, 0x1 ;  /* 0x000000060b0d7c11 */ /* 0x002fe2000f8e08ff */
[C---:B------:R-:W-:Y:S02]  /*09b0*/  IMAD.IADD R11, R0.reuse, 0x1, R10 ;  /* 0x00000001000b7824 */ /* 0x040fe400078e020a */
[C---:B--2---:R-:W-:Y:S02]  /*09c0*/  VIADD R4, R0.reuse, 0x20 ;  /* 0x0000002000047836 */ /* 0x044fe40000000000 */
[----:B------:R-:W-:Y:S01]  /*09d0*/  STL [R1+0x64], R13 ;  /* 0x0000640d01007387 */ /* 0x000fe20000100800 */
[----:B------:R-:W-:-:S02]  /*09e0*/  @P1 VIADD R4, R0, 0xffffffe0 ;  /* 0xffffffe000041836 */ /* 0x000fc40000000000 */
[C---:B------:R-:W-:Y:S01]  /*09f0*/  VIADD R12, R13.reuse, 0x40 ;  /* 0x000000400d0c7836 */ /* 0x040fe20000000000 */
[----:B------:R1:W-:Y:S01]  /*0a00*/  STL [R1+0x58], R11 ;  /* 0x0000580b01007387 */ /* 0x0003e20000100800 */
[----:B------:R-:W-:Y:S01]  /*0a10*/  @P2 VIADD R12, R13, 0xffffffc0 ;  /* 0xffffffc00d0c2836 */ /* 0x000fe20000000000 */
[----:B---3--:R-:W-:Y:S02]  /*0a20*/  LEA R0, R9, UR4, 0x1 ;  /* 0x0000000409007c11 */ /* 0x008fe4000f8e08ff */
[----:B-1----:R-:W-:Y:S01]  /*0a30*/  LEA R11, R7, UR4, 0x1 ;  /* 0x00000004070b7c11 */ /* 0x002fe2000f8e08ff */
[----:B------:R-:W-:-:S04]  /*0a40*/  ULDC.64 UR4, c[0x0][0x208] ;  /* 0x0000820000047ab9 */ /* 0x000fc80000000a00 */
[----:B------:R-:W-:Y:S01]  /*0a50*/  STL [R1+0x8], R11 ;  /* 0x0000080b01007387 */ /* 0x000fe20000100800 */
[C---:B------:R-:W-:Y:S02]  /*0a60*/  IMAD.IADD R7, R11.reuse, 0x1, R6 ;  /* 0x000000010b077824 */ /* 0x040fe400078e0206 */
[----:B------:R-:W-:Y:S01]  /*0a70*/  IMAD.IADD R9, R11, 0x1, R5 ;  /* 0x000000010b097824 */ /* 0x000fe200078e0205 */
[----:B------:R1:W-:Y:S04]  /*0a80*/  STL [R1+0x50], R4 ;  /* 0x0000500401007387 */ /* 0x0003e80000100800 */
[----:B------:R-:W-:Y:S04]  /*0a90*/  STL [R1+0x1c], R8 ;  /* 0x00001c0801007387 */ /* 0x000fe80000100800 */
[----:B------:R-:W-:Y:S01]  /*0aa0*/  STL [R1+0x70], R12 ;  /* 0x0000700c01007387 */ /* 0x000fe20000100800 */
[----:B-1----:R-:W-:-:S05]  /*0ab0*/  IMAD.IADD R4, R10, 0x1, R4 ;  /* 0x000000010a047824 */ /* 0x002fca00078e0204 */
        /* <DEDUP_REMOVED lines=11> */
.L_x_374:
        /* <DEDUP_REMOVED lines=67> */
.L_x_346:
        /* <DEDUP_REMOVED lines=16> */
[----:B------:R-:W-:-:S02]  /*10a0*/  ULDC.U8 UR19, c[0x0][0x3d8] ;  /* 0x0000f60000137ab9 */ /* 0x000fc40000000000 */
[----:B------:R-:W-:Y:S01]  /*10b0*/  @!UP1 ULDC.64 UR6, c[0x0][0x418] ;  /* 0x0001060000069ab9 */ /* 0x000fe20000000a00 */
[----:B------:R-:W-:Y:S01]  /*10c0*/  ULDC UR61, c[0x0][0x2d4] ;  /* 0x0000b500003d7ab9 */ /* 0x000fe20000000800 */
[----:B------:R-:W-:Y:S02]  /*10d0*/  UISETP.NE.AND UP3, UPT, UR19, URZ, UPT ;  /* 0x0000003f1300728c */ /* 0x000fe4000bf65270 */
[----:B------:R-:W-:Y:S02]  /*10e0*/  USHF.L.U32 UR14, UR48, 0x7, URZ ;  /* 0x00000007300e7899 */ /* 0x000fe4000800063f */
[----:B------:R-:W-:Y:S01]  /*10f0*/  USHF.R.S32.HI UR45, URZ, 0x1f, UR61 ;  /* 0x0000001f3f2d7899 */ /* 0x000fe2000801143d */
[----:B------:R-:W-:Y:S01]  /*1100*/  ULDC UR23, c[0x0][0x2dc] ;  /* 0x0000b70000177ab9 */ /* 0x000fe20000000800 */
[----:B------:R-:W-:Y:S01]  /*1110*/  ULDC UR49, c[0x0][0x270] ;  /* 0x00009c0000317ab9 */ /* 0x000fe20000000800 */
[----:B-1----:R-:W-:Y:S01]  /*1120*/  IABS R8, R9 ;  /* 0x0000000900087213 */ /* 0x002fe20000000000 */
[----:B------:R-:W-:Y:S01]  /*1130*/  @!UP1 UIMAD.WIDE.U32 UR38, UR48, UR6, URZ ;  /* 0x00000006302692a5 */ /* 0x000fe2000f8e003f */
[----:B------:R-:W-:Y:S01]  /*1140*/  ISETP.NE.AND P3, PT, R9, RZ, PT ;  /* 0x000000ff0900720c */ /* 0x000fe20003f65270 */
[----:B------:R-:W-:Y:S01]  /*1150*/  USHF.L.U64.HI UR17, UR48, 0x7, UR60 ;  /* 0x0000000730117899 */ /* 0x000fe2000801023c */
[----:B------:R-:W1:Y:S01]  /*1160*/  I2F.RP R4, R8 ;  /* 0x0000000800047306 */ /* 0x000e620000209400 */
[----:B------:R-:W-:Y:S01]  /*1170*/  ULDC.64 UR42, c[0x0][0x240] ;  /* 0x00009000002a7ab9 */ /* 0x000fe20000000a00 */
[----:B------:R-:W-:-:S02]  /*1180*/  @UP0 UIADD3 UR16, UR35, UR37, URZ ;  /* 0x0000002523100290 */ /* 0x000fc4000fffe03f */
[----:B--2---:R-:W-:Y:S02]  /*1190*/  UIMAD.WIDE.U32 UR30, UR11, UR12, URZ ;  /* 0x0000000c0b1e72a5 */ /* 0x004fe4000f8e003f */
[----:B------:R-:W-:Y:S02]  /*11a0*/  USEL UR36, UR14, URZ, UP2 ;  /* 0x0000003f0e247287 */ /* 0x000fe40009000000 */
[----:B------:R-:W-:Y:S02]  /*11b0*/  UIMAD UR51, UR11, UR13, UR31 ;  /* 0x0000000d0b3372a4 */ /* 0x000fe4000f8e021f */
[----:B------:R-:W-:Y:S01]  /*11c0*/  @!UP1 UIMAD UR11, UR60, UR6, URZ ;  /* 0x000000063c0b92a4 */ /* 0x000fe2000f8e023f */
[----:B------:R-:W-:Y:S01]  /*11d0*/  @UP1 ULDC.64 UR12, c[0x0][0x420] ;  /* 0x00010800000c1ab9 */ /* 0x000fe20000000a00 */
[----:B------:R-:W-:Y:S01]  /*11e0*/  UIMAD.WIDE.U32 UR14, UR8, UR42, URZ ;  /* 0x0000002a080e72a5 */ /* 0x000fe2000f8e003f */
[----:B-1----:R-:W1:Y:S01]  /*11f0*/  MUFU.RCP R4, R4 ;  /* 0x0000000400047308 */ /* 0x002e620000001000 */
[----:B------:R-:W-:-:S02]  /*1200*/  @!UP1 UIMAD UR32, UR48, UR7, UR11 ;  /* 0x00000007302092a4 */ /* 0x000fc4000f8e020b */
[----:B------:R-:W-:Y:S02]  /*1210*/  UIADD3 UR11, UR27, 0x3f, URZ ;  /* 0x0000003f1b0b7890 */ /* 0x000fe4000fffe03f */
[----:B------:R-:W-:Y:S02]  /*1220*/  @UP1 UIMAD.WIDE.U32 UR40, UR8, UR12, URZ ;  /* 0x0000000c082812a5 */ /* 0x000fe4000f8e003f */
[----:B------:R-:W-:Y:S02]  /*1230*/  USHF.R.S32.HI UR18, URZ, 0x1f, UR11 ;  /* 0x0000001f3f127899 */ /* 0x000fe4000801140b */
[----:B------:R-:W-:Y:S02]  /*1240*/  @UP1 UIMAD UR52, UR8, UR13, UR41 ;  /* 0x0000000d083412a4 */ /* 0x000fe4000f8e0229 */
[----:B------:R-:W-:Y:S02]  /*1250*/  UIMAD.WIDE UR6, UR23, UR49, URZ ;  /* 0x00000031170672a5 */ /* 0x000fe4000f8e023f */
[----:B------:R-:W-:-:S02]  /*1260*/  UIMAD.WIDE.U32 UR12, UR48, UR61, URZ ;  /* 0x0000003d300c72a5 */ /* 0x000fc4000f8e003f */
[----:B------:R-:W-:Y:S01]  /*1270*/  ULEA.HI UR29, UR18, UR11, URZ, 0x6 ;  /* 0x0000000b121d7291 */ /* 0x000fe2000f8f303f */
[----:B-1----:R-:W-:Y:S01]  /*1280*/  VIADD R4, R4, 0xffffffe ;  /* 0x0ffffffe04047836 */ /* 0x002fe20000000000 */
[----:B------:R-:W-:Y:S01]  /*1290*/  @UP0 ULDC.64 UR24, c[0x0][0x248] ;  /* 0x0000920000180ab9 */ /* 0x000fe20000000a00 */
[----:B------:R-:W-:Y:S02]  /*12a0*/  UIMAD UR11, UR45, UR48, URZ ;  /* 0x000000302d0b72a4 */ /* 0x000fe4000f8e023f */
[----:B------:R-:W1:Y:S01]  /*12b0*/  F2I.FTZ.U32.TRUNC.NTZ R5, R4 ;  /* 0x0000000400057305 */ /* 0x000e62000021f000 */
[----:B------:R-:W-:Y:S02]  /*12c0*/  USEL UR34, UR17, URZ, UP2 ;  /* 0x0000003f11227287 */ /* 0x000fe40009000000 */
[----:B------:R-:W-:Y:S02]  /*12d0*/  @UP0 UIMAD.WIDE.U32 UR18, UR16, UR24, URZ ;  /* 0x00000018101202a5 */ /* 0x000fe4000f8e003f */
[----:B------:R-:W-:-:S02]  /*12e0*/  @UP0 UIMAD UR47, UR16, UR25, URZ ;  /* 0x00000019102f02a4 */ /* 0x000fc4000f8e023f */
[----:B------:R-:W-:Y:S01]  /*12f0*/  UIADD3 UR50, UR21, UR33, URZ ;  /* 0x0000002115327290 */ /* 0x000fe2000fffe03f */
[----:B------:R-:W-:Y:S01]  /*1300*/  ULDC UR46, c[0x0][0x2c4] ;  /* 0x0000b100002e7ab9 */ /* 0x000fe20000000800 */
[----:B------:R-:W-:Y:S02]  /*1310*/  UIMAD.WIDE.U32 UR16, UR6, UR12, URZ ;  /* 0x0000000c061072a5 */ /* 0x000fe4000f8e003f */
[----:B------:R-:W-:Y:S02]  /*1320*/  UIMAD UR21, UR7, UR12, URZ ;  /* 0x0000000c071572a4 */ /* 0x000fe4000f8e023f */
[----:B------:R-:W-:Y:S01]  /*1330*/  USEL UR58, UR20, UR14, !UP1 ;  /* 0x0000000e143a7287 */ /* 0x000fe2000c800000 */
[----:B-1----:R-:W-:Y:S01]  /*1340*/  IMAD.MOV R4, RZ, RZ, -R5 ;  /* 0x000000ffff047224 */ /* 0x002fe200078e0a05 */
[----:B------:R-:W-:Y:S02]  /*1350*/  UIMAD UR12, UR60, UR61, UR11 ;  /* 0x0000003d3c0c72a4 */ /* 0x000fe4000f8e020b */
[----:B------:R-:W-:Y:S01]  /*1360*/  @UP3 UIMAD UR20, UR48, UR46, URZ ;  /* 0x0000002e301432a4 */ /* 0x000fe2000f8e023f */
[----:B------:R-:W-:Y:S01]  /*1370*/  IMAD R6, R4, R8, RZ ;  /* 0x0000000804067224 */ /* 0x000fe200078e02ff */
[----:B------:R-:W-:Y:S01]  /*1380*/  UIMAD UR28, UR8, UR43, URZ ;  /* 0x0000002b081c72a4 */ /* 0x000fe2000f8e023f */
[----:B------:R-:W-:Y:S01]  /*1390*/  IMAD.MOV.U32 R4, RZ, RZ, RZ ;  /* 0x000000ffff047224 */ /* 0x000fe200078e00ff */
[----:B------:R-:W-:-:S02]  /*13a0*/  UIADD3 UR12, UR13, UR12, URZ ;  /* 0x0000000c0d0c7290 */ /* 0x000fc4000fffe03f */
[----:B------:R-:W-:Y:S01]  /*13b0*/  @UP3 USEL UR13, UR20, UR8, !UP1 ;  /* 0x00000008140d3287 */ /* 0x000fe2000c800000 */
[----:B------:R-:W-:Y:S01]  /*13c0*/  IMAD.HI.U32 R4, R5, R6, R4 ;  /* 0x0000000605047227 */ /* 0x000fe200078e0004 */
[----:B------:R-:W-:Y:S01]  /*13d0*/  MOV R5, R7 ;  /* 0x0000000700057202 */ /* 0x000fe20000000f00 */
[----:B------:R-:W-:Y:S02]  /*13e0*/  ULOP3.LUT UR20, UR29, 0xffffffc0, URZ, 0xc0, !UPT ;  /* 0xffffffc01d147892 */ /* 0x000fe4000f8ec03f */
[----:B------:R-:W-:Y:S02]  /*13f0*/  @UP1 UIADD3 UR50, UR15, UR28, URZ ;  /* 0x0000001c0f321290 */ /* 0x000fe4000fffe03f */
[----:B------:R-:W-:Y:S01]  /*1400*/  IMAD.HI.U32 R4, R4, R5, RZ ;  /* 0x0000000504047227 */ /* 0x000fe200078e00ff */
[----:B------:R-:W-:Y:S02]  /*1410*/  UIMAD.WIDE.U32 UR14, UR6, UR8, URZ ;  /* 0x00000008060e72a5 */ /* 0x000fe4000f8e003f */
[----:B------:R-:W-:Y:S01]  /*1420*/  UIADD3 UR20, UR20, -0x40, URZ ;  /* 0xffffffc014147890 */ /* 0x000fe2000fffe03f */
[----:B------:R-:W-:Y:S01]  /*1430*/  IMAD.MOV R6, RZ, RZ, -R4 ;  /* 0x000000ffff067224 */ /* 0x000fe200078e0a04 */
[----:B------:R-:W-:Y:S01]  /*1440*/  @UP3 ULDC UR11, c[0x0][0x2e4] ;  /* 0x0000b900000b3ab9 */ /* 0x000fe20000000800 */
[----:B------:R-:W-:-:S02]  /*1450*/  UIMAD UR21, UR6, UR12, UR21 ;  /* 0x0000000c061572a4 */ /* 0x000fc4000f8e0215 */
[C---:B------:R-:W-:Y:S01]  /*1460*/  IMAD R5, R8.reuse, R6, R5 ;  /* 0x0000000608057224 */ /* 0x040fe200078e0205 */
[----:B------:R-:W-:Y:S02]  /*1470*/  @!UP3 UIMAD UR12, UR48, UR49, UR59 ;  /* 0x00000031300cb2a4 */ /* 0x000fe4000f8e023b */
[----:B------:R-:W-:Y:S02]  /*1480*/  @UP3 UIMAD UR28, UR59, UR11, UR13 ;  /* 0x0000000b3b1c32a4 */ /* 0x000fe4000f8e020d */
[----:B------:R-:W-:Y:S01]  /*1490*/  ISETP.GT.U32.AND P1, PT, R8, R5, PT ;  /* 0x000000050800720c */ /* 0x000fe20003f24070 */
[----:B------:R-:W-:Y:S02]  /*14a0*/  USEL UR57, UR16, UR14, !UP1 ;  /* 0x0000000e10397287 */ /* 0x000fe4000c800000 */
[----:B------:R-:W-:Y:S02]  /*14b0*/  USHF.R.S32.HI UR16, URZ, 0x1f, UR20 ;  /* 0x0000001f3f107899 */ /* 0x000fe40008011414 */
[----:B------:R-:W-:-:S02]  /*14c0*/  UIADD3 UR11, UP2, UR20, UR36, URZ ;  /* 0x00000024140b7290 */ /* 0x000fc4000ff5e03f */
[----:B------:R-:W-:Y:S01]  /*14d0*/  @!UP3 UIMAD UR28, UR12, UR46, URZ ;  /* 0x0000002e0c1cb2a4 */ /* 0x000fe2000f8e023f */
[----:B------:R-:W-:Y:S01]  /*14e0*/  ULDC.U8 UR22, c[0x0][0x480] ;  /* 0x0001200000167ab9 */ /* 0x000fe20000000000 */
[----:B------:R-:W-:Y:S02]  /*14f0*/  UIADD3.X UR13, UR16, UR34, URZ, UP2, !UPT ;  /* 0x00000022100d7290 */ /* 0x000fe400097fe43f */
[----:B------:R-:W-:Y:S02]  /*1500*/  UIMAD UR12, UR7, UR11, URZ ;  /* 0x0000000b070c72a4 */ /* 0x000fe4000f8e023f */
[----:B------:R-:W-:Y:S01]  /*1510*/  @!P1 IMAD.IADD R5, R5, 0x1, -R8 ;  /* 0x0000000105059824 */ /* 0x000fe200078e0a08 */
[----:B------:R-:W-:Y:S01]  /*1520*/  @!P1 IADD3 R4, R4, 0x1, RZ ;  /* 0x0000000104049810 */ /* 0x000fe20007ffe0ff */
[----:B------:R-:W-:Y:S01]  /*1530*/  @UP0 UIADD3 UR31, UR35, UR37, URZ ;  /* 0x00000025231f0290 */ /* 0x000fe2000fffe03f */
[----:B------:R-:W-:Y:S01]  /*1540*/  PLOP3.LUT P1, PT, PT, PT, UP0, 0x80, 0x0 ;  /* 0x000000000000781c */ /* 0x000fe20003f2f008 */
[----:B------:R-:W-:Y:S01]  /*1550*/  UIMAD UR53, UR59, UR23, URZ ;  /* 0x000000173b3572a4 */ /* 0x000fe2000f8e023f */
[----:B------:R-:W-:Y:S01]  /*1560*/  ISETP.GE.U32.AND P0, PT, R5, R8, PT ;  /* 0x000000080500720c */ /* 0x000fe20003f06070 */
[----:B------:R-:W-:Y:S01]  /*1570*/  UISETP.NE.AND UP4, UPT, UR22, URZ, UPT ;  /* 0x0000003f1600728c */ /* 0x000fe2000bf85270 */
[----:B------:R-:W-:Y:S01]  /*1580*/  LOP3.LUT R5, R9, UR59, RZ, 0x3c, !PT ;  /* 0x0000003b09057c12 */ /* 0x000fe2000f8e3cff */
[----:B------:R-:W-:Y:S01]  /*1590*/  @!UP1 UIADD3 UR52, UR39, UR32, URZ ;  /* 0x0000002027349290 */ /* 0x000fe2000fffe03f */
[----:B------:R-:W-:-:S02]  /*15a0*/  @UP0 ULDC.64 UR22, c[0x0][0x250] ;  /* 0x0000940000160ab9 */ /* 0x000fc40000000a00 */
[----:B------:R-:W-:Y:S01]  /*15b0*/  ISETP.GE.AND P2, PT, R5, RZ, PT ;  /* 0x000000ff0500720c */ /* 0x000fe20003f46270 */
[----:B------:R-:W-:Y:S02]  /*15c0*/  UIMAD.WIDE.U32 UR32, UR6, UR11, URZ ;  /* 0x0000000b062072a5 */ /* 0x000fe4000f8e003f */
[----:B------:R-:W-:Y:S02]  /*15d0*/  UIMAD UR14, UR7, UR8, URZ ;  /* 0x00000008070e72a4 */ /* 0x000fe4000f8e023f */
[----:B------:R-:W-:Y:S02]  /*15e0*/  UIMAD UR11, UR6, UR13, UR12 ;  /* 0x0000000d060b72a4 */ /* 0x000fe4000f8e020c */
[----:B------:R-:W-:Y:S01]  /*15f0*/  @UP0 UIMAD.WIDE.U32 UR6, UR31, UR22, URZ ;  /* 0x000000161f0602a5 */ /* 0x000fe2000f8e003f */
[----:B------:R-:W-:Y:S01]  /*1600*/  @P0 VIADD R4, R4, 0x1 ;  /* 0x0000000104040836 */ /* 0x000fe20000000000 */
[----:B------:R-:W-:Y:S01]  /*1610*/  @UP0 UIMAD UR12, UR31, UR23, URZ ;  /* 0x000000171f0c02a4 */ /* 0x000fe2000f8e023f */
[----:B------:R-:W-:Y:S01]  /*1620*/  PLOP3.LUT P0, PT, PT, PT, UP3, 0x80, 0x0 ;  /* 0x000000000000781c */ /* 0x000fe20003f0f038 */
[----:B------:R-:W-:Y:S01]  /*1630*/  UIADD3 UR49, UR17, UR21, URZ ;  /* 0x0000001511317290 */ /* 0x000fe2000fffe03f */
[----:B------:R-:W-:Y:S01]  /*1640*/  IMAD.MOV.U32 R5, RZ, RZ, R4 ;  /* 0x000000ffff057224 */ /* 0x000fe200078e0004 */
[----:B------:R-:W-:-:S02]  /*1650*/  USEL UR54, UR51, URZ, UP4 ;  /* 0x0000003f33367287 */ /* 0x000fc4000a000000 */
[----:B------:R-:W-:Y:S02]  /*1660*/  USHF.R.S32.HI UR44, URZ, 0x1f, UR26 ;  /* 0x0000001f3f2c7899 */ /* 0x000fe4000801141a */
[----:B------:R-:W-:Y:S01]  /*1670*/  USHF.R.S32.HI UR56, URZ, 0x1f, UR53 ;  /* 0x0000001f3f387899 */ /* 0x000fe20008011435 */
[----:B------:R-:W-:Y:S01]  /*1680*/  @!P2 IADD3 R5, -R5, RZ, RZ ;  /* 0x000000ff0505a210 */ /* 0x000fe20007ffe1ff */
[----:B------:R-:W-:Y:S01]  /*1690*/  USEL UR55, UR30, URZ, UP4 ;  /* 0x0000003f1e377287 */ /* 0x000fe2000a000000 */
[----:B------:R-:W-:Y:S01]  /*16a0*/  @!P3 LOP3.LUT R5, RZ, R9, RZ, 0x33, !PT ;  /* 0x00000009ff05b212 */ /* 0x000fe200078e33ff */
[----:B------:R-:W-:Y:S02]  /*16b0*/  USHF.R.S32.HI UR45, URZ, 0x6, UR29 ;  /* 0x000000063f2d7899 */ /* 0x000fe4000801141d */
        /* <DEDUP_REMOVED lines=19> */
.L_x_348:
        /* <DEDUP_REMOVED lines=13> */
.L_x_349:
        /* <DEDUP_REMOVED lines=11> */
.L_x_350:
[----:B------:R-:W-:Y:S02]  /*1970*/  ULDC UR6, c[0x0][0x270] ;  /* 0x00009c0000067ab9 */ /* 0x000fe40000000800 */
[----:B------:R-:W-:-:S04]  /*1980*/  UIMAD UR6, UR48, UR6, UR59 ;  /* 0x00000006300672a4 */ /* 0x000fc8000f8e023b */
[----:B------:R-:W-:-:S12]  /*1990*/  UIMAD UR6, UR6, UR61, URZ ;  /* 0x0000003d060672a4 */ /* 0x000fd8000f8e023f */
.L_x_351:
[----:B------:R-:W1:Y:S01]  /*19a0*/  S2R R18, SR_TID.X ;  /* 0x0000000000127919 */ /* 0x000e620000002100 */
[----:B------:R-:W2:Y:S01]  /*19b0*/  LDC.64 R14, c[0x0][0x420] ;  /* 0x00010800ff0e7b82 */ /* 0x000ea20000000a00 */
[----:B------:R-:W-:Y:S01]  /*19c0*/  UIADD3 UR15, UR20, UR6, URZ ;  /* 0x00000006140f7290 */ /* 0x000fe2000fffe03f */
[----:B------:R-:W-:Y:S01]  /*19d0*/  BSSY B1, `(.L_x_347) ;  /* 0x0000701000017945 */ /* 0x000fe20003800000 */
[----:B------:R-:W-:Y:S01]  /*19e0*/  ULDC UR7, c[0x0][0x2dc] ;  /* 0x0000b70000077ab9 */ /* 0x000fe20000000800 */
[----:B------:R-:W-:Y:S01]  /*19f0*/  ULDC UR8, c[0x0][0x270] ;  /* 0x00009c0000087ab9 */ /* 0x000fe20000000800 */
[----:B------:R-:W-:Y:S02]  /*1a00*/  UIADD3 UR6, -UR9, UR27, UR26 ;  /* 0x0000001b09067290 */ /* 0x000fe4000fffe11a */
[----:B------:R-:W-:Y:S02]  /*1a10*/  UIMAD UR14, UR7, UR8, URZ ;  /* 0x00000008070e72a4 */ /* 0x000fe4000f8e023f */
[----:B------:R-:W-:Y:S01]  /*1a20*/  USHF.R.S32.HI UR47, URZ, 0x1f, UR59 ;  /* 0x0000001f3f2f7899 */ /* 0x000fe2000801143b */
[----:B------:R-:W-:Y:S01]  /*1a30*/  ULDC UR7, c[0x0][0x398] ;  /* 0x0000e60000077ab9 */ /* 0x000fe20000000800 */
[----:B------:R-:W-:Y:S01]  /*1a40*/  ULDC.64 UR12, c[0x0][0x428] ;  /* 0x00010a00000c7ab9 */ /* 0x000fe20000000a00 */
[----:B------:R-:W-:Y:S01]  /*1a50*/  UIADD3 UR6, UR6, -UR7, URZ ;  /* 0x8000000706067290 */ /* 0x000fe2000fffe03f */
[----:B------:R-:W-:Y:S01]  /*1a60*/  IMAD.U32 R16, RZ, RZ, UR12 ;  /* 0x0000000cff107e24 */ /* 0x000fe2000f8e00ff */
[----:B------:R-:W-:Y:S01]  /*1a70*/  UIMAD UR7, UR47, UR12, URZ ;  /* 0x0000000c2f0772a4 */ /* 0x000fe2000f8e023f */
[----:B------:R-:W-:Y:S01]  /*1a80*/  ULDC.64 UR18, c[0x0][0x258] ;  /* 0x0000960000127ab9 */ /* 0x000fe20000000a00 */
[----:B------:R-:W-:-:S02]  /*1a90*/  UIADD3 UR17, UR20, UR28, URZ ;  /* 0x0000001c14117290 */ /* 0x000fc4000fffe03f */
[----:B------:R-:W-:Y:S02]  /*1aa0*/  UIMAD UR13, UR59, UR13, UR7 ;  /* 0x0000000d3b0d72a4 */ /* 0x000fe4000f8e0207 */
[----:B------:R-:W-:Y:S01]  /*1ab0*/  USHF.L.U32 UR7, UR14, 0x6, URZ ;  /* 0x000000060e077899 */ /* 0x000fe2000800063f */
[----:B--2---:R-:W-:Y:S01]  /*1ac0*/  IMAD R12, R14, UR16, RZ ;  /* 0x000000100e0c7c24 */ /* 0x004fe2000f8e02ff */
[----:B------:R-:W-:Y:S01]  /*1ad0*/  ULDC.64 UR30, c[0x0][0x210] ;  /* 0x00008400001e7ab9 */ /* 0x000fe20000000a00 */
[----:B------:R-:W-:Y:S01]  /*1ae0*/  ULDC.64 UR28, c[0x0][0x3e0] ;  /* 0x0000f800001c7ab9 */ /* 0x000fe20000000a00 */
[----:B------:R-:W-:Y:S01]  /*1af0*/  ULDC.64 UR38, c[0x0][0x478] ;  /* 0x00011e0000267ab9 */ /* 0x000fe20000000a00 */
[----:B------:R-:W-:Y:S01]  /*1b00*/  IMAD R13, R15, UR20, R12 ;  /* 0x000000140f0d7c24 */ /* 0x000fe2000f8e020c */
[----:B------:R-:W-:Y:S01]  /*1b10*/  ULDC.64 UR40, c[0x0][0x2b0] ;  /* 0x0000ac0000287ab9 */ /* 0x000fe20000000a00 */
[----:B------:R-:W-:Y:S01]  /*1b20*/  UIADD3 UR8, UR45, -0x1, URZ ;  /* 0xffffffff2d087890 */ /* 0x000fe2000fffe03f */
[----:B-1----:R-:W-:-:S04]  /*1b30*/  SHF.R.S32.HI R19, RZ, 0x1f, R18 ;  /* 0x0000001fff137819 */ /* 0x002fc80000011412 */
[CC--:B------:R-:W-:Y:S02]  /*1b40*/  LEA.HI R4, R19.reuse, R18.reuse, RZ, 0x3 ;  /* 0x0000001213047211 */ /* 0x0c0fe400078f18ff */
[----:B------:R-:W-:Y:S02]  /*1b50*/  LEA.HI R12, R19, R18, RZ, 0x5 ;  /* 0x00000012130c7211 */ /* 0x000fe400078f28ff */
[----:B------:R-:W-:Y:S02]  /*1b60*/  LOP3.LUT R6, R4, 0xfffffff8, RZ, 0xc0, !PT ;  /* 0xfffffff804067812 */ /* 0x000fe400078ec0ff */
[----:B------:R-:W-:Y:S02]  /*1b70*/  SHF.R.S32.HI R4, RZ, 0x3, R4 ;  /* 0x00000003ff047819 */ /* 0x000fe40000011404 */
[----:B------:R-:W-:Y:S01]  /*1b80*/  LOP3.LUT R30, R12, 0xffffffe0, RZ, 0xc0, !PT ;  /* 0xffffffe00c1e7812 */ /* 0x000fe200078ec0ff */
[----:B------:R-:W-:Y:S01]  /*1b90*/  IMAD.IADD R31, R18, 0x1, -R6 ;  /* 0x00000001121f7824 */ /* 0x000fe200078e0a06 */
[----:B------:R-:W-:-:S02]  /*1ba0*/  SHF.R.S32.HI R24, RZ, 0x1f, R4 ;  /* 0x0000001fff187819 */ /* 0x000fc40000011404 */
[----:B------:R-:W-:Y:S01]  /*1bb0*/  IADD3 R10, P0, R4, UR20, RZ ;  /* 0x00000014040a7c10 */ /* 0x000fe2000ff1e0ff */
[----:B------:R-:W-:Y:S02]  /*1bc0*/  IMAD.SHL.U32 R6, R31, 0x8, RZ ;  /* 0x000000081f067824 */ /* 0x000fe400078e00ff */
[----:B------:R-:W-:Y:S01]  /*1bd0*/  IMAD.IADD R30, R18, 0x1, -R30 ;  /* 0x00000001121e7824 */ /* 0x000fe200078e0a1e */
[----:B------:R-:W-:Y:S01]  /*1be0*/  IADD3.X R8, R24, UR16, RZ, P0, !PT ;  /* 0x0000001018087c10 */ /* 0x000fe200087fe4ff */
[----:B------:R-:W-:Y:S01]  /*1bf0*/  USHF.R.S32.HI UR16, URZ, 0x1f, UR6 ;  /* 0x0000001f3f107899 */ /* 0x000fe20008011406 */
[----:B------:R-:W-:-:S03]  /*1c00*/  SHF.R.S32.HI R7, RZ, 0x1f, R6 ;  /* 0x0000001fff077819 */ /* 0x000fc60000011406 */
[----:B------:R-:W-:Y:S01]  /*1c10*/  IMAD R11, R8, UR42, RZ ;  /* 0x0000002a080b7c24 */ /* 0x000fe2000f8e02ff */
[----:B------:R-:W-:Y:S01]  /*1c20*/  ULEA.HI UR16, UR16, UR6, URZ, 0x6 ;  /* 0x0000000610107291 */ /* 0x000fe2000f8f303f */
[----:B------:R-:W-:-:S03]  /*1c30*/  IMAD.WIDE.U32 R8, R10, UR42, R6 ;  /* 0x0000002a0a087c25 */ /* 0x000fc6000f8e0006 */
[----:B------:R-:W-:Y:S01]  /*1c40*/  USHF.R.S32.HI UR16, URZ, 0x6, UR16 ;  /* 0x000000063f107899 */ /* 0x000fe20008011410 */
[----:B------:R-:W-:Y:S01]  /*1c50*/  IMAD R11, R10, UR43, R11 ;  /* 0x0000002b0a0b7c24 */ /* 0x000fe2000f8e020b */
[----:B------:R-:W-:-:S04]  /*1c60*/  IADD3 R10, P0, R8, UR58, RZ ;  /* 0x0000003a080a7c10 */ /* 0x000fc8000ff1e0ff */
[----:B------:R-:W-:Y:S02]  /*1c70*/  IADD3.X R11, R9, UR50, R11, P0, !PT ;  /* 0x00000032090b7c10 */ /* 0x000fe400087fe40b */
[----:B------:R-:W-:Y:S01]  /*1c80*/  IADD3 R8, P0, R6, UR11, RZ ;  /* 0x0000000b06087c10 */ /* 0x000fe2000ff1e0ff */
[----:B------:R-:W-:-:S03]  /*1c90*/  UIMAD UR11, UR47, UR18, URZ ;  /* 0x000000122f0b72a4 */ /* 0x000fc6000f8e023f */
[----:B------:R-:W-:Y:S01]  /*1ca0*/  IADD3.X R9, R7, UR52, RZ, P0, !PT ;  /* 0x0000003407097c10 */ /* 0x000fe200087fe4ff */
[----:B------:R-:W-:Y:S02]  /*1cb0*/  UIMAD UR19, UR59, UR19, UR11 ;  /* 0x000000133b1372a4 */ /* 0x000fe4000f8e020b */
[----:B------:R-:W-:Y:S01]  /*1cc0*/  USHF.R.S32.HI UR11, URZ, 0x1f, UR7 ;  /* 0x0000001f3f0b7899 */ /* 0x000fe20008011407 */
[----:B------:R-:W-:Y:S01]  /*1cd0*/  IMAD.WIDE.U32 R8, R14, UR20, R8 ;  /* 0x000000140e087c25 */ /* 0x000fe2000f8e0008 */
[----:B------:R-:W-:-:S03]  /*1ce0*/  UIADD3 UR7, UP2, UP1, UR32, UR7, UR53 ;  /* 0x0000000720077290 */ /* 0x000fc6000f95e035 */
[----:B------:R-:W-:Y:S01]  /*1cf0*/  IMAD.IADD R9, R9, 0x1, R13 ;  /* 0x0000000109097824 */ /* 0x000fe200078e020d */
[----:B------:R-:W-:Y:S01]  /*1d00*/  SHF.R.S32.HI R13, RZ, 0x5, R12 ;  /* 0x00000005ff0d7819 */ /* 0x000fe2000001140c */
[----:B------:R-:W-:Y:S01]  /*1d10*/  UIADD3.X UR6, UR51, UR11, UR56, UP2, UP1 ;  /* 0x0000000b33067290 */ /* 0x000fe200097e2438 */
[----:B------:R-:W-:Y:S01]  /*1d20*/  IMAD.U32 R12, RZ, RZ, UR18 ;  /* 0x00000012ff0c7e24 */ /* 0x000fe2000f8e00ff */
[----:B------:R-:W-:Y:S01]  /*1d30*/  UIADD3 UR7, UP2, UP1, UR55, UR7, UR57 ;  /* 0x0000000737077290 */ /* 0x000fe2000f95e039 */
[----:B------:R-:W-:-:S03]  /*1d40*/  IMAD.WIDE.U32 R8, R16, UR59, R8 ;  /* 0x0000003b10087c25 */ /* 0x000fc6000f8e0008 */
[----:B------:R-:W-:Y:S01]  /*1d50*/  UIADD3.X UR11, UR54, UR6, UR49, UP2, UP1 ;  /* 0x00000006360b7290 */ /* 0x000fe200097e2431 */
[----:B------:R-:W-:Y:S01]  /*1d60*/  IMAD R13, R13, UR14, R30 ;  /* 0x0000000e0d0d7c24 */ /* 0x000fe2000f8e021e */
[----:B------:R-:W-:Y:S01]  /*1d70*/  UISETP.LT.AND UP1, UPT, URZ, UR16, UPT ;  /* 0x000000103f00728c */ /* 0x000fe2000bf21270 */
[----:B------:R-:W-:Y:S01]  /*1d80*/  VIADD R9, R9, UR13 ;  /* 0x0000000d09097c36 */ /* 0x000fe20008000000 */
[----:B------:R-:W-:Y:S01]  /*1d90*/  UIMAD.WIDE UR12, UR15, 0x4, UR38 ;  /* 0x000000040f0c78a5 */ /* 0x000fe2000f8e0226 */
[-C--:B------:R-:W-:Y:S01]  /*1da0*/  IMAD R16, R24, R14.reuse, RZ ;  /* 0x0000000e18107224 */ /* 0x080fe200078e02ff */
[----:B------:R-:W-:Y:S01]  /*1db0*/  USEL UR16, URZ, UR16, !UP1 ;  /* 0x000000103f107287 */ /* 0x000fe2000c800000 */
[----:B------:R-:W-:Y:S01]  /*1dc0*/  IMAD.WIDE.U32 R10, R12, UR59, R10 ;  /* 0x0000003b0c0a7c25 */ /* 0x000fe2000f8e000a */
[C---:B------:R-:W-:Y:S01]  /*1dd0*/  IADD3 R12, P0, R13.reuse, UR7, RZ ;  /* 0x000000070d0c7c10 */ /* 0x040fe2000ff1e0ff */
[----:B------:R-:W-:Y:S01]  /*1de0*/  ULDC.64 UR6, c[0x0][0x400] ;  /* 0x0001000000067ab9 */ /* 0x000fe20000000a00 */
[----:B------:R-:W-:Y:S01]  /*1df0*/  UISETP.GT.AND UP1, UPT, UR45, UR16, UPT ;  /* 0x000000102d00728c */ /* 0x000fe2000bf24270 */
[C---:B------:R-:W-:Y:S01]  /*1e00*/  IMAD R16, R4.reuse, R15, R16 ;  /* 0x0000000f04107224 */ /* 0x040fe200078e0210 */
[----:B------:R-:W-:Y:S01]  /*1e10*/  LEA.HI.X.SX32 R13, R13, UR11, 0x1, P0 ;  /* 0x0000000b0d0d7c11 */ /* 0x000fe200080f0eff */
[----:B------:R-:W-:Y:S01]  /*1e20*/  IMAD.WIDE.U32 R8, R4, R14, R8 ;  /* 0x0000000e04087225 */ /* 0x000fe200078e0008 */
[----:B------:R-:W-:Y:S01]  /*1e30*/  LEA R20, P0, R12, UR6, 0x2 ;  /* 0x000000060c147c11 */ /* 0x000fe2000f8010ff */
[----:B------:R-:W-:Y:S01]  /*1e40*/  UMOV UR11, UR13 ;  /* 0x0000000d000b7c82 */ /* 0x000fe20008000000 */
[----:B------:R-:W-:Y:S01]  /*1e50*/  LEA R36, P3, R10, UR30, 0x1 ;  /* 0x0000001e0a247c11 */ /* 0x000fe2000f8608ff */
[----:B------:R-:W-:Y:S01]  /*1e60*/  VIADD R11, R11, UR19 ;  /* 0x000000130b0b7c36 */ /* 0x000fe20008000000 */
[----:B------:R-:W-:Y:S01]  /*1e70*/  LEA R38, P2, R8, UR28, 0x1 ;  /* 0x0000001c08267c11 */ /* 0x000fe2000f8408ff */
[----:B------:R-:W-:Y:S01]  /*1e80*/  IMAD.IADD R9, R9, 0x1, R16 ;  /* 0x0000000109097824 */ /* 0x000fe200078e0210 */
[----:B------:R-:W-:Y:S01]  /*1e90*/  LEA.HI.X R21, R12, UR7, R13, 0x2, P0 ;  /* 0x000000070c157c11 */ /* 0x000fe200080f140d */
[----:B------:R-:W-:Y:S01]  /*1ea0*/  UIMAD.WIDE UR6, UR17, 0x4, UR40 ;  /* 0x00000004110678a5 */ /* 0x000fe2000f8e0228 */
[----:B------:R-:W-:-:S02]  /*1eb0*/  LEA.HI.X R37, R10, UR31, R11, 0x1, P3 ;  /* 0x0000001f0a257c11 */ /* 0x000fc400098f0c0b */
[----:B------:R-:W-:Y:S01]  /*1ec0*/  LEA.HI.X R39, R8, UR29, R9, 0x1, P2 ;  /* 0x0000001d08277c11 */ /* 0x000fe200090f0c09 */
[----:B------:R1:W-:Y:S01]  /*1ed0*/  STL.64 [R1+0x30], R20 ;  /* 0x0000301401007387 */ /* 0x0003e20000100a00 */
[----:B------:R-:W-:-:S03]  /*1ee0*/  PLOP3.LUT P0, PT, PT, PT, UP1, 0x80, 0x0 ;  /* 0x000000000000781c */ /* 0x000fc60003f0f018 */
[----:B------:R1:W-:Y:S04]  /*1ef0*/  STL.64 [R1+0x40], R36 ;  /* 0x0000402401007387 */ /* 0x0003e80000100a00 */
[----:B------:R1:W-:Y:S06]  /*1f00*/  STL.64 [R1+0x38], R38 ;  /* 0x0000382601007387 */ /* 0x0003ec0000100a00 */
        /* <DEDUP_REMOVED lines=20> */
.L_x_353:
        /* <DEDUP_REMOVED lines=19> */
.L_x_354:
        /* <DEDUP_REMOVED lines=32> */
.L_x_356:
[----:B------:R-:W-:Y:S05]  /*2380*/  BSYNC B0 ;  /* 0x0000000000007941 */ /* 0x000fea0003800000 */
.L_x_355:
        /* <DEDUP_REMOVED lines=15> */
.L_x_358:
[----:B------:R-:W-:Y:S05]  /*2480*/  BSYNC B0 ;  /* 0x0000000000007941 */ /* 0x000fea0003800000 */
.L_x_357:
[----:B------:R-:W-:Y:S01]  /*2490*/  UIMAD UR6, UR44, UR12, URZ ;  /* 0x0000000c2c0672a4 */ /* 0x000fe2000f8e023f */
[----:B------:R-:W-:Y:S01]  /*24a0*/  IMAD.U32 R5, RZ, RZ, UR12 ;  /* 0x0000000cff057e24 */ /* 0x000fe2000f8e00ff */
[----:B------:R-:W-:Y:S01]  /*24b0*/  USHF.R.S32.HI UR8, URZ, 0x1f, UR59 ;  /* 0x0000001f3f087899 */ /* 0x000fe2000801143b */
[----:B------:R-:W-:Y:S01]  /*24c0*/  BSSY B0, `(.L_x_359) ;  /* 0x0000019000007945 */ /* 0x000fe20003800000 */
[----:B------:R-:W-:Y:S01]  /*24d0*/  UIMAD UR6, UR26, UR13, UR6 ;  /* 0x0000000d1a0672a4 */ /* 0x000fe2000f8e0206 */
[----:B------:R-:W-:-:S05]  /*24e0*/  IMAD.WIDE.U32 R6, R5, UR26, R6 ;  /* 0x0000001a05067c25 */ /* 0x000fca000f8e0006 */
[----:B------:R-:W-:Y:S01]  /*24f0*/  IMAD.U32 R5, RZ, RZ, UR6 ;  /* 0x00000006ff057e24 */ /* 0x000fe2000f8e00ff */
[----:B--23--:R-:W-:Y:S01]  /*2500*/  IADD3 R8, P2, R6, UR11, RZ ;  /* 0x0000000b06087c10 */ /* 0x00cfe2000ff5e0ff */
        /* <DEDUP_REMOVED lines=20> */
.L_x_360:
[----:B------:R-:W-:Y:S05]  /*2650*/  BSYNC B0 ;  /* 0x0000000000007941 */ /* 0x000fea0003800000 */
.L_x_359:
        /* <DEDUP_REMOVED lines=16> */
.L_x_352:
[----:B------:R-:W2:Y:S01]  /*2760*/  LDL R34, [R1+0x2c] ;  /* 0x00002c0001227983 */ /* 0x000ea20000100800 */
[----:B------:R-:W-:Y:S01]  /*2770*/  UIMAD UR15, UR44, UR22, URZ ;  /* 0x000000162c0f72a4 */ /* 0x000fe2000f8e023f */
[----:B------:R-:W-:Y:S01]  /*2780*/  VIADD R12, R4, 0x20 ;  /* 0x00000020040c7836 */ /* 0x000fe20000000000 */
[----:B------:R-:W-:Y:S01]  /*2790*/  UIMAD UR13, UR44, UR24, URZ ;  /* 0x000000182c0d72a4 */ /* 0x000fe2000f8e023f */
[----:B------:R-:W-:Y:S01]  /*27a0*/  IMAD.U32 R8, RZ, RZ, UR22 ;  /* 0x00000016ff087e24 */ /* 0x000fe2000f8e00ff */
[----:B------:R-:W-:Y:S01]  /*27b0*/  UIMAD UR17, UR26, UR23, UR15 ;  /* 0x000000171a1172a4 */ /* 0x000fe2000f8e020f */
[----:B------:R-:W-:Y:S01]  /*27c0*/  IMAD.SHL.U32 R15, R15, 0x40, RZ ;  /* 0x000000400f0f7824 */ /* 0x000fe200078e00ff */
[----:B------:R-:W-:Y:S01]  /*27d0*/  UIMAD UR15, UR26, UR25, UR13 ;  /* 0x000000191a0f72a4 */ /* 0x000fe2000f8e020d */
[----:B------:R-:W-:Y:S01]  /*27e0*/  IMAD.WIDE.U32 R8, R8, UR26, R6 ;  /* 0x0000001a08087c25 */ /* 0x000fe2000f8e0006 */
[----:B------:R-:W-:Y:S02]  /*27f0*/  UIMAD UR13, UR8, -0x40, UR27 ;  /* 0xffffffc0080d78a4 */ /* 0x000fe4000f8e021b */
[----:B------:R-:W-:Y:S01]  /*2800*/  UIMAD UR14, UR10, -0x40, UR9 ;  /* 0xffffffc00a0e78a4 */ /* 0x000fe2000f8e0209 */
[----:B------:R-:W-:Y:S01]  /*2810*/  IMAD.U32 R11, RZ, RZ, UR17 ;  /* 0x00000011ff0b7e24 */ /* 0x000fe2000f8e00ff */
[----:B------:R-:W-:Y:S01]  /*2820*/  IADD3 R8, P3, R8, UR21, RZ ;  /* 0x0000001508087c10 */ /* 0x000fe2000ff7e0ff */
[----:B------:R-:W-:Y:S01]  /*2830*/  IMAD.U32 R10, RZ, RZ, UR24 ;  /* 0x00000018ff0a7e24 */ /* 0x000fe2000f8e00ff */
[C---:B------:R-:W-:Y:S01]  /*2840*/  ISETP.GE.AND P0, PT, R12.reuse, UR13, PT ;  /* 0x0000000d0c007c0c */ /* 0x040fe2000bf06270 */
[----:B------:R-:W-:Y:S01]  /*2850*/  ULDC.64 UR20, c[0x0][0x268] ;  /* 0x00009a0000147ab9 */ /* 0x000fe20000000a00 */
[----:B------:R-:W-:Y:S01]  /*2860*/  ISETP.GE.AND P2, PT, R12, UR14, PT ;  /* 0x0000000e0c007c0c */ /* 0x000fe2000bf46270 */
[----:B------:R-:W-:Y:S01]  /*2870*/  IMAD.WIDE.U32 R12, R14, 0x40, RZ ;  /* 0x000000400e0c7825 */ /* 0x000fe200078e00ff */
[----:B------:R-:W-:Y:S01]  /*2880*/  IADD3.X R9, R9, UR46, R11, P3, !PT ;  /* 0x0000002e09097c10 */ /* 0x000fe20009ffe40b */
[----:B------:R-:W-:Y:S01]  /*2890*/  ULDC.64 UR18, c[0x0][0x260] ;  /* 0x0000980000127ab9 */ /* 0x000fe20000000a00 */
[----:B------:R-:W-:Y:S01]  /*28a0*/  ISETP.GE.AND P3, PT, R4, UR14, PT ;  /* 0x0000000e04007c0c */ /* 0x000fe2000bf66270 */
[----:B------:R-:W-:Y:S01]  /*28b0*/  IMAD.WIDE.U32 R6, R10, UR26, R6 ;  /* 0x0000001a0a067c25 */ /* 0x000fe2000f8e0006 */
[----:B------:R-:W-:Y:S01]  /*28c0*/  USHF.L.U32 UR17, UR43, 0x6, URZ ;  /* 0x000000062b117899 */ /* 0x000fe2000800063f */
[----:B------:R-:W-:-:S02]  /*28d0*/  ULDC UR28, c[0x0][0x270] ;  /* 0x00009c00001c7ab9 */ /* 0x000fc40000000800 */
[----:B------:R-:W-:Y:S01]  /*28e0*/  IMAD.U32 R10, RZ, RZ, UR15 ;  /* 0x0000000fff0a7e24 */ /* 0x000fe2000f8e00ff */
[----:B------:R-:W-:Y:S01]  /*28f0*/  IADD3 R6, P1, R6, UR34, RZ ;  /* 0x0000002206067c10 */ /* 0x000fe2000ff3e0ff */
[----:B------:R-:W-:Y:S01]  /*2900*/  IMAD R11, R17, UR18, RZ ;  /* 0x00000012110b7c24 */ /* 0x000fe2000f8e02ff */
[----:B------:R-:W-:Y:S01]  /*2910*/  @!P0 IADD3 R12, P4, R38, R12, RZ ;  /* 0x0000000c260c8210 */ /* 0x000fe20007f9e0ff */
[----:B------:R-:W-:Y:S01]  /*2920*/  IMAD.WIDE.U32 R8, R5, UR20, R8 ;  /* 0x0000001405087c25 */ /* 0x000fe2000f8e0008 */
[----:B------:R-:W-:Y:S01]  /*2930*/  IADD3.X R7, R7, UR36, R10, P1, !PT ;  /* 0x0000002407077c10 */ /* 0x000fe20008ffe40a */
[----:B------:R-:W3:Y:S01]  /*2940*/  @!P2 LDC.64 R22, c[0x0][0x220] ;  /* 0x00008800ff16ab82 */ /* 0x000ee20000000a00 */
[----:B------:R-:W-:Y:S01]  /*2950*/  @!P0 IADD3.X R13, R39, R13, R15, P4, !PT ;  /* 0x0000000d270d8210 */ /* 0x000fe200027fe40f */
[----:B------:R-:W-:Y:S01]  /*2960*/  IMAD R10, R17, UR20, RZ ;  /* 0x00000014110a7c24 */ /* 0x000fe2000f8e02ff */
[----:B------:R-:W-:Y:S01]  /*2970*/  PLOP3.LUT P4, PT, PT, PT, UP4, 0x80, 0x0 ;  /* 0x000000000000781c */ /* 0x000fe20003f8f048 */
[C---:B------:R-:W-:Y:S01]  /*2980*/  IMAD R11, R5.reuse, UR19, R11 ;  /* 0x00000013050b7c24 */ /* 0x040fe2000f8e020b */
[----:B------:R-:W-:Y:S01]  /*2990*/  @!P2 IADD3 R18, P1, R4, 0x20, RZ ;  /* 0x000000200412a810 */ /* 0x000fe20007f3e0ff */
[C---:B------:R-:W-:Y:S01]  /*29a0*/  IMAD R10, R5.reuse, UR21, R10 ;  /* 0x00000015050a7c24 */ /* 0x040fe2000f8e020a */
[----:B------:R-:W-:Y:S01]  /*29b0*/  UIMAD.WIDE.U32 UR14, UR42, 0x40, URZ ;  /* 0x000000402a0e78a5 */ /* 0x000fe2000f8e003f */
[----:B------:R-:W4:Y:S01]  /*29c0*/  @!P3 LDC.64 R32, c[0x0][0x220] ;  /* 0x00008800ff20bb82 */ /* 0x000f220000000a00 */
[----:B------:R-:W-:-:S04]  /*29d0*/  IMAD.WIDE.U32 R6, R5, UR18, R6 ;  /* 0x0000001205067c25 */ /* 0x000fc8000f8e0006 */
[----:B------:R-:W-:Y:S01]  /*29e0*/  IMAD.MOV.U32 R240, RZ, RZ, 0x20 ;  /* 0x00000020fff07424 */ /* 0x000fe200078e00ff */
[----:B------:R-:W-:Y:S01]  /*29f0*/  CS2R R142, SRZ ;  /* 0x00000000008e7805 */ /* 0x000fe2000001ff00 */
[----:B------:R-:W-:Y:S01]  /*2a00*/  @!P2 IMAD.X R5, RZ, RZ, R24, P1 ;  /* 0x000000ffff05a224 */ /* 0x000fe200008e0618 */
[----:B------:R-:W-:Y:S01]  /*2a10*/  @P4 BAR.SYNC.DEFER_BLOCKING 0x0 ;  /* 0x0000000000004b1d */ /* 0x000fe20000010000 */
[----:B------:R-:W-:Y:S01]  /*2a20*/  IMAD.IADD R9, R9, 0x1, R10 ;  /* 0x0000000109097824 */ /* 0x000fe200078e020a */
[----:B------:R-:W-:Y:S01]  /*2a30*/  @!P2 IADD3 R14, P1, R4, 0x20, RZ ;  /* 0x00000020040ea810 */ /* 0x000fe20007f3e0ff */
[----:B------:R-:W-:Y:S02]  /*2a40*/  IMAD.IADD R7, R7, 0x1, R11 ;  /* 0x0000000107077824 */ /* 0x000fe400078e020b */
[----:B------:R-:W-:-:S03]  /*2a50*/  @!P2 IMAD R5, R5, UR22, RZ ;  /* 0x000000160505ac24 */ /* 0x000fc6000f8e02ff */
[----:B------:R-:W5:Y:S01]  /*2a60*/  @!P3 LDC.64 R28, c[0x0][0x218] ;  /* 0x00008600ff1cbb82 */ /* 0x000f620000000a00 */
[----:B------:R-:W-:Y:S01]  /*2a70*/  @!P2 IMAD.MOV.U32 R10, RZ, RZ, R8 ;  /* 0x000000ffff0aa224 */ /* 0x000fe200078e0008 */
[----:B------:R-:W-:Y:S01]  /*2a80*/  CS2R R140, SRZ ;  /* 0x00000000008c7805 */ /* 0x000fe2000001ff00 */
[----:B------:R-:W-:Y:S01]  /*2a90*/  @!P2 IMAD.MOV.U32 R11, RZ, RZ, R9 ;  /* 0x000000ffff0ba224 */ /* 0x000fe200078e0009 */
[----:B------:R-:W-:Y:S01]  /*2aa0*/  CS2R R146, SRZ ;  /* 0x0000000000927805 */ /* 0x000fe2000001ff00 */
[----:B------:R-:W-:Y:S01]  /*2ab0*/  @!P3 IMAD R15, R24, UR22, RZ ;  /* 0x00000016180fbc24 */ /* 0x000fe2000f8e02ff */
[----:B------:R-:W-:Y:S01]  /*2ac0*/  CS2R R144, SRZ ;  /* 0x0000000000907805 */ /* 0x000fe2000001ff00 */
[C---:B------:R-:W-:Y:S01]  /*2ad0*/  @!P2 IMAD R25, R18.reuse, UR23, R5 ;  /* 0x000000171219ac24 */ /* 0x040fe2000f8e0205 */
[----:B------:R-:W2:Y:S01]  /*2ae0*/  @!P2 LDC.64 R26, c[0x0][0x218] ;  /* 0x00008600ff1aab82 */ /* 0x000ea20000000a00 */
[----:B------:R-:W-:Y:S01]  /*2af0*/  @!P2 IMAD.WIDE.U32 R18, R18, UR22, R10 ;  /* 0x000000161212ac25 */ /* 0x000fe2000f8e000a */
[----:B------:R-:W-:-:S02]  /*2b00*/  CS2R R138, SRZ ;  /* 0x00000000008a7805 */ /* 0x000fc4000001ff00 */
[----:B------:R-:W-:Y:S02]  /*2b10*/  CS2R R136, SRZ ;  /* 0x0000000000887805 */ /* 0x000fe4000001ff00 */
[----:B------:R-:W-:Y:S01]  /*2b20*/  CS2R R134, SRZ ;  /* 0x0000000000867805 */ /* 0x000fe2000001ff00 */
[----:B------:R-:W-:Y:S01]  /*2b30*/  @!P3 IMAD R5, R24, UR24, RZ ;  /* 0x000000181805bc24 */ /* 0x000fe2000f8e02ff */
[----:B------:R-:W-:Y:S01]  /*2b40*/  CS2R R132, SRZ ;  /* 0x0000000000847805 */ /* 0x000fe2000001ff00 */
[C---:B------:R-:W-:Y:S01]  /*2b50*/  @!P3 IMAD R15, R4.reuse, UR23, R15 ;  /* 0x00000017040fbc24 */ /* 0x040fe2000f8e020f */
[----:B------:R-:W-:Y:S01]  /*2b60*/  CS2R R126, SRZ ;  /* 0x00000000007e7805 */ /* 0x000fe2000001ff00 */
[----:B------:R-:W-:Y:S01]  /*2b70*/  @!P3 IMAD.WIDE.U32 R8, R4, UR22, R8 ;  /* 0x000000160408bc25 */ /* 0x000fe2000f8e0008 */
[----:B------:R-:W-:Y:S02]  /*2b80*/  CS2R R124, SRZ ;  /* 0x00000000007c7805 */ /* 0x000fe4000001ff00 */
[----:B------:R-:W-:-:S02]  /*2b90*/  CS2R R130, SRZ ;  /* 0x0000000000827805 */ /* 0x000fc4000001ff00 */
[----:B------:R-:W-:Y:S01]  /*2ba0*/  CS2R R128, SRZ ;  /* 0x0000000000807805 */ /* 0x000fe2000001ff00 */
[----:B------:R-:W-:Y:S01]  /*2bb0*/  @!P2 IMAD.X R10, RZ, RZ, R24, P1 ;  /* 0x000000ffff0aa224 */ /* 0x000fe200008e0618 */
[C---:B------:R-:W-:Y:S01]  /*2bc0*/  ISETP.GE.AND P1, PT, R4.reuse, UR13, PT ;  /* 0x0000000d04007c0c */ /* 0x040fe2000bf26270 */
[--C-:B-1----:R-:W-:Y:S01]  /*2bd0*/  @!P2 IMAD.MOV.U32 R20, RZ, RZ, R6.reuse ;  /* 0x000000ffff14a224 */ /* 0x102fe200078e0006 */
[----:B------:R-:W-:Y:S01]  /*2be0*/  CS2R R122, SRZ ;  /* 0x00000000007a7805 */ /* 0x000fe2000001ff00 */
[C---:B------:R-:W-:Y:S01]  /*2bf0*/  @!P3 IMAD R24, R4.reuse, UR25, R5 ;  /* 0x000000190418bc24 */ /* 0x040fe2000f8e0205 */
[----:B------:R-:W-:Y:S01]  /*2c00*/  CS2R R120, SRZ ;  /* 0x0000000000787805 */ /* 0x000fe2000001ff00 */
[----:B------:R-:W-:Y:S01]  /*2c10*/  @!P3 IMAD.WIDE.U32 R16, R4, UR24, R6 ;  /* 0x000000180410bc25 */ /* 0x000fe2000f8e0006 */
[----:B----4-:R-:W-:Y:S02]  /*2c20*/  @!P3 LEA R4, P5, R8, R32, 0x1 ;  /* 0x000000200804b211 */ /* 0x010fe400078a08ff */
[----:B------:R-:W-:-:S02]  /*2c30*/  CS2R R118, SRZ ;  /* 0x0000000000767805 */ /* 0x000fc4000001ff00 */
[----:B------:R-:W-:Y:S01]  /*2c40*/  CS2R R116, SRZ ;  /* 0x0000000000747805 */ /* 0x000fe2000001ff00 */
[----:B------:R-:W-:Y:S01]  /*2c50*/  @!P2 IMAD R5, R10, UR24, RZ ;  /* 0x000000180a05ac24 */ /* 0x000fe2000f8e02ff */
[----:B---3--:R-:W-:Y:S01]  /*2c60*/  @!P2 LEA R10, P4, R18, R22, 0x1 ;  /* 0x00000016120aa211 */ /* 0x008fe200078808ff */
[----:B------:R-:W-:Y:S01]  /*2c70*/  @!P3 IMAD.IADD R6, R9, 0x1, R15 ;  /* 0x000000010906b824 */ /* 0x000fe200078e020f */
[----:B------:R-:W-:Y:S01]  /*2c80*/  CS2R R110, SRZ ;  /* 0x00000000006e7805 */ /* 0x000fe2000001ff00 */
[----:B------:R-:W-:Y:S01]  /*2c90*/  @!P2 IMAD.MOV.U32 R21, RZ, RZ, R7 ;  /* 0x000000ffff15a224 */ /* 0x000fe200078e0007 */
[----:B------:R-:W-:Y:S01]  /*2ca0*/  CS2R R108, SRZ ;  /* 0x00000000006c7805 */ /* 0x000fe2000001ff00 */
[----:B------:R-:W-:Y:S01]  /*2cb0*/  @!P2 IMAD R7, R14, UR25, R5 ;  /* 0x000000190e07ac24 */ /* 0x000fe2000f8e0205 */
[----:B------:R-:W-:Y:S01]  /*2cc0*/  @!P3 LEA.HI.X R5, R8, R33, R6, 0x1, P5 ;  /* 0x000000210805b211 */ /* 0x000fe200028f0c06 */
[----:B------:R-:W-:Y:S01]  /*2cd0*/  @!P2 IMAD.IADD R6, R19, 0x1, R25 ;  /* 0x000000011306a824 */ /* 0x000fe200078e0219 */
[----:B------:R-:W-:Y:S01]  /*2ce0*/  @!P0 IADD3 R8, P6, R36, UR14, RZ ;  /* 0x0000000e24088c10 */ /* 0x000fe2000ffde0ff */
[----:B------:R-:W-:Y:S01]  /*2cf0*/  IMAD.U32 R9, RZ, RZ, UR17 ;  /* 0x00000011ff097e24 */ /* 0x000fe2000f8e00ff */
[----:B------:R-:W-:Y:S01]  /*2d00*/  CS2R R114, SRZ ;  /* 0x0000000000727805 */ /* 0x000fe2000001ff00 */
[----:B------:R-:W-:Y:S01]  /*2d10*/  @!P2 IMAD.WIDE.U32 R14, R14, UR24, R20 ;  /* 0x000000180e0eac25 */ /* 0x000fe2000f8e0014 */
[----:B------:R-:W-:-:S02]  /*2d20*/  @!P2 LEA.HI.X R11, R18, R23, R6, 0x1, P4 ;  /* 0x00000017120ba211 */ /* 0x000fc400020f0c06 */
[----:B------:R-:W-:Y:S02]  /*2d30*/  CS2R R112, SRZ ;  /* 0x0000000000707805 */ /* 0x000fe4000001ff00 */
[----:B------:R-:W-:Y:S01]  /*2d40*/  @!P0 IADD3.X R9, R37, UR15, R9, P6, !PT ;  /* 0x0000000f25098c10 */ /* 0x000fe2000b7fe409 */
[----:B------:R-:W-:Y:S01]  /*2d50*/  @!P2 IMAD.IADD R15, R15, 0x1, R7 ;  /* 0x000000010f0fa824 */ /* 0x000fe200078e0207 */
[----:B-----5:R-:W-:Y:S02]  /*2d60*/  @!P3 LEA R6, P5, R16, R28, 0x1 ;  /* 0x0000001c1006b211 */ /* 0x020fe400078a08ff */
        /* <DEDUP_REMOVED lines=18> */
[----:B------:R-:W-:Y:S01]  /*2e90*/  ULDC UR36, c[0x0][0x2dc] ;  /* 0x0000b70000247ab9 */ /* 0x000fe20000000800 */
[----:B--2---:R-:W-:Y:S01]  /*2ea0*/  @P3 STS.128 [R34+0x12000], RZ ;  /* 0x012000ff22003388 */ /* 0x004fe20000000c00 */
[----:B------:R-:W-:Y:S01]  /*2eb0*/  USHF.L.U32 UR20, UR10, 0x6, URZ ;  /* 0x000000060a147899 */ /* 0x000fe2000800063f */
[----:B------:R-:W-:Y:S02]  /*2ec0*/  CS2R R32, SRZ ;  /* 0x0000000000207805 */ /* 0x000fe4000001ff00 */
[----:B------:R-:W-:Y:S01]  /*2ed0*/  CS2R R22, SRZ ;  /* 0x0000000000167805 */ /* 0x000fe2000001ff00 */
[----:B------:R-:W-:Y:S01]  /*2ee0*/  @P3 STS.128 [R34+0x14000], RZ ;  /* 0x014000ff22003388 */ /* 0x000fe20000000c00 */
[----:B------:R-:W-:Y:S01]  /*2ef0*/  CS2R R20, SRZ ;  /* 0x0000000000147805 */ /* 0x000fe2000001ff00 */
[----:B------:R-:W-:-:S02]  /*2f00*/  ULDC.U8 UR15, c[0x0][0x388] ;  /* 0x0000e200000f7ab9 */ /* 0x000fc40000000000 */
        /* <DEDUP_REMOVED lines=15> */
[----:B------:R-:W-:Y:S01]  /*3000*/  @!P2 LDGSTS.E.BYPASS.LTC128B.128 [R34+0x17000], desc[UR4][R10.64+0x100] ;  /* 0x170001000a22afae */ /* 0x000fe2000b901d44 */
[----:B-1----:R-:W-:-:S03]  /*3010*/  @!P3 IMAD.IADD R5, R17, 0x1, R24 ;  /* 0x000000011105b824 */ /* 0x002fc600078e0218 */
[----:B------:R-:W0:Y:S01]  /*3020*/  LDGDEPBAR ;  /* 0x00000000000079af */ /* 0x000e220000000000 */
[----:B------:R-:W-:-:S03]  /*3030*/  @!P2 LEA R4, P4, R14, R26, 0x1 ;  /* 0x0000001a0e04a211 */ /* 0x000fc600078808ff */
[----:B------:R-:W-:Y:S01]  /*3040*/  @P1 STS.128 [R34+0x6000], RZ ;  /* 0x006000ff22001388 */ /* 0x000fe20000000c00 */
[----:B------:R-:W-:Y:S02]  /*3050*/  @!P3 LEA.HI.X R7, R16, R29, R5, 0x1, P5 ;  /* 0x0000001d1007b211 */ /* 0x000fe400028f0c05 */
[----:B------:R-:W-:Y:S01]  /*3060*/  @!P2 LEA.HI.X R5, R14, R27, R15, 0x1, P4 ;  /* 0x0000001b0e05a211 */ /* 0x000fe200020f0c0f */
[----:B------:R-:W-:Y:S04]  /*3070*/  @P1 STS.128 [R34+0x8000], RZ ;  /* 0x008000ff22001388 */ /* 0x000fe80000000c00 */
[----:B------:R-:W-:Y:S04]  /*3080*/  @P1 STS.128 [R34+0xa000], RZ ;  /* 0x00a000ff22001388 */ /* 0x000fe80000000c00 */
[----:B------:R-:W-:Y:S01]  /*3090*/  @!PT LDS RZ, [RZ] ;  /* 0x00000000fffff984 */ /* 0x000fe20000000800 */
[----:B------:R-:W-:Y:S01]  /*30a0*/  @!PT LDS RZ, [RZ] ;  /* 0x00000000fffff984 */ /* 0x000fe20000000800 */
[----:B------:R-:W-:Y:S01]  /*30b0*/  @!PT LDS RZ, [RZ] ;  /* 0x00000000fffff984 */ /* 0x000fe20000000800 */
[----:B------:R-:W-:Y:S04]  /*30c0*/  @!P1 LDGSTS.E.BYPASS.LTC128B.128 [R34+0x6000], desc[UR4][R38.64] ;  /* 0x0600000026229fae */ /* 0x000fe8000b901d44 */
[----:B------:R-:W-:Y:S04]  /*30d0*/  @!P1 LDGSTS.E.BYPASS.LTC128B.128 [R34+0x8000], desc[UR4][R38.64+0x80] ;  /* 0x0800008026229fae */ /* 0x000fe8000b901d44 */
[----:B------:R-:W2:Y:S04]  /*30e0*/  LDL R10, [R1+0x48] ;  /* 0x00004800010a7983 */ /* 0x000ea80000100800 */
[----:B------:R-:W-:Y:S04]  /*30f0*/  @!P1 LDGSTS.E.BYPASS.LTC128B.128 [R34+0xa000], desc[UR4][R38.64+0x100] ;  /* 0x0a00010026229fae */ /* 0x000fe8000b901d44 */
        /* <DEDUP_REMOVED lines=8> */
[----:B------:R-:W-:Y:S04]  /*3180*/  @!P0 LDGSTS.E.BYPASS.LTC128B.128 [R34+0xb000], desc[UR4][R12.64+0x100] ;  /* 0x0b0001000c228fae */ /* 0x000fe8000b901d44 */
        /* <DEDUP_REMOVED lines=36> */
[----:B------:R-:W0:Y:S01]  /*33d0*/  LDGDEPBAR ;  /* 0x00000000000079af */ /* 0x000e220000000000 */
[----:B-1----:R-:W-:-:S02]  /*33e0*/  IMAD.MOV.U32 R9, RZ, RZ, 0x7f800000 ;  /* 0x7f800000ff097424 */ /* 0x002fc400078e00ff */
[----:B------:R-:W-:Y:S01]  /*33f0*/  IMAD.MOV.U32 R8, RZ, RZ, 0x7f800000 ;  /* 0x7f800000ff087424 */ /* 0x000fe200078e00ff */
[----:B---3--:R-:W1:Y:S01]  /*3400*/  LDC.64 R6, c[0x0][0x3b8] ;  /* 0x0000ee00ff067b82 */ /* 0x008e620000000a00 */
[----:B------:R-:W-:-:S04]  /*3410*/  DEPBAR.LE SB0, 0x1 ;  /* 0x000080400000791a */ /* 0x000fc80000000000 */
[C---:B--2---:R-:W-:Y:S01]  /*3420*/  VIADD R4, R10.reuse, 0x8 ;  /* 0x000000080a047836 */ /* 0x044fe20000000000 */
[----:B------:R-:W-:-:S04]  /*3430*/  ISETP.GE.AND P1, PT, R10, UR13, PT ;  /* 0x0000000d0a007c0c */ /* 0x000fc8000bf26270 */
[----:B------:R-:W-:Y:S01]  /*3440*/  ISETP.GE.AND P0, PT, R4, UR13, PT ;  /* 0x0000000d04007c0c */ /* 0x000fe2000bf06270 */
[----:B------:R-:W-:-:S04]  /*3450*/  IMAD.MOV.U32 R4, RZ, RZ, 0x4 ;  /* 0x00000004ff047424 */ /* 0x000fc800078e00ff */
[----:B------:R-:W-:-:S05]  /*3460*/  IMAD.WIDE R4, R10, R4, UR6 ;  /* 0x000000060a047e25 */ /* 0x000fca000f8e0204 */
[----:B------:R2:W3:Y:S04]  /*3470*/  @!P1 LDG.E R9, desc[UR4][R4.64] ;  /* 0x0000000404099981 */ /* 0x0004e8000c1e1900 */
[----:B------:R-:W4:Y:S01]  /*3480*/  @!P0 LDG.E R8, desc[UR4][R4.64+0x20] ;  /* 0x0000200404088981 */ /* 0x000f22000c1e1900 */
[----:B------:R-:W-:Y:S06]  /*3490*/  BAR.SYNC.DEFER_BLOCKING 0x0 ;  /* 0x0000000000007b1d */ /* 0x000fec0000010000 */
[----:B-1----:R-:W2:Y:S01]  /*34a0*/  LDG.E.64 R4, desc[UR4][R6.64+0x8] ;  /* 0x0000080406047981 */ /* 0x002ea2000c1e1b00 */
[----:B------:R-:W-:Y:S01]  /*34b0*/  UIMAD UR13, UR48, UR28, UR59 ;  /* 0x0000001c300d72a4 */ /* 0x000fe2000f8e023b */
[----:B------:R-:W-:-:S02]  /*34c0*/  LOP3.LUT P0, RZ, R31, 0x2, RZ, 0xc0, !PT ;  /* 0x000000021fff7812 */ /* 0x000fc4000780c0ff */
[----:B------:R-:W1:Y:S04]  /*34d0*/  LDSM.16.M88.4 R164, [R252+0x12000] ;  /* 0x01200000fca4783b */ /* 0x000e680000000200 */
[----:B------:R-:W1:Y:S04]  /*34e0*/  LDSM.16.M88.4 R168, [R252+0x12800] ;  /* 0x01280000fca8783b */ /* 0x000e680000000200 */
[----:B------:R-:W1:Y:S04]  /*34f0*/  LDSM.16.M88.4 R196, [R252+0x14000] ;  /* 0x01400000fcc4783b */ /* 0x000e680000000200 */
[----:B------:R-:W1:Y:S04]  /*3500*/  LDSM.16.M88.4 R200, [R252+0x14800] ;  /* 0x01480000fcc8783b */ /* 0x000e680000000200 */
[----:B------:R-:W1:Y:S04]  /*3510*/  LDSM.16.M88.4 R228, [R252+0x16000] ;  /* 0x01600000fce4783b */ /* 0x000e680000000200 */
[----:B------:R-:W1:Y:S04]  /*3520*/  LDSM.16.M88.4 R232, [R252+0x16800] ;  /* 0x01680000fce8783b */ /* 0x000e680000000200 */
[----:B------:R-:W5:Y:S01]  /*3530*/  LDG.E.64 R6, desc[UR4][R6.64] ;  /* 0x0000000406067981 */ /* 0x000f62000c1e1b00 */
[----:B------:R-:W-:-:S04]  /*3540*/  USHF.L.U32 UR13, UR13, 0x5, URZ ;  /* 0x000000050d0d7899 */ /* 0x000fc8000800063f */
[----:B------:R-:W-:Y:S01]  /*3550*/  USHF.R.S32.HI UR14, URZ, 0x1f, UR13 ;  /* 0x0000001f3f0e7899 */ /* 0x000fe2000801140d */
[----:B----4-:R4:W-:Y:S02]  /*3560*/  STL [R1+0x60], R8 ;  /* 0x0000600801007387 */ /* 0x0109e40000100800 */
[--C-:B----4-:R-:W-:Y:S02]  /*3570*/  SHF.R.S32.HI R8, RZ, 0x1f, R30.reuse ;  /* 0x0000001fff087819 */ /* 0x110fe4000001141e */
[----:B--2---:R-:W-:-:S04]  /*3580*/  IADD3 R4, P2, P1, R4, UR13, R30 ;  /* 0x0000000d04047c10 */ /* 0x004fc8000f95e01e */
[----:B------:R-:W-:Y:S02]  /*3590*/  IADD3.X R5, R5, UR14, R8, P2, P1 ;  /* 0x0000000e05057c10 */ /* 0x000fe400097e2408 */
[----:B-----5:R-:W-:-:S03]  /*35a0*/  R2UR UR19, R6 ;  /* 0x00000000061372ca */ /* 0x020fc600000e0000 */
[----:B------:R2:W-:Y:S01]  /*35b0*/  STL [R1+0x74], R5 ;  /* 0x0000740501007387 */ /* 0x0005e20000100800 */
[----:B------:R-:W-:Y:S02]  /*35c0*/  SEL R240, R240, 0xffffffe0, !P0 ;  /* 0xffffffe0f0f07807 */ /* 0x000fe40004000000 */
[----:B------:R-:W-:Y:S01]  /*35d0*/  R2UR UR18, R7 ;  /* 0x00000000071272ca */ /* 0x000fe200000e0000 */
[----:B------:R-:W4:Y:S01]  /*35e0*/  LDL R6, [R1] ;  /* 0x0000000001067983 */ /* 0x000f220000100800 */
[----:B------:R-:W-:Y:S01]  /*35f0*/  UIADD3 UR21, UR27, 0x40, UR20 ;  /* 0x000000401b157890 */ /* 0x000fe2000fffe014 */
        /* <DEDUP_REMOVED lines=8> */
[----:B--2---:R-:W2:Y:S01]  /*3680*/  LDL R5, [R1+0x4] ;  /* 0x0000040001057983 */ /* 0x004ea20000100800 */
[----:B------:R-:W-:-:S05]  /*3690*/  IMAD.IADD R240, R240, 0x1, R252 ;  /* 0x00000001f0f07824 */ /* 0x000fca00078e02fc */
[----:B------:R-:W1:Y:S04]  /*36a0*/  LDSM.16.M88.4 R172, [R240+0x12000] ;  /* 0x01200000f0ac783b */ /* 0x000e680000000200 */
[----:B------:R-:W1:Y:S04]  /*36b0*/  LDSM.16.M88.4 R176, [R240+0x12800] ;  /* 0x01280000f0b0783b */ /* 0x000e680000000200 */
[----:B------:R-:W1:Y:S04]  /*36c0*/  LDSM.16.M88.4 R204, [R240+0x14000] ;  /* 0x01400000f0cc783b */ /* 0x000e680000000200 */
[----:B------:R-:W1:Y:S04]  /*36d0*/  LDSM.16.M88.4 R208, [R240+0x14800] ;  /* 0x01480000f0d0783b */ /* 0x000e680000000200 */
[----:B------:R-:W1:Y:S04]  /*36e0*/  LDSM.16.M88.4 R236, [R240+0x16000] ;  /* 0x01600000f0ec783b */ /* 0x000e680000000200 */
[----:B------:R-:W1:Y:S04]  /*36f0*/  LDSM.16.M88.4 R240, [R240+0x16800] ;  /* 0x01680000f0f0783b */ /* 0x000e680000000200 */
[----:B---3--:R-:W-:Y:S01]  /*3700*/  STL [R1+0x5c], R9 ;  /* 0x00005c0901007387 */ /* 0x008fe20000100800 */
[----:B------:R-:W-:-:S02]  /*3710*/  UIADD3 UR20, UR20, 0x40, URZ ;  /* 0x0000004014147890 */ /* 0x000fc4000fffe03f */
[----:B------:R-:W-:Y:S02]  /*3720*/  UIADD3 UR21, UR21, -UR9, URZ ;  /* 0x8000000915157290 */ /* 0x000fe4000fffe03f */
[----:B------:R-:W-:Y:S02]  /*3730*/  UIADD3 UR34, UR19, -0x61c88647, URZ ;  /* 0x9e3779b913227890 */ /* 0x000fe4000fffe03f */
[----:B------:R-:W-:Y:S02]  /*3740*/  UIADD3 UR33, UR18, -0x4498517b, URZ ;  /* 0xbb67ae8512217890 */ /* 0x000fe4000fffe03f */
[----:B------:R-:W-:Y:S02]  /*3750*/  UIADD3 UR32, UR19, 0x3c6ef372, URZ ;  /* 0x3c6ef37213207890 */ /* 0x000fe4000fffe03f */
[----:B------:R-:W-:Y:S02]  /*3760*/  UIADD3 UR31, UR18, 0x76cf5d0a, URZ ;  /* 0x76cf5d0a121f7890 */ /* 0x000fe4000fffe03f */
[----:B------:R-:W-:-:S02]  /*3770*/  UIADD3 UR30, UR19, -0x255992d5, URZ ;  /* 0xdaa66d2b131e7890 */ /* 0x000fc4000fffe03f */
[----:B------:R-:W-:Y:S02]  /*3780*/  UIADD3 UR29, UR18, 0x32370b8f, URZ ;  /* 0x32370b8f121d7890 */ /* 0x000fe4000fffe03f */
[----:B------:R-:W-:Y:S02]  /*3790*/  UIADD3 UR28, UR19, 0x78dde6e4, URZ ;  /* 0x78dde6e4131c7890 */ /* 0x000fe4000fffe03f */
[----:B------:R-:W-:Y:S02]  /*37a0*/  UIADD3 UR26, UR18, -0x126145ec, URZ ;  /* 0xed9eba14121a7890 */ /* 0x000fe4000fffe03f */
[----:B------:R-:W-:Y:S02]  /*37b0*/  UIADD3 UR25, UR19, 0x1715609d, URZ ;  /* 0x1715609d13197890 */ /* 0x000fe4000fffe03f */
[----:B------:R-:W-:Y:S02]  /*37c0*/  UIADD3 UR24, UR18, -0x56f99767, URZ ;  /* 0xa906689912187890 */ /* 0x000fe4000fffe03f */
[----:B------:R-:W-:-:S02]  /*37d0*/  UIADD3 UR23, UR19, -0x4ab325aa, URZ ;  /* 0xb54cda5613177890 */ /* 0x000fc4000fffe03f */
[----:B------:R-:W-:Y:S01]  /*37e0*/  UIADD3 UR22, UR18, 0x646e171e, URZ ;  /* 0x646e171e12167890 */ /* 0x000fe2000fffe03f */
[----:B----4-:R-:W3:Y:S04]  /*37f0*/  LDSM.16.M88.4 R148, [R6+0x12000] ;  /* 0x012000000694783b */ /* 0x010ee80000000200 */
[----:B------:R-:W4:Y:S04]  /*3800*/  LDSM.16.M88.4 R152, [R6+0x12800] ;  /* 0x012800000698783b */ /* 0x000f280000000200 */
        /* <DEDUP_REMOVED lines=12> */
.L_x_364:
[----:B------:R-:W2:Y:S01]  /*38d0*/  LDL R98, [R1] ;  /* 0x0000000001627983 */ /* 0x000ea20000100800 */
[----:B------:R-:W-:Y:S02]  /*38e0*/  USHF.L.U32 UR13, UR8, 0x6, URZ ;  /* 0x00000006080d7899 */ /* 0x000fe4000800063f */
[----:B------:R-:W-:Y:S02]  /*38f0*/  UISETP.GT.AND UP1, UPT, UR8, UR16, UPT ;  /* 0x000000100800728c */ /* 0x000fe4000bf24270 */
[----:B------:R-:W3:Y:S01]  /*3900*/  LDL R249, [R1+0x8] ;  /* 0x0000080001f97983 */ /* 0x000ee20000100800 */
[----:B------:R-:W-:Y:S04]  /*3910*/  UISETP.GE.AND UP0, UPT, UR13, UR21, UPT ;  /* 0x000000150d00728c */ /* 0x000fe8000bf06270 */
[----:B------:R-:W4:Y:S01]  /*3920*/  LDL R96, [R1+0x4] ;  /* 0x0000040001607983 */ /* 0x000f220000100800 */
[----:B------:R-:W-:Y:S04]  /*3930*/  UISETP.LT.AND UP0, UPT, UR20, UR9, UP0 ;  /* 0x000000091400728c */ /* 0x000fe80008701270 */
[----:B------:R-:W4:Y:S02]  /*3940*/  LDL R248, [R1+0xc] ;  /* 0x00000c0001f87983 */ /* 0x000f240000100800 */
[----:B------:R-:W-:Y:S03]  /*3950*/  PLOP3.LUT P4, PT, PT, PT, UP0, 0x80, 0x0 ;  /* 0x000000000000781c */ /* 0x000fe60003f8f008 */
[----:B-1----:R-:W4:Y:S05]  /*3960*/  LDL R247, [R1+0x18] ;  /* 0x0000180001f77983 */ /* 0x002f2a0000100800 */
        /* <DEDUP_REMOVED lines=424> */
[----:B------:R-:W-:Y:S01]  /*53f0*/  FMUL.FTZ R10, R89, R10 ;  /* 0x0000000a590a7220 */ /* 0x000fe20000410000 */
[----:B------:R-:W-:Y:S01]  /*5400*/  PLOP3.LUT P3, PT, PT, PT, UP1, 0x80, 0x0 ;  /* 0x000000000000781c */ /* 0x000fe20003f6f018 */
[----:B------:R-:W-:Y:S01]  /*5410*/  FMUL.FTZ R90, R90, R4 ;  /* 0x000000045a5a7220 */ /* 0x000fe20000410000 */
[----:B------:R-:W-:Y:S02]  /*5420*/  F2FP.BF16.F32.PACK_AB R4, R94, R96 ;  /* 0x000000605e04723e */ /* 0x000fe400000010ff */
[----:B------:R-:W-:Y:S01]  /*5430*/  FSEL R5, R5, R80, P1 ;  /* 0x0000005005057208 */ /* 0x000fe20000800000 */
[----:B------:R-:W-:Y:S01]  /*5440*/  @P0 FADD.FTZ R80, -R80, R19 ;  /* 0x0000001350500221 */ /* 0x000fe20000010100 */
[----:B------:R-:W-:Y:S01]  /*5450*/  F2FP.BF16.F32.PACK_AB R6, R90, R91 ;  /* 0x0000005b5a06723e */ /* 0x000fe200000010ff */
[----:B------:R1:W-:Y:S02]  /*5460*/  STS [R245+0x12400], R4 ;  /* 0x01240004f5007388 */ /* 0x0003e40000000800 */
[----:B------:R-:W-:Y:S01]  /*5470*/  FMUL.FTZ R84, R84, R5 ;  /* 0x0000000554547220 */ /* 0x000fe20000410000 */
[----:B------:R-:W-:Y:S02]  /*5480*/  F2FP.BF16.F32.PACK_AB R5, R87, R10 ;  /* 0x0000000a5705723e */ /* 0x000fe400000010ff */
[----:B------:R-:W-:Y:S01]  /*5490*/  STS [R244+0x12000], R9 ;  /* 0x01200009f4007388 */ /* 0x000fe20000000800 */
[----:B------:R-:W-:Y:S04]  /*54a0*/  FMUL.FTZ R80, R82, R80 ;  /* 0x0000005052507220 */ /* 0x000fe80000410000 */
[----:B------:R-:W-:Y:S05]  /*54b0*/  STS [R244+0x12400], R6 ;  /* 0x01240006f4007388 */ /* 0x000fea0000000800 */
[----:B------:R-:W-:Y:S05]  /*54c0*/  STS [R99+0x12000], R8 ;  /* 0x0120000863007388 */ /* 0x000fea0000000800 */
[----:B------:R-:W-:Y:S05]  /*54d0*/  STS [R99+0x12400], R5 ;  /* 0x0124000563007388 */ /* 0x000fea0000000800 */
[----:B------:R-:W-:Y:S01]  /*54e0*/  STS [R98+0x12000], R7 ;  /* 0x0120000762007388 */ /* 0x000fe20000000800 */
[----:B-1----:R-:W-:Y:S05]  /*54f0*/  F2FP.BF16.F32.PACK_AB R4, R80, R84 ;  /* 0x000000545004723e */ /* 0x002fea00000010ff */
[----:B------:R-:W-:Y:S01]  /*5500*/  STS [R98+0x12400], R4 ;  /* 0x0124000462007388 */ /* 0x000fe20000000800 */
[----:B------:R-:W-:Y:S06]  /*5510*/  BAR.SYNC.DEFER_BLOCKING 0x0 ;  /* 0x0000000000007b1d */ /* 0x000fec0000010000 */
[----:B------:R-:W-:Y:S05]  /*5520*/  LDSM.16.MT88.4 R4, [R2+0x14000] ;  /* 0x014000000204783b */ /* 0x000fea0000004200 */
[----:B------:R-:W1:Y:S05]  /*5530*/  LDSM.16.MT88.4 R8, [R0+0x6000] ;  /* 0x006000000008783b */ /* 0x000e6a0000004200 */
[----:B------:R-:W2:Y:S05]  /*5540*/  LDSM.16.MT88.4 R12, [R3+0x14000] ;  /* 0x01400000030c783b */ /* 0x000eaa0000004200 */
[----:B------:R-:W3:Y:S05]  /*5550*/  LDSM.16.MT88.4 R16, [R0+0x8000] ;  /* 0x008000000010783b */ /* 0x000eea0000004200 */
[----:B------:R-:W4:Y:S05]  /*5560*/  LDSM.16.MT88.4 R68, [R0+0xa000] ;  /* 0x00a000000044783b */ /* 0x000f2a0000004200 */
[----:B------:R-:W-:Y:S05]  /*5570*/  LDSM.16.MT88.4 R72, [R2+0x14800] ;  /* 0x014800000248783b */ /* 0x000fea0000004200 */
[----:B------:R-:W4:Y:S05]  /*5580*/  LDSM.16.MT88.4 R76, [R0+0x6800] ;  /* 0x00680000004c783b */ /* 0x000f2a0000004200 */
[----:B------:R-:W4:Y:S05]  /*5590*/  LDSM.16.MT88.4 R80, [R3+0x14800] ;  /* 0x014800000350783b */ /* 0x000f2a0000004200 */
[----:B------:R-:W4:Y:S01]  /*55a0*/  LDSM.16.MT88.4 R84, [R0+0x8800] ;  /* 0x008800000054783b */ /* 0x000f220000004200 */
[-C--:B-1---5:R-:W-:Y:S04]  /*55b0*/  HMMA.16816.F32.BF16 R20, R4, R8.reuse, R20 ;  /* 0x000000080414723c */ /* 0x0a2fe80000041814 */
[----:B------:R1:W5:Y:S05]  /*55c0*/  LDL R244, [R1+0x2c] ;  /* 0x00002c0001f47983 */ /* 0x00036a0000100800 */
[----:B------:R-:W-:Y:S01]  /*55d0*/  LDSM.16.MT88.4 R88, [R0+0x7800] ;  /* 0x007800000058783b */ /* 0x000fe20000004200 */
[C---:B--2---:R-:W-:Y:S04]  /*55e0*/  HMMA.16816.F32.BF16 R24, R12.reuse, R8, R24 ;  /* 0x000000080c18723c */ /* 0x044fe80000041818 */
[----:B------:R-:W-:Y:S02]  /*55f0*/  LDSM.16.MT88.4 R92, [R3+0x15800] ;  /* 0x01580000035c783b */ /* 0x000fe40000004200 */
        /* <DEDUP_REMOVED lines=13> */
[----:B------:R-:W3:Y:S05]  /*56d0*/  LDSM.16.MT88.4 R4, [R2+0x15000] ;  /* 0x015000000204783b */ /* 0x000eea0000004200 */
[-C--:B------:R-:W-:Y:S01]  /*56e0*/  HMMA.16816.F32.BF16 R20, R72, R76.reuse, R20 ;  /* 0x0000004c4814723c */ /* 0x080fe20000041814 */
[----:B------:R-:W4:Y:S05]  /*56f0*/  LDSM.16.MT88.4 R68, [R0+0x9000] ;  /* 0x009000000044783b */ /* 0x000f2a0000004200 */
        /* <DEDUP_REMOVED lines=14> */
[----:B------:R-:W2:Y:S05]  /*57e0*/  LDSM.16.MT88.4 R8, [R0+0xb800] ;  /* 0x00b800000008783b */ /* 0x000eaa0000004200 */
[-C--:B---3--:R-:W-:Y:S01]  /*57f0*/  HMMA.16816.F32.BF16 R20, R4, R12.reuse, R20 ;  /* 0x0000000c0414723c */ /* 0x088fe20000041814 */
[----:B------:R-:W-:Y:S05]  /*5800*/  BAR.SYNC.DEFER_BLOCKING 0x0 ;  /* 0x0000000000007b1d */ /* 0x000fea0000010000 */
        /* <DEDUP_REMOVED lines=47> */
.L_x_362:
        /* <DEDUP_REMOVED lines=27> */
[----:B------:R-:W-:Y:S01]  /*5cb0*/  LDSM.16.MT88.4 R36, [R0+0xe800] ;  /* 0x00e800000024783b */ /* 0x000fe20000004200 */
[----:B----4-:R-:W1:Y:S03]  /*5cc0*/  LDC R22, c[0x0][0x270] ;  /* 0x00009c00ff167b82 */ /* 0x010e660000000800 */
[----:B------:R-:W4:Y:S01]  /*5cd0*/  LDL R20, [R1+0x20] ;  /* 0x0000200001147983 */ /* 0x000f220000100800 */
[----:B-1----:R-:W-:Y:S04]  /*5ce0*/  IMAD R23, R22, UR36, RZ ;  /* 0x0000002416177c24 */ /* 0x002fe8000f8e02ff */
[----:B------:R-:W-:Y:S01]  /*5cf0*/  IMAD R22, R23, 0x28, RZ ;  /* 0x0000002817167824 */ /* 0x000fe200078e02ff */
        /* <DEDUP_REMOVED lines=47> */
[-C--:B------:R-:W-:Y:S06]  /*5ff0*/  HMMA.16816.F32.BF16 R76, R36, R246.reuse, R76 ;  /* 0x000000f6244c723c */ /* 0x080fec000004184c */
        /* <DEDUP_REMOVED lines=8> */
[----:B------:R4:W2:Y:S04]  /*6080*/  LDSM.16.M88.4 R36, [R20+0x1000] ;  /* 0x001000001424783b */ /* 0x0008a80000000200 */
[----:B----4-:R-:W4:Y:S01]  /*6090*/  LDL.LU.64 R20, [R1+0x30] ;  /* 0x0000300001147983 */ /* 0x010f220000300a00 */
[-C--:B-1----:R-:W-:Y:S06]  /*60a0*/  HMMA.16816.F32.BF16 R4, R244, R40.reuse, R4 ;  /* 0x00000028f404723c */ /* 0x082fec0000041804 */
[C---:B--2---:R-:W-:Y:S06]  /*60b0*/  HMMA.16816.F32.BF16 R8, R36.reuse, R40, R8 ;  /* 0x000000282408723c */ /* 0x044fec0000041808 */
        /* <DEDUP_REMOVED lines=10> */
[----:B---3--:R-:W2:Y:S01]  /*6160*/  @P3 LDG.E R33, desc[UR4][R28.64+0x20] ;  /* 0x000020041c213981 */ /* 0x008ea2000c1e1900 */
[C---:B------:R-:W-:Y:S01]  /*6170*/  IMAD.SHL.U32 R249, R23.reuse, 0x10, RZ ;  /* 0x0000001017f97824 */ /* 0x040fe200078e00ff */
[-C--:B------:R-:W-:Y:S02]  /*6180*/  HMMA.16816.F32.BF16 R84, R244, R24.reuse, R84 ;  /* 0x00000018f454723c */ /* 0x080fe40000041854 */
[----:B------:R1:W3:Y:S03]  /*6190*/  @P3 LDG.E R32, desc[UR4][R28.64] ;  /* 0x000000041c203981 */ /* 0x0002e6000c1e1900 */
[C---:B------:R-:W-:Y:S01]  /*61a0*/  IMAD.U32 R248, R23.reuse, -0x40, RZ ;  /* 0xffffffc017f87824 */ /* 0x040fe200078e00ff */
[C---:B------:R-:W-:Y:S01]  /*61b0*/  HMMA.16816.F32.BF16 R88, R36.reuse, R24, R88 ;  /* 0x000000182458723c */ /* 0x040fe20000041858 */
[----:B------:R-:W1:Y:S05]  /*61c0*/  LDC R24, c[0x0][0x270] ;  /* 0x00009c00ff187b82 */ /* 0x000e6a0000000800 */
[-C--:B------:R-:W-:Y:S05]  /*61d0*/  HMMA.16816.F32.BF16 R92, R36, R26.reuse, R92 ;  /* 0x0000001a245c723c */ /* 0x080fea000004185c */
[----:B------:R-:W-:Y:S01]  /*61e0*/  IMAD.MOV.U32 R25, RZ, RZ, R30 ;  /* 0x000000ffff197224 */ /* 0x000fe200078e001e */
[----:B------:R-:W-:Y:S05]  /*61f0*/  HMMA.16816.F32.BF16 R96, R244, R26, R96 ;  /* 0x0000001af460723c */ /* 0x000fea0000041860 */
[C---:B------:R-:W-:Y:S02]  /*6200*/  IMAD R30, R23.reuse, 0x18, RZ ;  /* 0x00000018171e7824 */ /* 0x040fe400078e02ff */
[C---:B-1----:R-:W-:Y:S04]  /*6210*/  IMAD.SHL.U32 R28, R23.reuse, 0x20, RZ ;  /* 0x00000020171c7824 */ /* 0x042fe800078e00ff */
[----:B------:R-:W-:Y:S02]  /*6220*/  IMAD R29, R24, UR36, RZ ;  /* 0x00000024181d7c24 */ /* 0x000fe4000f8e02ff */
[----:B------:R-:W-:Y:S02]  /*6230*/  IMAD R24, R23, 0x38, RZ ;  /* 0x0000003817187824 */ /* 0x000fe400078e02ff */
[----:B------:R-:W-:Y:S01]  /*6240*/  IMAD.SHL.U32 R29, R29, 0x20, RZ ;  /* 0x000000201d1d7824 */ /* 0x000fe200078e00ff */
[C---:B----4-:R-:W-:Y:S04]  /*6250*/  LEA R251, P0, R248.reuse, R20, 0x2 ;  /* 0x00000014f8fb7211 */ /* 0x050fe800078010ff */
[----:B------:R-:W-:Y:S01]  /*6260*/  LEA.HI.X.SX32 R250, R248, R21, 0x2, P0 ;  /* 0x00000015f8fa7211 */ /* 0x000fe200000f16ff */
[----:B------:R-:W-:Y:S02]  /*6270*/  IMAD.MOV.U32 R20, RZ, RZ, R251 ;  /* 0x000000ffff147224 */ /* 0x000fe400078e00fb */
[----:B------:R-:W-:Y:S02]  /*6280*/  IMAD.SHL.U32 R248, R23, 0x8, RZ ;  /* 0x0000000817f87824 */ /* 0x000fe400078e00ff */
[----:B------:R-:W-:Y:S01]  /*6290*/  IMAD.MOV.U32 R21, RZ, RZ, R250 ;  /* 0x000000ffff157224 */ /* 0x000fe200078e00fa */
[-C--:B------:R-:W-:Y:S02]  /*62a0*/  LEA R22, P2, R22, R20.reuse, 0x2 ;  /* 0x0000001416167211 */ /* 0x080fe400078410ff */
[CC--:B------:R-:W-:Y:S02]  /*62b0*/  LEA R250, P1, R248.reuse, R20.reuse, 0x2 ;  /* 0x00000014f8fa7211 */ /* 0x0c0fe400078210ff */
[----:B------:R-:W-:Y:S02]  /*62c0*/  STL.64 [R1+0x30], R20 ;  /* 0x0000301401007387 */ /* 0x000fe40000100a00 */
[-C--:B------:R-:W-:Y:S02]  /*62d0*/  LEA.HI.X.SX32 R251, R248, R21.reuse, 0x2, P1 ;  /* 0x00000015f8fb7211 */ /* 0x080fe400008f16ff */
[----:B------:R1:W-:Y:S04]  /*62e0*/  REDG.E.ADD.F32.FTZ.RN.STRONG.GPU desc[UR4][R20.64], R4 ;  /* 0x00000004140079a6 */ /* 0x0003e8000c10f384 */
[----:B------:R4:W-:Y:S01]  /*62f0*/  REDG.E.ADD.F32.FTZ.RN.STRONG.GPU desc[UR4][R250.64], R5 ;  /* 0x00000005fa0079a6 */ /* 0x0009e2000c10f384 */
[CC--:B-1----:R-:W-:Y:S04]  /*6300*/  LEA R4, P1, R30.reuse, R20.reuse, 0x2 ;  /* 0x000000141e047211 */ /* 0x0c2fe800078210ff */
[-C--:B----4-:R-:W-:Y:S01]  /*6310*/  LEA.HI.X.SX32 R5, R30, R21.reuse, 0x2, P1 ;  /* 0x000000151e057211 */ /* 0x090fe200008f16ff */
[----:B--2---:R-:W-:Y:S04]  /*6320*/  @P3 STL [R1+0x60], R33 ;  /* 0x0000602101003387 */ /* 0x004fe80000100800 */
[----:B---3--:R1:W-:Y:S04]  /*6330*/  @P3 STL [R1+0x5c], R32 ;  /* 0x00005c2001003387 */ /* 0x0083e80000100800 */
        /* <DEDUP_REMOVED lines=256> */
.L_x_363:
        /* <DEDUP_REMOVED lines=8> */
[----:B------:R-:W3:Y:S01]  /*73c0*/  LDL R84, [R1+0x70] ;  /* 0x0000700001547983 */ /* 0x000ee20000100800 */
[----:B------:R-:W-:Y:S01]  /*73d0*/  FMUL.FTZ R15, R49, UR7 ;  /* 0x00000007310f7c20 */ /* 0x000fe20008410000 */
[----:B------:R-:W-:Y:S01]  /*73e0*/  FMUL.FTZ R69, R48, UR7 ;  /* 0x0000000730457c20 */ /* 0x000fe20008410000 */
[----:B------:R-:W-:Y:S01]  /*73f0*/  FMUL.FTZ R100, R100, UR6 ;  /* 0x0000000664647c20 */ /* 0x000fe20008410000 */
[----:B------:R-:W-:Y:S01]  /*7400*/  FMUL.FTZ R49, R101, UR6 ;  /* 0x0000000665317c20 */ /* 0x000fe20008410000 */
[----:B------:R-:W-:Y:S01]  /*7410*/  FMUL.FTZ R14, R51, UR7 ;  /* 0x00000007330e7c20 */ /* 0x000fe20008410000 */
[----:B-----5:R-:W-:Y:S01]  /*7420*/  FMUL.FTZ R13, R45, UR7 ;  /* 0x000000072d0d7c20 */ /* 0x020fe20008410000 */
        /* <DEDUP_REMOVED lines=116> */
[----:B-1----:R-:W-:Y:S01]  /*7b70*/  FMUL.FTZ R9, R57, UR7 ;  /* 0x0000000739097c20 */ /* 0x002fe20008410000 */
        /* <DEDUP_REMOVED lines=66> */
[----:B------:R-:W-:Y:S04]  /*7fa0*/  STS [R84+0x8400], R14 ;  /* 0x0084000e54007388 */ /* 0x000fe80000000800 */
[----:B------:R-:W-:Y:S04]  /*7fb0*/  STS [R85+0x9000], R17 ;  /* 0x0090001155007388 */ /* 0x000fe80000000800 */
[----:B------:R-:W-:Y:S04]  /*7fc0*/  STS [R85+0x9400], R16 ;  /* 0x0094001055007388 */ /* 0x000fe80000000800 */
[----:B------:R-:W-:Y:S01]  /*7fd0*/  STS [R84+0x9000], R13 ;  /* 0x0090000d54007388 */ /* 0x000fe20000000800 */
[----:B-1----:R-:W1:Y:S03]  /*7fe0*/  S2R R19, SR_TID.X ;  /* 0x0000000000137919 */ /* 0x002e660000002100 */
        /* <DEDUP_REMOVED lines=8> */
[----:B------:R2:W-:Y:S01]  /*8070*/  STS [R84+0xb400], R4 ;  /* 0x00b4000454007388 */ /* 0x0005e20000000800 */
[----:B-1----:R-:W-:Y:S01]  /*8080*/  SHF.R.S32.HI R5, RZ, 0x1f, R19 ;  /* 0x0000001fff057819 */ /* 0x002fe20000011413 */
[----:B------:R-:W-:Y:S06]  /*8090*/  @P0 BRA `(.L_x_365) ;  /* 0x0000000000340947 */ /* 0x000fec0003800000 */
        /* <DEDUP_REMOVED lines=13> */
.L_x_365:
[----:B------:R-:W-:Y:S01]  /*8170*/  @UP0 UIADD3 UR8, UR35, UR37, URZ ;  /* 0x0000002523080290 */ /* 0x000fe2000fffe03f */
[----:B------:R-:W-:Y:S01]  /*8180*/  LEA.HI R5, R5, R19, RZ, 0x3 ;  /* 0x0000001305057211 */ /* 0x000fe200078f18ff */
[----:B------:R-:W-:Y:S02]  /*8190*/  @UP0 ULDC.64 UR12, c[0x0][0x458] ;  /* 0x00011600000c0ab9 */ /* 0x000fe40000000a00 */
[----:B------:R-:W-:Y:S01]  /*81a0*/  @UP0 UIMAD.WIDE.U32 UR14, UR8, UR12, URZ ;  /* 0x0000000c080e02a5 */ /* 0x000fe2000f8e003f */
[----:B--2---:R-:W-:Y:S01]  /*81b0*/  LOP3.LUT R4, R5, 0xfffffff8, RZ, 0xc0, !PT ;  /* 0xfffffff805047812 */ /* 0x004fe200078ec0ff */
        /* <DEDUP_REMOVED lines=18> */
.L_x_366:
        /* <DEDUP_REMOVED lines=47> */
.L_x_368:
[----:B------:R-:W-:Y:S05]  /*85d0*/  BSYNC B0 ;  /* 0x0000000000007941 */ /* 0x000fea0003800000 */
.L_x_367:
        /* <DEDUP_REMOVED lines=16> */
.L_x_370:
[----:B------:R-:W-:Y:S05]  /*86e0*/  BSYNC B0 ;  /* 0x0000000000007941 */ /* 0x000fea0003800000 */
.L_x_369:
[----:B-1----:R1:W1:Y:S01]  /*86f0*/  LDS.128 R20, [R247+0x12000] ;  /* 0x01200000f7147984 */ /* 0x0022620000000c00 */
[----:B------:R-:W-:Y:S01]  /*8700*/  UIMAD UR6, UR8, UR12, URZ ;  /* 0x0000000c080672a4 */ /* 0x000fe2000f8e023f */
[----:B--2---:R-:W-:Y:S01]  /*8710*/  IMAD.U32 R6, RZ, RZ, UR12 ;  /* 0x0000000cff067e24 */ /* 0x004fe2000f8e00ff */
[----:B------:R-:W-:Y:S01]  /*8720*/  USHF.R.S32.HI UR9, URZ, 0x1f, UR59 ;  /* 0x0000001f3f097899 */ /* 0x000fe2000801143b */
[----:B------:R2:W1:Y:S01]  /*8730*/  LDS.128 R16, [R247+0x14000] ;  /* 0x01400000f7107984 */ /* 0x0004620000000c00 */
[----:B------:R-:W-:Y:S01]  /*8740*/  UIMAD UR6, UR18, UR13, UR6 ;  /* 0x0000000d120672a4 */ /* 0x000fe2000f8e0206 */
[----:B------:R-:W-:Y:S01]  /*8750*/  IMAD.WIDE.U32 R6, R6, UR18, R8 ;  /* 0x0000001206067c25 */ /* 0x000fe2000f8e0008 */
[----:B------:R-:W-:Y:S01]  /*8760*/  BSSY B0, `(.L_x_371) ;  /* 0x0000018000007945 */ /* 0x000fe20003800000 */
[----:B------:R2:W1:Y:S03]  /*8770*/  LDS.128 R12, [R247+0x16000] ;  /* 0x01600000f70c7984 */ /* 0x0004660000000c00 */
[----:B------:R-:W-:Y:S01]  /*8780*/  IMAD.U32 R5, RZ, RZ, UR6 ;  /* 0x00000006ff057e24 */ /* 0x000fe2000f8e00ff */
[----:B------:R-:W-:Y:S01]  /*8790*/  IADD3 R6, P0, R6, UR16, RZ ;  /* 0x0000001006067c10 */ /* 0x000fe2000ff1e0ff */
[----:B------:R-:W-:-:S02]  /*87a0*/  ULDC.64 UR6, c[0x0][0x470] ;  /* 0x00011c0000067ab9 */ /* 0x000fc40000000a00 */
        /* <DEDUP_REMOVED lines=19> */
.L_x_372:
[----:B------:R-:W-:Y:S05]  /*88e0*/  BSYNC B0 ;  /* 0x0000000000007941 */ /* 0x000fea0003800000 */
.L_x_371:
        /* <DEDUP_REMOVED lines=15> */
.L_x_361:
[----:B------:R-:W-:Y:S05]  /*89e0*/  BSYNC B1 ;  /* 0x0000000000017941 */ /* 0x000fea0003800000 */
.L_x_347:
        /* <DEDUP_REMOVED lines=8> */
.L_x_373:
[----:B------:R-:W-:Y:S05]  /*8a70*/  EXIT ;  /* 0x000000000000794d */ /* 0x000fea0003800000 */
.L_x_375:
        /* <DEDUP_REMOVED lines=16> */
.L_x_811:


//--------------------- .text._ZN5flash44flash_bwd_dq_dk_dv_loop_seqk_parallel_kernelI23Flash_bwd_kernel_traitsILi192ELi64ELi64ELi8ELi4ELi2ELi2ELb1ELb1EN7cutlass10bfloat16_tE19Flash_kernel_traitsILi192ELi64ELi64ELi8ES3_EELb0ELb1ELb0ELb0ELb0ELb1ELb1EEEvNS_16Flash_bwd_paramsE --------------------------
	.section	.text._ZN5flash44flash_bwd_dq_dk_dv_loop_seqk_parallel_kernelI23Flash_bwd_kernel_traitsILi192ELi64ELi64ELi8ELi4ELi2ELi2ELb1ELb1EN7cutlass10bfloat16_tE19Flash_kernel_traitsILi192ELi64ELi64ELi8ES3_EELb0ELb1ELb0ELb0ELb0ELb1ELb1EEEvNS_16Flash_bwd_paramsE,"ax",@progbits
	.align	128
        .global         _ZN5flash44flash_bwd_dq_dk_dv_loop_seqk_parallel_kernelI23Flash_bwd_kernel_traitsILi192ELi64ELi64ELi8ELi4ELi2ELi2ELb1ELb1EN7cutlass10bfloat16_tE19Flash_kernel_traitsILi192ELi64ELi64ELi8ES3_EELb0ELb1ELb0ELb0ELb0ELb1ELb1EEEvNS_16Flash_bwd_paramsE
        .type           _ZN5flash44flash_bwd_dq_dk_dv_loop_seqk_parallel_kernelI23Flash_bwd_kernel_traitsILi192ELi64ELi64ELi8ELi4ELi2ELi2ELb1ELb1EN7cutlass10bfloat16_tE19Flash_kernel_traitsILi192ELi64ELi64ELi8ES3_EELb0ELb1ELb0ELb0ELb0ELb1ELb1EEEvNS_16Flash_bwd_paramsE,@function
        .size           _ZN5flash44flash_bwd_dq_dk_dv_loop_seqk_parallel_kernelI23Flash_bwd_kernel_traitsILi192ELi64ELi64ELi8ELi4ELi2ELi2ELb1ELb1EN7cutlass10bfloat16_tE19Flash_kernel_traitsILi192ELi64ELi64ELi8ES3_EELb0ELb1ELb0ELb0ELb0ELb1ELb1EEEvNS_16Flash_bwd_paramsE,(.L_x_812 - _ZN5flash44flash_bwd_dq_dk_dv_loop_seqk_parallel_kernelI23Flash_bwd_kernel_traitsILi192ELi64ELi64ELi8ELi4ELi2ELi2ELb1ELb1EN7cutlass10bfloat16_tE19Flash_kernel_traitsILi192ELi64ELi64ELi8ES3_EELb0ELb1ELb0ELb0ELb0ELb1ELb1EEEvNS_16Flash_bwd_paramsE)
        .other          _ZN5flash44flash_bwd_dq_dk_dv_loop_seqk_parallel_kernelI23Flash_bwd_kernel_traitsILi192ELi64ELi64ELi8ELi4ELi2ELi2ELb1ELb1EN7cutlass10bfloat16_tE19Flash_kernel_traitsILi192ELi64ELi64ELi8ES3_EELb0ELb1ELb0ELb0ELb0ELb1ELb1EEEvNS_16Flash_bwd_paramsE,@"STO_CUDA_ENTRY STV_DEFAULT"
_ZN5flash44flash_bwd_dq_dk_dv_loop_seqk_parallel_kernelI23Flash_bwd_kernel_traitsILi192ELi64ELi64ELi8ELi4ELi2ELi2ELb1ELb1EN7cutlass10bfloat16_tE19Flash_kernel_traitsILi192ELi64ELi64ELi8ES3_EELb0ELb1ELb0ELb0ELb0ELb1ELb1EEEvNS_16Flash_bwd_paramsE:
.text._ZN5flash44flash_bwd_dq_dk_dv_loop_seqk_parallel_kernelI23Flash_bwd_kernel_traitsILi192ELi64ELi64ELi8ELi4ELi2ELi2ELb1ELb1EN7cutlass10bfloat16_tE19Flash_kernel_traitsILi192ELi64ELi64ELi8ES3_EELb0ELb1ELb0ELb0ELb0ELb1ELb1EEEvNS_16Flash_bwd_paramsE:
        /* <DEDUP_REMOVED lines=179> */
.L_x_404:
        /* <DEDUP_REMOVED lines=67> */
.L_x_376:
        /* <DEDUP_REMOVED lines=101> */
[----:B------:R-:W-:Y:S01]  /*15b0*/  PLOP3.LUT P0, PT, PT, PT, UP1, 0x80, 0x0 ;  /* 0x000000000000781c */ /* 0x000fe20003f0f018 */
[----:B------:R-:W-:Y:S02]  /*15c0*/  @!UP3 UIMAD UR10, UR47, UR43, UR57 ;  /* 0x0000002b2f0ab2a4 */ /* 0x000fe4000f8e0239 */
        /* <DEDUP_REMOVED lines=30> */
.L_x_378:
        /* <DEDUP_REMOVED lines=13> */
.L_x_379:
        /* <DEDUP_REMOVED lines=11> */
.L_x_380:
[----:B------:R-:W-:Y:S02]  /*1930*/  ULDC UR5, c[0x0][0x270] ;  /* 0x00009c0000057ab9 */ /* 0x000fe40000000800 */
[----:B------:R-:W-:-:S04]  /*1940*/  UIMAD UR5, UR47, UR5, UR57 ;  /* 0x000000052f0572a4 */ /* 0x000fc8000f8e0239 */
[----:B------:R-:W-:-:S12]  /*1950*/  UIMAD UR5, UR5, UR61, URZ ;  /* 0x0000003d050572a4 */ /* 0x000fd8000f8e023f */
.L_x_381:
[----:B------:R-:W1:Y:S01]  /*1960*/  S2R R26, SR_TID.X ;  /* 0x00000000001a7919 */ /* 0x000e620000002100 */
[----:B------:R-:W2:Y:S01]  /*1970*/  LDC.64 R14, c[0x0][0x420] ;  /* 0x00010800ff0e7b82 */ /* 0x000ea20000000a00 */
[----:B------:R-:W-:Y:S01]  /*1980*/  ULDC UR8, c[0x0][0x2dc] ;  /* 0x0000b70000087ab9 */ /* 0x000fe20000000800 */
[----:B------:R-:W-:Y:S01]  /*1990*/  ULDC UR11, c[0x0][0x270] ;  /* 0x00009c00000b7ab9 */ /* 0x000fe20000000800 */
[----:B------:R-:W-:Y:S01]  /*19a0*/  USHF.R.S32.HI UR61, URZ, 0x1f, UR57 ;  /* 0x0000001f3f3d7899 */ /* 0x000fe20008011439 */
[----:B------:R-:W-:Y:S01]  /*19b0*/  BSSY B1, `(.L_x_377) ;  /* 0x00006d3000017945 */ /* 0x000fe20003800000 */
[----:B------:R-:W-:Y:S02]  /*19c0*/  UIMAD UR13, UR8, UR11, URZ ;  /* 0x0000000b080d72a4 */ /* 0x000fe4000f8e023f */
[----:B------:R-:W-:Y:S01]  /*19d0*/  UIADD3 UR8, -UR9, UR32, UR23 ;  /* 0x0000002009087290 */ /* 0x000fe2000fffe117 */
[----:B------:R-:W-:Y:S01]  /*19e0*/  ULDC UR12, c[0x0][0x398] ;  /* 0x0000e600000c7ab9 */ /* 0x000fe20000000800 */
[----:B------:R-:W-:-:S02]  /*19f0*/  UIADD3 UR33, UR16, UR5, URZ ;  /* 0x0000000510217290 */ /* 0x000fc4000fffe03f */
[----:B------:R-:W-:Y:S02]  /*1a00*/  UIADD3 UR12, UR8, -UR12, URZ ;  /* 0x8000000c080c7290 */ /* 0x000fe4000fffe03f */
[----:B------:R-:W-:Y:S02]  /*1a10*/  USHF.L.U32 UR5, UR13, 0x6, URZ ;  /* 0x000000060d057899 */ /* 0x000fe4000800063f */
[----:B------:R-:W-:Y:S02]  /*1a20*/  UIADD3 UR21, UR16, UR15, URZ ;  /* 0x0000000f10157290 */ /* 0x000fe4000fffe03f */
[----:B------:R-:W-:Y:S01]  /*1a30*/  UIADD3 UR17, UP2, UP0, UR34, UR5, UR50 ;  /* 0x0000000522117290 */ /* 0x000fe2000f85e032 */
[----:B------:R-:W-:Y:S01]  /*1a40*/  ULDC.64 UR14, c[0x0][0x258] ;  /* 0x00009600000e7ab9 */ /* 0x000fe20000000a00 */
[----:B------:R-:W-:Y:S01]  /*1a50*/  USHF.R.S32.HI UR5, URZ, 0x1f, UR5 ;  /* 0x0000001f3f057899 */ /* 0x000fe20008011405 */
[----:B------:R-:W-:Y:S01]  /*1a60*/  ULDC.64 UR18, c[0x0][0x400] ;  /* 0x0001000000127ab9 */ /* 0x000fe20000000a00 */
[----:B--2---:R-:W-:-:S02]  /*1a70*/  IMAD R16, R14, UR31, RZ ;  /* 0x0000001f0e107c24 */ /* 0x004fc4000f8e02ff */
[----:B------:R-:W-:Y:S01]  /*1a80*/  UIADD3.X UR5, UR53, UR5, UR55, UP2, UP0 ;  /* 0x0000000535057290 */ /* 0x000fe200097e0437 */
[----:B------:R-:W-:Y:S01]  /*1a90*/  ULDC.64 UR36, c[0x0][0x210] ;  /* 0x0000840000247ab9 */ /* 0x000fe20000000a00 */
[----:B------:R-:W-:Y:S01]  /*1aa0*/  ULDC.64 UR28, c[0x0][0x3e0] ;  /* 0x0000f800001c7ab9 */ /* 0x000fe20000000a00 */
        /* <DEDUP_REMOVED lines=37> */
[----:B------:R-:W-:Y:S02]  /*1d00*/  VIADD R9, R9, UR11 ;  /* 0x0000000b09097c36 */ /* 0x000fe40008000000 */
[----:B------:R-:W-:Y:S01]  /*1d10*/  IMAD.IADD R12, R26, 0x1, -R12 ;  /* 0x000000011a0c7824 */ /* 0x000fe200078e0a0c */
[----:B------:R-:W-:Y:S01]  /*1d20*/  USHF.R.S32.HI UR16, URZ, 0x6, UR16 ;  /* 0x000000063f107899 */ /* 0x000fe20008011410 */
[-C--:B------:R-:W-:Y:S02]  /*1d30*/  IMAD R17, R27, R14.reuse, RZ ;  /* 0x0000000e1b117224 */ /* 0x080fe400078e02ff */
        /* <DEDUP_REMOVED lines=17> */
[----:B------:R-:W-:Y:S01]  /*1e50*/  UIMAD.WIDE UR14, UR33, 0x4, UR34 ;  /* 0x00000004210e78a5 */ /* 0x000fe2000f8e0222 */
[----:B------:R-:W-:Y:S01]  /*1e60*/  LEA.HI.X R33, R8, UR29, R9, 0x1, P2 ;  /* 0x0000001d08217c11 */ /* 0x000fe200090f0c09 */
[----:B------:R1:W-:Y:S01]  /*1e70*/  STL.64 [R1+0x30], R22 ;  /* 0x0000301601007387 */ /* 0x0003e20000100a00 */
[----:B------:R-:W-:Y:S01]  /*1e80*/  UMOV UR11, UR12 ;  /* 0x0000000c000b7c82 */ /* 0x000fe20008000000 */
[----:B------:R-:W-:Y:S01]  /*1e90*/  PLOP3.LUT P1, PT, PT, PT, UP0, 0x80, 0x0 ;  /* 0x000000000000781c */ /* 0x000fe20003f2f008 */
[----:B------:R-:W-:Y:S01]  /*1ea0*/  UMOV UR10, UR13 ;  /* 0x0000000d000a7c82 */ /* 0x000fe20008000000 */
[----:B------:R1:W-:Y:S01]  /*1eb0*/  STL.64 [R1+0x40], R30 ;  /* 0x0000401e01007387 */ /* 0x0003e20000100a00 */
[----:B------:R-:W-:Y:S01]  /*1ec0*/  UIADD3 UR5, UR43, -0x1, URZ ;  /* 0xffffffff2b057890 */ /* 0x000fe2000fffe03f */
[----:B------:R-:W-:-:S02]  /*1ed0*/  UMOV UR13, UR14 ;  /* 0x0000000e000d7c82 */ /* 0x000fc40008000000 */
[----:B------:R1:W-:Y:S01]  /*1ee0*/  STL.64 [R1+0x38], R32 ;  /* 0x0000382001007387 */ /* 0x0003e20000100a00 */
[----:B------:R-:W-:-:S06]  /*1ef0*/  UMOV UR12, UR15 ;  /* 0x0000000f000c7c82 */ /* 0x000fcc0008000000 */
        /* <DEDUP_REMOVED lines=20> */
.L_x_383:
        /* <DEDUP_REMOVED lines=19> */
.L_x_384:
        /* <DEDUP_REMOVED lines=32> */
.L_x_386:
[----:B------:R-:W-:Y:S05]  /*2370*/  BSYNC B0 ;  /* 0x0000000000007941 */ /* 0x000fea0003800000 */
.L_x_385:
        /* <DEDUP_REMOVED lines=15> */
.L_x_388:
[----:B------:R-:W-:Y:S05]  /*2470*/  BSYNC B0 ;  /* 0x0000000000007941 */ /* 0x000fea0003800000 */
.L_x_387:
        /* <DEDUP_REMOVED lines=28> */
.L_x_390:
[----:B------:R-:W-:Y:S05]  /*2640*/  BSYNC B0 ;  /* 0x0000000000007941 */ /* 0x000fea0003800000 */
.L_x_389:
        /* <DEDUP_REMOVED lines=16> */
.L_x_382:
        /* <DEDUP_REMOVED lines=29> */
[----:B------:R-:W-:Y:S01]  /*2920*/  IMAD.U32 R11, RZ, RZ, UR17 ;  /* 0x00000011ff0b7e24 */ /* 0x000fe2000f8e00ff */
[----:B------:R-:W-:Y:S01]  /*2930*/  SHF.R.S32.HI R18, RZ, 0x2, R18 ;  /* 0x00000002ff127819 */ /* 0x000fe20000011412 */
[----:B------:R-:W-:Y:S01]  /*2940*/  ULDC.64 UR18, c[0x0][0x260] ;  /* 0x0000980000127ab9 */ /* 0x000fe20000000a00 */
        /* <DEDUP_REMOVED lines=12> */
[----:B------:R-:W-:Y:S01]  /*2a10*/  @!P4 IMAD R9, R27, UR24, RZ ;  /* 0x000000181b09cc24 */ /* 0x000fe2000f8e02ff */
[----:B------:R-:W-:Y:S01]  /*2a20*/  ULDC UR21, c[0x0][0x2dc] ;  /* 0x0000b70000157ab9 */ /* 0x000fe20000000800 */
        /* <DEDUP_REMOVED lines=9> */
[----:B------:R-:W-:Y:S02]  /*2ac0*/  @!P3 IMAD R5, R9, UR24, RZ ;  /* 0x000000180905bc24 */ /* 0x000fe4000f8e02ff */
[----:B------:R-:W-:Y:S02]  /*2ad0*/  @!P4 IMAD.IADD R9, R11, 0x1, R13 ;  /* 0x000000010b09c824 */ /* 0x000fe400078e020d */
[----:B------:R-:W-:Y:S01]  /*2ae0*/  @!P3 IMAD R11, R12, UR25, R5 ;  /* 0x000000190c0bbc24 */ /* 0x000fe2000f8e0205 */
[----:B------:R-:W-:Y:S01]  /*2af0*/  @!P3 IADD3 R5, P1, R4, 0x20, RZ ;  /* 0x000000200405b810 */ /* 0x000fe20007f3e0ff */
[----:B------:R-:W-:Y:S01]  /*2b00*/  @!P3 IMAD.WIDE.U32 R12, R12, UR24, R6 ;  /* 0x000000180c0cbc25 */ /* 0x000fe2000f8e0006 */
[----:B------:R-:W-:Y:S02]  /*2b10*/  @!P4 LEA.HI.X R9, R10, R21, R9, 0x1, P0 ;  /* 0x000000150a09c211 */ /* 0x000fe400000f0c09 */
[----:B------:R-:W-:Y:S01]  /*2b20*/  PLOP3.LUT P0, PT, PT, PT, UP4, 0x80, 0x0 ;  /* 0x000000000000781c */ /* 0x000fe20003f0f048 */
[----:B------:R-:W-:-:S02]  /*2b30*/  IMAD.IADD R7, R15, 0x1, R19 ;  /* 0x000000010f077824 */ /* 0x000fc400078e0213 */
[----:B------:R-:W-:Y:S01]  /*2b40*/  @!P3 IMAD.X R19, RZ, RZ, R27, P1 ;  /* 0x000000ffff13b224 */ /* 0x000fe200008e061b */
[C---:B-1----:R-:W-:Y:S01]  /*2b50*/  @!P3 LEA R10, P1, R12.reuse, R22, 0x1 ;  /* 0x000000160c0ab211 */ /* 0x042fe200078208ff */
[----:B------:R-:W-:Y:S02]  /*2b60*/  @!P3 IMAD.IADD R11, R13, 0x1, R11 ;  /* 0x000000010d0bb824 */ /* 0x000fe400078e020b */
[----:B------:R-:W-:Y:S02]  /*2b70*/  @!P3 IMAD.MOV.U32 R15, RZ, RZ, R7 ;  /* 0x000000ffff0fb224 */ /* 0x000fe400078e0007 */
[----:B------:R-:W-:Y:S01]  /*2b80*/  @!P4 IMAD R13, R27, UR26, RZ ;  /* 0x0000001a1b0dcc24 */ /* 0x000fe2000f8e02ff */
[----:B------:R-:W-:Y:S01]  /*2b90*/  @!P3 LEA.HI.X R11, R12, R23, R11, 0x1, P1 ;  /* 0x000000170c0bb211 */ /* 0x000fe200008f0c0b */
[----:B------:R-:W-:Y:S01]  /*2ba0*/  @!P3 IMAD R19, R19, UR26, RZ ;  /* 0x0000001a1313bc24 */ /* 0x000fe2000f8e02ff */
[----:B------:R-:W-:Y:S01]  /*2bb0*/  ISETP.GE.AND P1, PT, R4, UR8, PT ;  /* 0x0000000804007c0c */ /* 0x000fe2000bf26270 */
[----:B------:R-:W-:Y:S01]  /*2bc0*/  @P0 BAR.SYNC.DEFER_BLOCKING 0x0 ;  /* 0x0000000000000b1d */ /* 0x000fe20000010000 */
[----:B------:R-:W-:-:S02]  /*2bd0*/  @!P4 IMAD.MOV.U32 R6, RZ, RZ, R14 ;  /* 0x000000ffff06c224 */ /* 0x000fc400078e000e */
[----:B------:R-:W-:Y:S02]  /*2be0*/  @!P4 IMAD R20, R4, UR27, R13 ;  /* 0x0000001b0414cc24 */ /* 0x000fe4000f8e020d */
[C---:B------:R-:W-:Y:S02]  /*2bf0*/  @!P3 IMAD R19, R5.reuse, UR27, R19 ;  /* 0x0000001b0513bc24 */ /* 0x040fe4000f8e0213 */
[----:B------:R-:W-:-:S04]  /*2c00*/  @!P3 IMAD.WIDE.U32 R14, R5, UR26, R14 ;  /* 0x0000001a050ebc25 */ /* 0x000fc8000f8e000e */
[----:B------:R-:W-:Y:S01]  /*2c10*/  @!P4 IMAD.WIDE.U32 R12, R4, UR26, R6 ;  /* 0x0000001a040ccc25 */ /* 0x000fe2000f8e0006 */
[----:B------:R-:W-:-:S03]  /*2c20*/  @!P2 IADD3 R4, P0, R30, UR14, RZ ;  /* 0x0000000e1e04ac10 */ /* 0x000fc6000ff1e0ff */
[----:B------:R-:W-:Y:S02]  /*2c30*/  IMAD.U32 R5, RZ, RZ, UR17 ;  /* 0x00000011ff057e24 */ /* 0x000fe4000f8e00ff */
[----:B------:R-:W-:-:S03]  /*2c40*/  @!P4 IMAD.IADD R7, R13, 0x1, R20 ;  /* 0x000000010d07c824 */ /* 0x000fc600078e0214 */
[----:B------:R-:W-:Y:S01]  /*2c50*/  @!P2 IADD3.X R5, R31, UR15, R5, P0, !PT ;  /* 0x0000000f1f05ac10 */ /* 0x000fe200087fe405 */
[----:B--2---:R-:W-:Y:S01]  /*2c60*/  @P4 STS.128 [R29+0x12000], RZ ;  /* 0x012000ff1d004388 */ /* 0x004fe20000000c00 */
[----:B------:R-:W-:Y:S01]  /*2c70*/  IMAD.MOV.U32 R240, RZ, RZ, 0x20 ;  /* 0x00000020fff07424 */ /* 0x000fe200078e00ff */
[----:B------:R-:W-:Y:S02]  /*2c80*/  USHF.L.U32 UR18, UR22, 0x6, URZ ;  /* 0x0000000616127899 */ /* 0x000fe4000800063f */
[----:B------:R-:W-:Y:S01]  /*2c90*/  @P4 STS.128 [R29+0x14000], RZ ;  /* 0x014000ff1d004388 */ /* 0x000fe20000000c00 */
[----:B------:R-:W-:Y:S02]  /*2ca0*/  CS2R R142, SRZ ;  /* 0x00000000008e7805 */ /* 0x000fe4000001ff00 */
[----:B------:R-:W-:Y:S02]  /*2cb0*/  CS2R R140, SRZ ;  /* 0x00000000008c7805 */ /* 0x000fe4000001ff00 */
[----:B------:R-:W-:Y:S01]  /*2cc0*/  CS2R R146, SRZ ;  /* 0x0000000000927805 */ /* 0x000fe2000001ff00 */
[----:B------:R-:W-:Y:S01]  /*2cd0*/  @P4 STS.128 [R29+0x16000], RZ ;  /* 0x016000ff1d004388 */ /* 0x000fe20000000c00 */
[----:B------:R-:W-:-:S02]  /*2ce0*/  CS2R R144, SRZ ;  /* 0x0000000000907805 */ /* 0x000fc4000001ff00 */
[----:B------:R-:W-:Y:S02]  /*2cf0*/  CS2R R138, SRZ ;  /* 0x00000000008a7805 */ /* 0x000fe4000001ff00 */
[----:B------:R-:W-:Y:S01]  /*2d00*/  CS2R R136, SRZ ;  /* 0x0000000000887805 */ /* 0x000fe2000001ff00 */
[----:B------:R-:W-:Y:S01]  /*2d10*/  @!PT LDS RZ, [RZ] ;  /* 0x00000000fffff984 */ /* 0x000fe20000000800 */
[----:B------:R-:W-:Y:S01]  /*2d20*/  @!PT LDS RZ, [RZ] ;  /* 0x00000000fffff984 */ /* 0x000fe20000000800 */
[----:B------:R-:W-:Y:S01]  /*2d30*/  @!PT LDS RZ, [RZ] ;  /* 0x00000000fffff984 */ /* 0x000fe20000000800 */
[----:B------:R-:W-:Y:S01]  /*2d40*/  @!P4 LDGSTS.E.BYPASS.LTC128B.128 [R29+0x12000], desc[UR6][R8.64] ;  /* 0x12000000081dcfae */ /* 0x000fe2000b901d46 */
[----:B------:R-:W-:Y:S02]  /*2d50*/  CS2R R134, SRZ ;  /* 0x0000000000867805 */ /* 0x000fe4000001ff00 */
[----:B------:R-:W-:Y:S02]  /*2d60*/  CS2R R132, SRZ ;  /* 0x0000000000847805 */ /* 0x000fe4000001ff00 */
[----:B------:R-:W-:Y:S01]  /*2d70*/  CS2R R126, SRZ ;  /* 0x00000000007e7805 */ /* 0x000fe2000001ff00 */
[----:B------:R-:W-:Y:S01]  /*2d80*/  @!P4 LDGSTS.E.BYPASS.LTC128B.128 [R29+0x14000], desc[UR6][R8.64+0x80] ;  /* 0x14000080081dcfae */ /* 0x000fe2000b901d46 */
[----:B------:R-:W-:-:S02]  /*2d90*/  CS2R R124, SRZ ;  /* 0x00000000007c7805 */ /* 0x000fc4000001ff00 */
[----:B------:R-:W-:Y:S02]  /*2da0*/  CS2R R130, SRZ ;  /* 0x0000000000827805 */ /* 0x000fe4000001ff00 */
[----:B------:R-:W-:Y:S01]  /*2db0*/  CS2R R128, SRZ ;  /* 0x0000000000807805 */ /* 0x000fe2000001ff00 */
[----:B------:R1:W-:Y:S01]  /*2dc0*/  @!P4 LDGSTS.E.BYPASS.LTC128B.128 [R29+0x16000], desc[UR6][R8.64+0x100] ;  /* 0x16000100081dcfae */ /* 0x0003e2000b901d46 */
[----:B------:R-:W-:Y:S02]  /*2dd0*/  CS2R R122, SRZ ;  /* 0x00000000007a7805 */ /* 0x000fe4000001ff00 */
[----:B------:R-:W-:Y:S02]  /*2de0*/  CS2R R120, SRZ ;  /* 0x0000000000787805 */ /* 0x000fe4000001ff00 */
[----:B------:R-:W-:Y:S01]  /*2df0*/  CS2R R118, SRZ ;  /* 0x0000000000767805 */ /* 0x000fe2000001ff00 */
[----:B------:R-:W-:Y:S01]  /*2e00*/  @P3 STS.128 [R29+0x13000], RZ ;  /* 0x013000ff1d003388 */ /* 0x000fe20000000c00 */
[----:B------:R-:W-:-:S02]  /*2e10*/  CS2R R116, SRZ ;  /* 0x0000000000747805 */ /* 0x000fc4000001ff00 */
[----:B------:R-:W-:Y:S02]  /*2e20*/  CS2R R110, SRZ ;  /* 0x00000000006e7805 */ /* 0x000fe4000001ff00 */
[----:B------:R-:W-:Y:S01]  /*2e30*/  CS2R R108, SRZ ;  /* 0x00000000006c7805 */ /* 0x000fe2000001ff00 */
        /* <DEDUP_REMOVED lines=21> */
[----:B------:R-:W-:Y:S01]  /*2f90*/  CS2R R52, SRZ ;  /* 0x0000000000347805 */ /* 0x000fe2000001ff00 */
[----:B-1----:R-:W1:Y:S01]  /*2fa0*/  @!P4 LDC.64 R8, c[0x0][0x218] ;  /* 0x00008600ff08cb82 */ /* 0x002e620000000a00 */
[----:B------:R-:W0:Y:S01]  /*2fb0*/  LDGDEPBAR ;  /* 0x00000000000079af */ /* 0x000e220000000000 */
[----:B------:R-:W-:Y:S02]  /*2fc0*/  CS2R R46, SRZ ;  /* 0x00000000002e7805 */ /* 0x000fe4000001ff00 */
[----:B------:R-:W-:-:S02]  /*2fd0*/  CS2R R44, SRZ ;  /* 0x00000000002c7805 */ /* 0x000fc4000001ff00 */
[----:B------:R-:W-:Y:S01]  /*2fe0*/  CS2R R50, SRZ ;  /* 0x0000000000327805 */ /* 0x000fe2000001ff00 */
[----:B------:R-:W-:Y:S01]  /*2ff0*/  @P1 STS.128 [R29+0x6000], RZ ;  /* 0x006000ff1d001388 */ /* 0x000fe20000000c00 */
[----:B------:R-:W-:Y:S02]  /*3000*/  CS2R R48, SRZ ;  /* 0x0000000000307805 */ /* 0x000fe4000001ff00 */
[----:B------:R-:W-:Y:S02]  /*3010*/  CS2R R42, SRZ ;  /* 0x00000000002a7805 */ /* 0x000fe4000001ff00 */
[----:B------:R-:W-:Y:S01]  /*3020*/  CS2R R40, SRZ ;  /* 0x0000000000287805 */ /* 0x000fe2000001ff00 */
[----:B------:R-:W-:Y:S01]  /*3030*/  @P1 STS.128 [R29+0x8000], RZ ;  /* 0x008000ff1d001388 */ /* 0x000fe20000000c00 */
[----:B------:R-:W-:Y:S02]  /*3040*/  CS2R R38, SRZ ;  /* 0x0000000000267805 */ /* 0x000fe4000001ff00 */
[----:B------:R-:W-:-:S02]  /*3050*/  CS2R R36, SRZ ;  /* 0x0000000000247805 */ /* 0x000fc4000001ff00 */
[----:B------:R-:W-:Y:S01]  /*3060*/  CS2R R34, SRZ ;  /* 0x0000000000227805 */ /* 0x000fe2000001ff00 */
[----:B------:R-:W-:Y:S01]  /*3070*/  @P1 STS.128 [R29+0xa000], RZ ;  /* 0x00a000ff1d001388 */ /* 0x000fe20000000c00 */
[----:B------:R-:W-:Y:S02]  /*3080*/  CS2R R22, SRZ ;  /* 0x0000000000167805 */ /* 0x000fe4000001ff00 */
[----:B------:R-:W-:Y:S01]  /*3090*/  CS2R R20, SRZ ;  /* 0x0000000000147805 */ /* 0x000fe2000001ff00 */
[----:B------:R-:W-:Y:S01]  /*30a0*/  ULDC UR15, c[0x0][0x2ec] ;  /* 0x0000bb00000f7ab9 */ /* 0x000fe20000000800 */
        /* <DEDUP_REMOVED lines=30> */
[----:B------:R-:W-:Y:S01]  /*3290*/  UIADD3 UR19, UR32, 0x40, UR18 ;  /* 0x0000004020137890 */ /* 0x000fe2000fffe012 */
[C---:B-1----:R-:W-:Y:S01]  /*32a0*/  IMAD.SHL.U32 R17, R18.reuse, 0x4, RZ ;  /* 0x0000000412117824 */ /* 0x042fe200078e00ff */
[----:B------:R-:W-:Y:S01]  /*32b0*/  @P2 STS.128 [R29+0x1000], RZ ;  /* 0x001000ff1d002388 */ /* 0x000fe20000000c00 */
[----:B------:R-:W-:Y:S01]  /*32c0*/  SHF.L.U64.HI R16, R18, 0x2, R8 ;  /* 0x0000000212107819 */ /* 0x000fe20000010208 */
[----:B------:R-:W-:Y:S01]  /*32d0*/  IMAD.MOV.U32 R8, RZ, RZ, 0x7f800000 ;  /* 0x7f800000ff087424 */ /* 0x000fe200078e00ff */
[----:B------:R-:W-:Y:S01]  /*32e0*/  CS2R R32, SRZ ;  /* 0x0000000000207805 */ /* 0x000fe2000001ff00 */
[----:B------:R-:W-:Y:S01]  /*32f0*/  @P2 STS.128 [R29+0x3000], RZ ;  /* 0x003000ff1d002388 */ /* 0x000fe20000000c00 */
[----:B------:R-:W-:-:S03]  /*3300*/  ULDC UR8, c[0x0][0x39c] ;  /* 0x0000e70000087ab9 */ /* 0x000fc60000000800 */
        /* <DEDUP_REMOVED lines=82> */
[----:B------:R-:W-:-:S02]  /*3830*/  CS2R R30, SRZ ;  /* 0x00000000001e7805 */ /* 0x000fc4000001ff00 */
        /* <DEDUP_REMOVED lines=11> */
.L_x_394:
[----:B------:R-:W4:Y:S01]  /*38f0*/  LDL R246, [R1] ;  /* 0x0000000001f67983 */ /* 0x000f220000100800 */
[----:B------:R-:W-:Y:S03]  /*3900*/  USHF.L.U32 UR14, UR5, 0x6, URZ ;  /* 0x00000006050e7899 */ /* 0x000fe6000800063f */
[----:B------:R-:W2:Y:S01]  /*3910*/  LDL R245, [R1+0x4] ;  /* 0x0000040001f57983 */ /* 0x000ea20000100800 */
[----:B------:R-:W-:Y:S03]  /*3920*/  UISETP.GE.AND UP0, UPT, UR14, UR19, UPT ;  /* 0x000000130e00728c */ /* 0x000fe6000bf06270 */
[----:B------:R-:W3:Y:S01]  /*3930*/  LDL R244, [R1+0x10] ;  /* 0x0000100001f47983 */ /* 0x000ee20000100800 */
[----:B------:R-:W-:Y:S03]  /*3940*/  UISETP.LT.AND UP0, UPT, UR18, UR9, UP0 ;  /* 0x000000091200728c */ /* 0x000fe60008701270 */
[----:B-1----:R1:W-:Y:S03]  /*3950*/  STL [R1+0xb8], R115 ;  /* 0x0000b87301007387 */ /* 0x0023e60000100800 */
[----:B------:R-:W-:Y:S01]  /*3960*/  PLOP3.LUT P0, PT, PT, PT, UP0, 0x80, 0x0 ;  /* 0x000000000000781c */ /* 0x000fe20003f0f008 */
[----:B------:R-:W0:Y:S01]  /*3970*/  LDGDEPBAR ;  /* 0x00000000000079af */ /* 0x000e220000000000 */
[----:B------:R-:W-:Y:S06]  /*3980*/  UISETP.GT.AND UP0, UPT, UR5, UR16, UPT ;  /* 0x000000100500728c */ /* 0x000fec000bf04270 */
[----:B------:R-:W-:Y:S01]  /*3990*/  PLOP3.LUT P3, PT, PT, PT, UP0, 0x80, 0x0 ;  /* 0x000000000000781c */ /* 0x000fe20003f6f008 */
[----:B-1----:R-:W3:Y:S04]  /*39a0*/  LDL R115, [R1+0x8] ;  /* 0x0000080001737983 */ /* 0x002ee80000100800 */
[----:B------:R1:W-:Y:S04]  /*39b0*/  STL [R1+0xb4], R114 ;  /* 0x0000b47201007387 */ /* 0x0003e80000100800 */
[----:B-1----:R-:W3:Y:S04]  /*39c0*/  LDL R114, [R1+0xc] ;  /* 0x00000c0001727983 */ /* 0x002ee80000100800 */
[----:B------:R1:W-:Y:S04]  /*39d0*/  STL [R1+0xb0], R113 ;  /* 0x0000b07101007387 */ /* 0x0003e80000100800 */
[----:B-1----:R-:W3:Y:S04]  /*39e0*/  LDL R113, [R1+0x18] ;  /* 0x0000180001717983 */ /* 0x002ee80000100800 */
[----:B------:R1:W-:Y:S04]  /*39f0*/  STL [R1+0xac], R112 ;  /* 0x0000ac7001007387 */ /* 0x0003e80000100800 */
[----:B-1----:R-:W3:Y:S04]  /*3a00*/  LDL R112, [R1+0x14] ;  /* 0x0000140001707983 */ /* 0x002ee80000100800 */
        /* <DEDUP_REMOVED lines=12> */
[----:B-1----:R-:W3:Y:S04]  /*3ad0*/  LDL R103, [R1+0x48] ;  /* 0x0000480001677983 */ /* 0x002ee80000100800 */
[----:B------:R-:W3:Y:S04]  /*3ae0*/  LDL R102, [R1+0x54] ;  /* 0x0000540001667983 */ /* 0x000ee80000100800 */
[----:B------:R-:W3:Y:S04]  /*3af0*/  LDL R101, [R1+0x4c] ;  /* 0x00004c0001657983 */ /* 0x000ee80000100800 */
[----:B------:R-:W3:Y:S01]  /*3b00*/  LDL R100, [R1+0x50] ;  /* 0x0000500001647983 */ /* 0x000ee20000100800 */
[----:B------:R-:W-:Y:S04]  /*3b10*/  DEPBAR.LE SB0, 0x0 ;  /* 0x000080000000791a */ /* 0x000fe80000000000 */
[----:B------:R-:W-:Y:S06]  /*3b20*/  BAR.SYNC.DEFER_BLOCKING 0x0 ;  /* 0x0000000000007b1d */ /* 0x000fec0000010000 */
[----:B------:R-:W-:Y:S04]  /*3b30*/  LDSM.16.M88.4 R88, [R252+-0x6000] ;  /* 0xffa00000fc58783b */ /* 0x000fe80000000200 */
[----:B----4-:R-:W-:Y:S04]  /*3b40*/  LDSM.16.M88.4 R8, [R246+0xc000] ;  /* 0x00c00000f608783b */ /* 0x010fe80000000200 */
[----:B------:R-:W-:Y:S04]  /*3b50*/  LDSM.16.M88.4 R68, [R246+0xc800] ;  /* 0x00c80000f644783b */ /* 0x000fe80000000200 */
[----:B--2---:R-:W-:Y:S04]  /*3b60*/  LDSM.16.M88.4 R76, [R245+-0x6000] ;  /* 0xffa00000f54c783b */ /* 0x004fe80000000200 */
[----:B------:R-:W-:Y:S04]  /*3b70*/  LDSM.16.M88.4 R80, [R245+-0x5800] ;  /* 0xffa80000f550783b */ /* 0x000fe80000000200 */
[----:B---3--:R-:W-:Y:S04]  /*3b80*/  LDSM.16.M88.4 R96, [R244] ;  /* 0x00000000f460783b */ /* 0x008fe80000000200 */
        /* <DEDUP_REMOVED lines=219> */
[----:B------:R-:W-:Y:S07]  /*4940*/  IADD3.X R83, R13, UR12, RZ, P0, !PT ;  /* 0x0000000c0d537c10 */ /* 0x000fee00087fe4ff */
        /* <DEDUP_REMOVED lines=283> */
.L_x_392:
        /* <DEDUP_REMOVED lines=389> */
.L_x_393:
        /* <DEDUP_REMOVED lines=178> */
.L_x_395:
        /* <DEDUP_REMOVED lines=23> */
.L_x_396:
        /* <DEDUP_REMOVED lines=47> */
.L_x_398:
[----:B------:R-:W-:Y:S05]  /*82d0*/  BSYNC B0 ;  /* 0x0000000000007941 */ /* 0x000fea0003800000 */
.L_x_397:
        /* <DEDUP_REMOVED lines=16> */
.L_x_400:
[----:B------:R-:W-:Y:S05]  /*83e0*/  BSYNC B0 ;  /* 0x0000000000007941 */ /* 0x000fea0003800000 */
.L_x_399:
        /* <DEDUP_REMOVED lines=31> */
.L_x_402:
[----:B------:R-:W-:Y:S05]  /*85e0*/  BSYNC B0 ;  /* 0x0000000000007941 */ /* 0x000fea0003800000 */
.L_x_401:
        /* <DEDUP_REMOVED lines=15> */
.L_x_391:
[----:B------:R-:W-:Y:S05]  /*86e0*/  BSYNC B1 ;  /* 0x0000000000017941 */ /* 0x000fea0003800000 */
.L_x_377:
        /* <DEDUP_REMOVED lines=8> */
.L_x_403:
[----:B------:R-:W-:Y:S05]  /*8770*/  EXIT ;  /* 0x000000000000794d */ /* 0x000fea0003800000 */
.L_x_405:
        /* <DEDUP_REMOVED lines=16> */
.L_x_812:


//--------------------- .text._ZN5flash44flash_bwd_dq_dk_dv_loop_seqk_parallel_kernelI23Flash_bwd_kernel_traitsILi192ELi64ELi64ELi8ELi4ELi2ELi2ELb1ELb1EN7cutlass10bfloat16_tE19Flash_kernel_traitsILi192ELi64ELi64ELi8ES3_EELb1ELb1ELb0ELb1ELb0ELb0ELb0EEEvNS_16Flash_bwd_paramsE --------------------------
	.section	.text._ZN5flash44flash_bwd_dq_dk_dv_loop_seqk_parallel_kernelI23Flash_bwd_kernel_traitsILi192ELi64ELi64ELi8ELi4ELi2ELi2ELb1ELb1EN7cutlass10bfloat16_tE19Flash_kernel_traitsILi192ELi64ELi64ELi8ES3_EELb1ELb1ELb0ELb1ELb0ELb0ELb0EEEvNS_16Flash_bwd_paramsE,"ax",@progbits
	.align	128
        .global         _ZN5flash44flash_bwd_dq_dk_dv_loop_seqk_parallel_kernelI23Flash_bwd_kernel_traitsILi192ELi64ELi64ELi8ELi4ELi2ELi2ELb1ELb1EN7cutlass10bfloat16_tE19Flash_kernel_traitsILi192ELi64ELi64ELi8ES3_EELb1ELb1ELb0ELb1ELb0ELb0ELb0EEEvNS_16Flash_bwd_paramsE
        .type           _ZN5flash44flash_bwd_dq_dk_dv_loop_seqk_parallel_kernelI23Flash_bwd_kernel_traitsILi192ELi64ELi64ELi8ELi4ELi2ELi2ELb1ELb1EN7cutlass10bfloat16_tE19Flash_kernel_traitsILi192ELi64ELi64ELi8ES3_EELb1ELb1ELb0ELb1ELb0ELb0ELb0EEEvNS_16Flash_bwd_paramsE,@function
        .size           _ZN5flash44flash_bwd_dq_dk_dv_loop_seqk_parallel_kernelI23Flash_bwd_kernel_traitsILi192ELi64ELi64ELi8ELi4ELi2ELi2ELb1ELb1EN7cutlass10bfloat16_tE19Flash_kernel_traitsILi192ELi64ELi64ELi8ES3_EELb1ELb1ELb0ELb1ELb0ELb0ELb0EEEvNS_16Flash_bwd_paramsE,(.L_x_813 - _ZN5flash44flash_bwd_dq_dk_dv_loop_seqk_parallel_kernelI23Flash_bwd_kernel_traitsILi192ELi64ELi64ELi8ELi4ELi2ELi2ELb1ELb1EN7cutlass10bfloat16_tE19Flash_kernel_traitsILi192ELi64ELi64ELi8ES3_EELb1ELb1ELb0ELb1ELb0ELb0ELb0EEEvNS_16Flash_bwd_paramsE)
        .other          _ZN5flash44flash_bwd_dq_dk_dv_loop_seqk_parallel_kernelI23Flash_bwd_kernel_traitsILi192ELi64ELi64ELi8ELi4ELi2ELi2ELb1ELb1EN7cutlass10bfloat16_tE19Flash_kernel_traitsILi192ELi64ELi64ELi8ES3_EELb1ELb1ELb0ELb1ELb0ELb0ELb0EEEvNS_16Flash_bwd_paramsE,@"STO_CUDA_ENTRY STV_DEFAULT"
_ZN5flash44flash_bwd_dq_dk_dv_loop_seqk_parallel_kernelI23Flash_bwd_kernel_traitsILi192ELi64ELi64ELi8ELi4ELi2ELi2ELb1ELb1EN7cutlass10bfloat16_tE19Flash_kernel_traitsILi192ELi64ELi64ELi8ES3_EELb1ELb1ELb0ELb1ELb0ELb0ELb0EEEvNS_16Flash_bwd_paramsE:
.text._ZN5flash44flash_bwd_dq_dk_dv_loop_seqk_parallel_kernelI23Flash_bwd_kernel_traitsILi192ELi64ELi64ELi8ELi4ELi2ELi2ELb1ELb1EN7cutlass10bfloat16_tE19Flash_kernel_traitsILi192ELi64ELi64ELi8ES3_EELb1ELb1ELb0ELb1ELb0ELb0ELb0EEEvNS_16Flash_bwd_paramsE:
        /* <DEDUP_REMOVED lines=70> */
[----:B------:R-:W-:-:S02]  /*0460*/  SHF.R.S32.HI R9, RZ, 0x7, R15 ;  /* 0x00000007ff097819 */ /* 0x000fc4000001140f */
[----:B------:R-:W-:Y:S02]  /*0470*/  LOP3.LUT R4, R0, 0x10, R2, 0xf8, !PT ;  /* 0x0000001000047812 */ /* 0x000fe400078ef802 */
[----:B------:R-:W-:Y:S01]  /*0480*/  LEA.HI R15, R3, R12, RZ, 0x3 ;  /* 0x0000000c030f7211 */ /* 0x000fe200078f18ff */
[----:B------:R-:W-:Y:S01]  /*0490*/  IMAD.SHL.U32 R3, R14, 0x200, RZ ;  /* 0x000002000e037824 */ /* 0x000fe200078e00ff */
[--C-:B------:R-:W-:Y:S02]  /*04a0*/  LOP3.LUT R5, R0, 0x8, R13.reuse, 0xf8, !PT ;  /* 0x0000000800057812 */ /* 0x100fe400078ef80d */
[----:B------:R-:W-:Y:S02]  /*04b0*/  SHF.R.U32.HI R2, RZ, 0x3, R0 ;  /* 0x00000003ff027819 */ /* 0x000fe40000011600 */
[----:B------:R-:W-:Y:S02]  /*04c0*/  LOP3.LUT R4, R4, 0x8, R13, 0xf8, !PT ;  /* 0x0000000804047812 */ /* 0x000fe400078ef80d */
[----:B------:R-:W-:Y:S01]  /*04d0*/  LOP3.LUT R0, R5, R2, RZ, 0x3c, !PT ;  /* 0x0000000205007212 */ /* 0x000fe200078e3cff */
[----:B------:R-:W-:Y:S01]  /*04e0*/  IMAD R5, R9, 0x800, R3 ;  /* 0x0000080009057824 */ /* 0x000fe200078e0203 */
[----:B------:R-:W-:-:S02]  /*04f0*/  LOP3.LUT R2, R3, R4, R2, 0xf6, !PT ;  /* 0x0000000403027212 */ /* 0x000fc400078ef602 */
[----:B------:R-:W-:Y:S01]  /*0500*/  SHF.R.S32.HI R3, RZ, 0x6, R17 ;  /* 0x00000006ff037819 */ /* 0x000fe20000011411 */
[----:B------:R-:W-:Y:S01]  /*0510*/  IMAD.IADD R0, R5, 0x1, R0 ;  /* 0x0000000105007824 */ /* 0x000fe200078e0200 */
[C---:B------:R-:W-:Y:S01]  /*0520*/  LOP3.LUT R8, R7.reuse, 0x1, RZ, 0xc0, !PT ;  /* 0x0000000107087812 */ /* 0x040fe200078ec0ff */
[----:B------:R-:W-:Y:S01]  /*0530*/  IMAD.SHL.U32 R5, R7, 0x40, RZ ;  /* 0x0000004007057824 */ /* 0x000fe200078e00ff */
[----:B------:R-:W-:Y:S01]  /*0540*/  LOP3.LUT R6, R15, 0xfffffff8, RZ, 0xc0, !PT ;  /* 0xfffffff80f067812 */ /* 0x000fe200078ec0ff */
[C---:B------:R-:W-:Y:S01]  /*0550*/  IMAD.SHL.U32 R4, R3.reuse, 0x8, RZ ;  /* 0x0000000803047824 */ /* 0x040fe200078e00ff */
[----:B------:R-:W-:Y:S01]  /*0560*/  ISETP.NE.U32.AND P0, PT, R8, 0x1, PT ;  /* 0x000000010800780c */ /* 0x000fe20003f05070 */
[----:B------:R-:W-:Y:S01]  /*0570*/  IMAD R17, R3, 0x200, R10 ;  /* 0x0000020003117824 */ /* 0x000fe200078e020a */
[----:B------:R-:W-:Y:S01]  /*0580*/  LOP3.LUT R3, R5, 0x1c0, RZ, 0xc0, !PT ;  /* 0x000001c005037812 */ /* 0x000fe200078ec0ff */
[----:B------:R-:W-:Y:S01]  /*0590*/  IMAD.SHL.U32 R8, R9, 0x20, RZ ;  /* 0x0000002009087824 */ /* 0x000fe200078e00ff */
[----:B------:R-:W-:Y:S01]  /*05a0*/  LOP3.LUT R4, R4, 0x18, RZ, 0xc0, !PT ;  /* 0x0000001804047812 */ /* 0x000fe200078ec0ff */
[----:B------:R-:W-:Y:S01]  /*05b0*/  IMAD.IADD R6, R12, 0x1, -R6 ;  /* 0x000000010c067824 */ /* 0x000fe200078e0a06 */
[----:B------:R-:W-:Y:S01]  /*05c0*/  SHF.R.U32.HI R5, RZ, 0x3, R3 ;  /* 0x00000003ff057819 */ /* 0x000fe20000011603 */
[----:B------:R-:W-:Y:S01]  /*05d0*/  IMAD.SHL.U32 R10, R14, 0x20, RZ ;  /* 0x000000200e0a7824 */ /* 0x000fe200078e00ff */
[----:B------:R-:W-:Y:S01]  /*05e0*/  LOP3.LUT R8, R3, 0x20, R8, 0xf8, !PT ;  /* 0x0000002003087812 */ /* 0x000fe200078ef808 */
[----:B------:R-:W-:Y:S01]  /*05f0*/  IMAD.SHL.U32 R9, R6, 0x40, RZ ;  /* 0x0000004006097824 */ /* 0x000fe200078e00ff */
[----:B------:R-:W-:Y:S01]  /*0600*/  R2P PR, R7, 0x6 ;  /* 0x0000000607007804 */ /* 0x000fe20000000000 */
[----:B------:R-:W-:Y:S01]  /*0610*/  IMAD.SHL.U32 R7, R18, 0x2, RZ ;  /* 0x0000000212077824 */ /* 0x000fe200078e00ff */
[----:B------:R-:W-:-:S02]  /*0620*/  LOP3.LUT P6, RZ, R6, 0x4, RZ, 0xc0, !PT ;  /* 0x0000000406ff7812 */ /* 0x000fc400078cc0ff */
[----:B------:R-:W-:Y:S01]  /*0630*/  LOP3.LUT P5, RZ, R6, 0x2, RZ, 0xc0, !PT ;  /* 0x0000000206ff7812 */ /* 0x000fe200078ac0ff */
[--C-:B------:R-:W-:Y:S01]  /*0640*/  IMAD R11, R20, 0x400, R7.reuse ;  /* 0x00000400140b7824 */ /* 0x100fe200078e0207 */
[----:B------:R-:W-:Y:S01]  /*0650*/  LOP3.LUT R12, R4, 0x20, R10, 0xf8, !PT ;  /* 0x00000020040c7812 */ /* 0x000fe200078ef80a */
[----:B------:R-:W-:Y:S01]  /*0660*/  IMAD R7, R16, 0x400, R7 ;  /* 0x0000040010077824 */ /* 0x000fe200078e0207 */
[----:B------:R-:W-:Y:S01]  /*0670*/  LOP3.LUT R6, R8, R5, RZ, 0x3c, !PT ;  /* 0x0000000508067212 */ /* 0x000fe200078e3cff */
[----:B------:R-:W-:Y:S01]  /*0680*/  IMAD.SHL.U32 R8, R15, 0x40, RZ ;  /* 0x000000400f087824 */ /* 0x000fe200078e00ff */
[----:B------:R-:W-:Y:S01]  /*0690*/  LOP3.LUT R10, R5, R3, R4, 0x1e, !PT ;  /* 0x00000003050a7212 */ /* 0x000fe200078e1e04 */
[----:B------:R-:W-:Y:S01]  /*06a0*/  IMAD.SHL.U32 R5, R14, 0x8, RZ ;  /* 0x000000080e057824 */ /* 0x000fe200078e00ff */
[----:B------:R-:W-:Y:S01]  /*06b0*/  LOP3.LUT R3, R9, 0x1c0, RZ, 0xc0, !PT ;  /* 0x000001c009037812 */ /* 0x000fe200078ec0ff */
[----:B------:R-:W-:Y:S01]  /*06c0*/  IMAD.IADD R13, R11, 0x1, R6 ;  /* 0x000000010b0d7824 */ /* 0x000fe200078e0206 */
[----:B------:R-:W-:Y:S01]  /*06d0*/  LOP3.LUT R8, R8, 0xfffffe00, RZ, 0xc0, !PT ;  /* 0xfffffe0008087812 */ /* 0x000fe200078ec0ff */
[----:B------:R-:W-:Y:S01]  /*06e0*/  IMAD.IADD R11, R7, 0x1, R10 ;  /* 0x00000001070b7824 */ /* 0x000fe200078e020a */
[----:B------:R-:W-:Y:S01]  /*06f0*/  SHF.R.U32.HI R4, RZ, 0x3, R3 ;  /* 0x00000003ff047819 */ /* 0x000fe20000011603 */
[----:B------:R-:W-:Y:S01]  /*0700*/  VIADD R15, R22, 0x80 ;  /* 0x00000080160f7836 */ /* 0x000fe20000000000 */
[----:B------:R-:W-:Y:S01]  /*0710*/  LOP3.LUT R5, R3, 0x8, R5, 0xf8, !PT ;  /* 0x0000000803057812 */ /* 0x000fe200078ef805 */
[--C-:B------:R-:W-:Y:S01]  /*0720*/  IMAD R7, R20, 0x400, R8.reuse ;  /* 0x0000040014077824 */ /* 0x100fe200078e0208 */
[----:B------:R-:W-:Y:S01]  /*0730*/  LOP3.LUT R3, R4, R12, R3, 0x1e, !PT ;  /* 0x0000000c04037212 */ /* 0x000fe200078e1e03 */
[----:B------:R-:W-:Y:S01]  /*0740*/  IMAD R9, R16, 0x400, R8 ;  /* 0x0000040010097824 */ /* 0x000fe200078e0208 */
[----:B------:R-:W-:Y:S01]  /*0750*/  LOP3.LUT R4, R5, R4, RZ, 0x3c, !PT ;  /* 0x0000000405047212 */ /* 0x000fe200078e3cff */
[----:B------:R-:W-:Y:S01]  /*0760*/  VIADD R16, R22, 0x40 ;  /* 0x0000004016107836 */ /* 0x000fe20000000000 */
[----:B------:R-:W-:Y:S01]  /*0770*/  SHF.R.S32.HI R5, RZ, 0x2, R19 ;  /* 0x00000002ff057819 */ /* 0x000fe20000011413 */
[----:B------:R-:W-:Y:S01]  /*0780*/  IMAD.MOV.U32 R6, RZ, RZ, 0x20 ;  /* 0x00000020ff067424 */ /* 0x000fe200078e00ff */
[----:B------:R-:W-:Y:S01]  /*0790*/  LOP3.LUT R8, R3, R8, RZ, 0xfc, !PT ;  /* 0x0000000803087212 */ /* 0x000fe200078efcff */
[----:B------:R-:W-:Y:S01]  /*07a0*/  IMAD.IADD R7, R7, 0x1, R4 ;  /* 0x0000000107077824 */ /* 0x000fe200078e0204 */
[----:B------:R-:W-:Y:S01]  /*07b0*/  STL [R1+0x70], R16 ;  /* 0x0000701001007387 */ /* 0x000fe20000100800 */
[----:B------:R-:W-:Y:S01]  /*07c0*/  IMAD.IADD R9, R4, 0x1, R9 ;  /* 0x0000000104097824 */ /* 0x000fe200078e0209 */
[----:B------:R-:W-:Y:S01]  /*07d0*/  LEA R2, R2, UR4, 0x1 ;  /* 0x0000000402027c11 */ /* 0x000fe2000f8e08ff */
        /* <DEDUP_REMOVED lines=8> */
[----:B------:R-:W-:Y:S01]  /*0860*/  IMAD.MOV.U32 R10, RZ, RZ, -0x10 ;  /* 0xfffffff0ff0a7424 */ /* 0x000fe200078e00ff */
[----:B------:R-:W-:Y:S01]  /*0870*/  SEL R4, R6, 0xffffffe0, !P3 ;  /* 0xffffffe006047807 */ /* 0x000fe20005800000 */
[----:B------:R-:W-:Y:S01]  /*0880*/  IMAD.U32 R3, RZ, RZ, UR5 ;  /* 0x00000005ff037e24 */ /* 0x000fe2000f8e00ff */
[----:B------:R1:W-:Y:S01]  /*0890*/  STL [R1+0x3c], R14 ;  /* 0x00003c0e01007387 */ /* 0x0003e20000100800 */
        /* <DEDUP_REMOVED lines=9> */
[----:B------:R-:W-:Y:S02]  /*0930*/  LEA R0, R13, UR4, 0x1 ;  /* 0x000000040d007c11 */ /* 0x000fe4000f8e08ff */
[----:B--2---:R-:W-:Y:S01]  /*0940*/  SEL R5, R12, 0xffffffc0, !P6 ;  /* 0xffffffc00c057807 */ /* 0x004fe20007000000 */
[----:B------:R-:W-:Y:S01]  /*0950*/  IMAD.IADD R12, R4, 0x1, R14 ;  /* 0x00000001040c7824 */ /* 0x000fe200078e020e */
[----:B------:R-:W-:Y:S01]  /*0960*/  IADD3 R4, R3, R14, R4 ;  /* 0x0000000e03047210 */ /* 0x000fe20007ffe004 */
[----:B------:R-:W-:Y:S01]  /*0970*/  STL [R1], R14 ;  /* 0x0000000e01007387 */ /* 0x000fe20000100800 */
[----:B------:R-:W-:Y:S01]  /*0980*/  LEA R13, R11, UR6, 0x1 ;  /* 0x000000060b0d7c11 */ /* 0x000fe2000f8e08ff */
[----:B------:R-:W-:-:S02]  /*0990*/  IMAD.IADD R11, R0, 0x1, R10 ;  /* 0x00000001000b7824 */ /* 0x000fc400078e020a */
[----:B------:R1:W-:Y:S01]  /*09a0*/  STL [R1+0x4], R12 ;  /* 0x0000040c01007387 */ /* 0x0003e20000100800 */
[C---:B------:R-:W-:Y:S02]  /*09b0*/  IMAD.IADD R252, R3.reuse, 0x1, R14 ;  /* 0x0000000103fc7824 */ /* 0x040fe400078e020e */
[----:B------:R-:W-:Y:S01]  /*09c0*/  IMAD.IADD R3, R3, 0x1, R2 ;  /* 0x0000000103037824 */ /* 0x000fe200078e0202 */
[----:B------:R2:W-:Y:S04]  /*09d0*/  STL [R1+0x10], R4 ;  /* 0x0000100401007387 */ /* 0x0005e80000100800 */
[----:B------:R3:W-:Y:S04]  /*09e0*/  STL [R1+0x58], R0 ;  /* 0x0000580001007387 */ /* 0x0007e80000100800 */
[----:B------:R-:W-:Y:S04]  /*09f0*/  STL [R1+0xa0], R13 ;  /* 0x0000a00d01007387 */ /* 0x000fe80000100800 */
[----:B------:R4:W-:Y:S01]  /*0a00*/  STL [R1+0x64], R11 ;  /* 0x0000640b01007387 */ /* 0x0009e20000100800 */
[----:B-1----:R-:W-:-:S02]  /*0a10*/  VIADD R12, R13, 0x40 ;  /* 0x000000400d0c7836 */ /* 0x002fc40000000000 */
[----:B------:R-:W-:Y:S02]  /*0a20*/  @P2 VIADD R12, R13, 0xffffffc0 ;  /* 0xffffffc00d0c2836 */ /* 0x000fe40000000000 */
[C---:B--2---:R-:W-:Y:S02]  /*0a30*/  VIADD R4, R0.reuse, 0x20 ;  /* 0x0000002000047836 */ /* 0x044fe40000000000 */
[----:B------:R-:W-:Y:S01]  /*0a40*/  @P1 VIADD R4, R0, 0xffffffe0 ;  /* 0xffffffe000041836 */ /* 0x000fe20000000000 */
[----:B---3--:R-:W-:Y:S01]  /*0a50*/  LEA R0, R8, UR4, 0x1 ;  /* 0x0000000408007c11 */ /* 0x008fe2000f8e08ff */
[----:B------:R-:W-:Y:S01]  /*0a60*/  IMAD.IADD R8, R6, 0x1, R9 ;  /* 0x0000000106087824 */ /* 0x000fe200078e0209 */
[----:B----4-:R-:W-:Y:S01]  /*0a70*/  LEA R11, R7, UR4, 0x1 ;  /* 0x00000004070b7c11 */ /* 0x010fe2000f8e08ff */
        /* <DEDUP_REMOVED lines=18> */
.L_x_450:
        /* <DEDUP_REMOVED lines=39> */
[----:B-1----:R-:W-:Y:S02]  /*0e10*/  IMAD.U32 R4, RZ, RZ, UR7 ;  /* 0x00000007ff047e24 */ /* 0x002fe4000f8e00ff */
[----:B------:R-:W-:Y:S01]  /*0e20*/  IMAD.U32 R5, RZ, RZ, UR6 ;  /* 0x00000006ff057e24 */ /* 0x000fe2000f8e00ff */
[----:B------:R-:W-:Y:S01]  /*0e30*/  UMOV UR24, URZ ;  /* 0x0000003f00187c82 */ /* 0x000fe20008000000 */
[----:B------:R-:W-:-:S03]  /*0e40*/  @!UP3 ULDC.64 UR6, c[0x0][0x318] ;  /* 0x0000c6000006bab9 */ /* 0x000fc60000000a00 */
        /* <DEDUP_REMOVED lines=24> */
.L_x_406:
        /* <DEDUP_REMOVED lines=16> */
[----:B------:R-:W-:Y:S01]  /*10d0*/  UIADD3 UR12, UR23, 0x3f, URZ ;  /* 0x0000003f170c7890 */ /* 0x000fe2000fffe03f */
[----:B------:R-:W-:Y:S01]  /*10e0*/  @!UP1 ULDC.64 UR6, c[0x0][0x418] ;  /* 0x0001060000069ab9 */ /* 0x000fe20000000a00 */
[----:B------:R-:W-:Y:S01]  /*10f0*/  ULDC UR61, c[0x0][0x2d4] ;  /* 0x0000b500003d7ab9 */ /* 0x000fe20000000800 */
[----:B------:R-:W-:Y:S01]  /*1100*/  USHF.L.U64.HI UR15, UR47, 0x7, UR60 ;  /* 0x000000072f0f7899 */ /* 0x000fe2000801023c */
[----:B------:R-:W-:Y:S01]  /*1110*/  ULDC.U8 UR17, c[0x0][0x3d8] ;  /* 0x0000f60000117ab9 */ /* 0x000fe20000000000 */
[----:B------:R-:W-:Y:S01]  /*1120*/  USHF.R.S32.HI UR45, URZ, 0x1f, UR61 ;  /* 0x0000001f3f2d7899 */ /* 0x000fe2000801143d */
[----:B-1----:R-:W-:Y:S01]  /*1130*/  IABS R8, R9 ;  /* 0x0000000900087213 */ /* 0x002fe20000000000 */
[----:B------:R-:W-:Y:S01]  /*1140*/  ULDC UR21, c[0x0][0x2dc] ;  /* 0x0000b70000157ab9 */ /* 0x000fe20000000800 */
[----:B------:R-:W-:Y:S01]  /*1150*/  ULDC UR49, c[0x0][0x270] ;  /* 0x00009c0000317ab9 */ /* 0x000fe20000000800 */
[----:B------:R-:W-:Y:S01]  /*1160*/  USHF.R.S32.HI UR16, URZ, 0x1f, UR12 ;  /* 0x0000001f3f107899 */ /* 0x000fe2000801140c */
[----:B------:R-:W1:Y:S01]  /*1170*/  I2F.RP R4, R8 ;  /* 0x0000000800047306 */ /* 0x000e620000209400 */
[----:B------:R-:W-:Y:S01]  /*1180*/  UISETP.NE.AND UP3, UPT, UR17, URZ, UPT ;  /* 0x0000003f1100728c */ /* 0x000fe2000bf65270 */
[----:B------:R-:W-:Y:S01]  /*1190*/  ISETP.NE.AND P3, PT, R9, RZ, PT ;  /* 0x000000ff0900720c */ /* 0x000fe20003f65270 */
[----:B------:R-:W-:-:S02]  /*11a0*/  @!UP1 UIMAD.WIDE.U32 UR38, UR47, UR6, URZ ;  /* 0x000000062f2692a5 */ /* 0x000fc4000f8e003f */
[----:B--2---:R-:W-:Y:S02]  /*11b0*/  UIMAD.WIDE.U32 UR34, UR10, UR8, URZ ;  /* 0x000000080a2272a5 */ /* 0x004fe4000f8e003f */
[----:B------:R-:W-:Y:S02]  /*11c0*/  @UP0 UIADD3 UR13, UR24, UR36, URZ ;  /* 0x00000024180d0290 */ /* 0x000fe4000fffe03f */
[----:B------:R-:W-:Y:S02]  /*11d0*/  UIMAD UR51, UR10, UR9, UR35 ;  /* 0x000000090a3372a4 */ /* 0x000fe4000f8e0223 */
[----:B------:R-:W-:Y:S01]  /*11e0*/  USHF.L.U32 UR10, UR47, 0x7, URZ ;  /* 0x000000072f0a7899 */ /* 0x000fe2000800063f */
[----:B------:R-:W-:Y:S01]  /*11f0*/  @UP1 ULDC.64 UR8, c[0x0][0x420] ;  /* 0x0001080000081ab9 */ /* 0x000fe20000000a00 */
[----:B------:R-:W-:Y:S01]  /*1200*/  USEL UR42, UR15, URZ, UP2 ;  /* 0x0000003f0f2a7287 */ /* 0x000fe20009000000 */
[----:B-1----:R-:W1:Y:S01]  /*1210*/  MUFU.RCP R4, R4 ;  /* 0x0000000400047308 */ /* 0x002e620000001000 */
[----:B------:R-:W-:-:S02]  /*1220*/  @UP1 UIMAD.WIDE.U32 UR40, UR14, UR8, URZ ;  /* 0x000000080e2812a5 */ /* 0x000fc4000f8e003f */
[----:B------:R-:W-:Y:S02]  /*1230*/  @!UP1 UIMAD UR8, UR60, UR6, URZ ;  /* 0x000000063c0892a4 */ /* 0x000fe4000f8e023f */
[----:B------:R-:W-:Y:S02]  /*1240*/  @UP1 UIMAD UR50, UR14, UR9, UR41 ;  /* 0x000000090e3212a4 */ /* 0x000fe4000f8e0229 */
[----:B------:R-:W-:Y:S02]  /*1250*/  @!UP1 UIMAD UR35, UR47, UR7, UR8 ;  /* 0x000000072f2392a4 */ /* 0x000fe4000f8e0208 */
[----:B------:R-:W-:Y:S02]  /*1260*/  UIMAD.WIDE UR6, UR21, UR49, URZ ;  /* 0x00000031150672a5 */ /* 0x000fe4000f8e023f */
[----:B------:R-:W-:Y:S01]  /*1270*/  UIMAD.WIDE.U32 UR8, UR47, UR61, URZ ;  /* 0x0000003d2f0872a5 */ /* 0x000fe2000f8e003f */
[----:B------:R-:W-:Y:S01]  /*1280*/  @UP0 ULDC.64 UR26, c[0x0][0x248] ;  /* 0x00009200001a0ab9 */ /* 0x000fe20000000a00 */
[----:B------:R-:W-:Y:S01]  /*1290*/  UIMAD UR15, UR45, UR47, URZ ;  /* 0x0000002f2d0f72a4 */ /* 0x000fe2000f8e023f */
[----:B------:R-:W-:Y:S01]  /*12a0*/  ULDC.64 UR30, c[0x0][0x240] ;  /* 0x00009000001e7ab9 */ /* 0x000fe20000000a00 */
[----:B-1----:R-:W-:Y:S01]  /*12b0*/  VIADD R4, R4, 0xffffffe ;  /* 0x0ffffffe04047836 */ /* 0x002fe20000000000 */
[----:B------:R-:W-:-:S02]  /*12c0*/  ULEA.HI UR32, UR16, UR12, URZ, 0x6 ;  /* 0x0000000c10207291 */ /* 0x000fc4000f8f303f */
[----:B------:R-:W-:Y:S01]  /*12d0*/  USEL UR44, UR10, URZ, UP2 ;  /* 0x0000003f0a2c7287 */ /* 0x000fe20009000000 */
[----:B------:R-:W1:Y:S01]  /*12e0*/  F2I.FTZ.U32.TRUNC.NTZ R5, R4 ;  /* 0x0000000400057305 */ /* 0x000e62000021f000 */
[----:B------:R-:W-:Y:S02]  /*12f0*/  @UP0 UIMAD.WIDE.U32 UR16, UR13, UR26, URZ ;  /* 0x0000001a0d1002a5 */ /* 0x000fe4000f8e003f */
[----:B------:R-:W-:Y:S02]  /*1300*/  @UP0 UIMAD UR48, UR13, UR27, URZ ;  /* 0x0000001b0d3002a4 */ /* 0x000fe4000f8e023f */
[----:B------:R-:W-:Y:S02]  /*1310*/  UIADD3 UR53, UR29, UR25, URZ ;  /* 0x000000191d357290 */ /* 0x000fe4000fffe03f */
[----:B------:R-:W-:Y:S02]  /*1320*/  UIMAD.WIDE.U32 UR10, UR14, UR30, URZ ;  /* 0x0000001e0e0a72a5 */ /* 0x000fe4000f8e003f */
[----:B------:R-:W-:-:S02]  /*1330*/  UIMAD UR18, UR14, UR31, URZ ;  /* 0x0000001f0e1272a4 */ /* 0x000fc4000f8e023f */
[----:B------:R-:W-:Y:S02]  /*1340*/  UIMAD.WIDE.U32 UR12, UR6, UR8, URZ ;  /* 0x00000008060c72a5 */ /* 0x000fe4000f8e003f */
[----:B------:R-:W-:Y:S01]  /*1350*/  UIMAD UR25, UR7, UR8, URZ ;  /* 0x00000008071972a4 */ /* 0x000fe2000f8e023f */
[----:B-1----:R-:W-:Y:S01]  /*1360*/  IMAD.MOV R4, RZ, RZ, -R5 ;  /* 0x000000ffff047224 */ /* 0x002fe200078e0a05 */
[----:B------:R-:W-:Y:S01]  /*1370*/  UIMAD UR8, UR60, UR61, UR15 ;  /* 0x0000003d3c0872a4 */ /* 0x000fe2000f8e020f */
[----:B------:R-:W-:Y:S02]  /*1380*/  ULDC UR46, c[0x0][0x2c4] ;  /* 0x0000b100002e7ab9 */ /* 0x000fe40000000800 */
[----:B------:R-:W-:Y:S01]  /*1390*/  IMAD R6, R4, R8, RZ ;  /* 0x0000000804067224 */ /* 0x000fe200078e02ff */
[----:B------:R-:W-:Y:S01]  /*13a0*/  @UP1 UIADD3 UR53, UR11, UR18, URZ ;  /* 0x000000120b351290 */ /* 0x000fe2000fffe03f */
[----:B------:R-:W-:Y:S01]  /*13b0*/  IMAD.MOV.U32 R4, RZ, RZ, RZ ;  /* 0x000000ffff047224 */ /* 0x000fe200078e00ff */
[----:B------:R-:W-:-:S02]  /*13c0*/  @UP3 UIMAD UR18, UR47, UR46, URZ ;  /* 0x0000002e2f1232a4 */ /* 0x000fc4000f8e023f */
[----:B------:R-:W-:Y:S01]  /*13d0*/  UIADD3 UR8, UR9, UR8, URZ ;  /* 0x0000000809087290 */ /* 0x000fe2000fffe03f */
[----:B------:R-:W-:Y:S01]  /*13e0*/  IMAD.HI.U32 R4, R5, R6, R4 ;  /* 0x0000000605047227 */ /* 0x000fe200078e0004 */
[----:B------:R-:W-:Y:S01]  /*13f0*/  MOV R5, R7 ;  /* 0x0000000700057202 */ /* 0x000fe20000000f00 */
[----:B------:R-:W-:Y:S02]  /*1400*/  ULOP3.LUT UR15, UR32, 0xffffffc0, URZ, 0xc0, !UPT ;  /* 0xffffffc0200f7892 */ /* 0x000fe4000f8ec03f */
[----:B------:R-:W-:Y:S02]  /*1410*/  @UP3 USEL UR18, UR18, UR14, !UP1 ;  /* 0x0000000e12123287 */ /* 0x000fe4000c800000 */
[----:B------:R-:W-:Y:S01]  /*1420*/  IMAD.HI.U32 R4, R4, R5, RZ ;  /* 0x0000000504047227 */ /* 0x000fe200078e00ff */
[----:B------:R-:W-:Y:S02]  /*1430*/  UIMAD UR25, UR6, UR8, UR25 ;  /* 0x00000008061972a4 */ /* 0x000fe4000f8e0219 */
[----:B------:R-:W-:Y:S01]  /*1440*/  @!UP3 UIMAD UR8, UR47, UR49, UR58 ;  /* 0x000000312f08b2a4 */ /* 0x000fe2000f8e023a */
[----:B------:R-:W-:Y:S01]  /*1450*/  IMAD.MOV R6, RZ, RZ, -R4 ;  /* 0x000000ffff067224 */ /* 0x000fe200078e0a04 */
[----:B------:R-:W-:Y:S01]  /*1460*/  @UP3 ULDC UR9, c[0x0][0x2e4] ;  /* 0x0000b90000093ab9 */ /* 0x000fe20000000800 */
[----:B------:R-:W-:-:S02]  /*1470*/  UIADD3 UR15, UR15, -0x40, URZ ;  /* 0xffffffc00f0f7890 */ /* 0x000fc4000fffe03f */
[C---:B------:R-:W-:Y:S01]  /*1480*/  IMAD R5, R8.reuse, R6, R5 ;  /* 0x0000000608057224 */ /* 0x040fe200078e0205 */
[----:B------:R-:W-:Y:S02]  /*1490*/  USEL UR59, UR28, UR10, !UP1 ;  /* 0x0000000a1c3b7287 */ /* 0x000fe4000c800000 */
[----:B------:R-:W-:Y:S02]  /*14a0*/  @UP3 UIMAD UR45, UR58, UR9, UR18 ;  /* 0x000000093a2d32a4 */ /* 0x000fe4000f8e0212 */
[----:B------:R-:W-:Y:S01]  /*14b0*/  ISETP.GT.U32.AND P1, PT, R8, R5, PT ;  /* 0x000000050800720c */ /* 0x000fe20003f24070 */
[----:B------:R-:W-:Y:S02]  /*14c0*/  UIMAD.WIDE.U32 UR10, UR6, UR14, URZ ;  /* 0x0000000e060a72a5 */ /* 0x000fe4000f8e003f */
[----:B------:R-:W-:Y:S02]  /*14d0*/  @!UP3 UIMAD UR45, UR8, UR46, URZ ;  /* 0x0000002e082db2a4 */ /* 0x000fe4000f8e023f */
[----:B------:R-:W-:-:S02]  /*14e0*/  USHF.R.S32.HI UR18, URZ, 0x1f, UR15 ;  /* 0x0000001f3f127899 */ /* 0x000fc4000801140f */
[----:B------:R-:W-:Y:S02]  /*14f0*/  UIADD3 UR8, UP2, UR15, UR44, URZ ;  /* 0x0000002c0f087290 */ /* 0x000fe4000ff5e03f */
[----:B------:R-:W-:Y:S01]  /*1500*/  USEL UR57, UR12, UR10, !UP1 ;  /* 0x0000000a0c397287 */ /* 0x000fe2000c800000 */
[----:B------:R-:W-:Y:S01]  /*1510*/  ULDC.U8 UR20, c[0x0][0x480] ;  /* 0x0001200000147ab9 */ /* 0x000fe20000000000 */
[----:B------:R-:W-:Y:S02]  /*1520*/  UIADD3.X UR10, UR18, UR42, URZ, UP2, !UPT ;  /* 0x0000002a120a7290 */ /* 0x000fe400097fe43f */
[----:B------:R-:W-:Y:S01]  /*1530*/  @!P1 IMAD.IADD R5, R5, 0x1, -R8 ;  /* 0x0000000105059824 */ /* 0x000fe200078e0a08 */
[----:B------:R-:W-:Y:S01]  /*1540*/  @!P1 IADD3 R4, R4, 0x1, RZ ;  /* 0x0000000104049810 */ /* 0x000fe20007ffe0ff */
[----:B------:R-:W-:Y:S01]  /*1550*/  UIMAD UR9, UR7, UR8, URZ ;  /* 0x00000008070972a4 */ /* 0x000fe2000f8e023f */
[----:B------:R-:W-:Y:S01]  /*1560*/  PLOP3.LUT P1, PT, PT, PT, UP0, 0x80, 0x0 ;  /* 0x000000000000781c */ /* 0x000fe20003f2f008 */
[----:B------:R-:W-:Y:S01]  /*1570*/  @UP0 UIADD3 UR33, UR24, UR36, URZ ;  /* 0x0000002418210290 */ /* 0x000fe2000fffe03f */
[----:B------:R-:W-:Y:S01]  /*1580*/  ISETP.GE.U32.AND P0, PT, R5, R8, PT ;  /* 0x000000080500720c */ /* 0x000fe20003f06070 */
[----:B------:R-:W-:Y:S01]  /*1590*/  UIMAD UR52, UR58, UR21, URZ ;  /* 0x000000153a3472a4 */ /* 0x000fe2000f8e023f */
[----:B------:R-:W-:Y:S01]  /*15a0*/  LOP3.LUT R5, R9, UR58, RZ, 0x3c, !PT ;  /* 0x0000003a09057c12 */ /* 0x000fe2000f8e3cff */
[----:B------:R-:W-:-:S02]  /*15b0*/  UISETP.NE.AND UP4, UPT, UR20, URZ, UPT ;  /* 0x0000003f1400728c */ /* 0x000fc4000bf85270 */
[----:B------:R-:W-:Y:S01]  /*15c0*/  UIMAD.WIDE.U32 UR28, UR6, UR8, URZ ;  /* 0x00000008061c72a5 */ /* 0x000fe2000f8e003f */
[----:B------:R-:W-:Y:S01]  /*15d0*/  ISETP.GE.AND P2, PT, R5, RZ, PT ;  /* 0x000000ff0500720c */ /* 0x000fe20003f46270 */
[----:B------:R-:W-:Y:S01]  /*15e0*/  @UP0 ULDC.64 UR20, c[0x0][0x250] ;  /* 0x0000940000140ab9 */ /* 0x000fe20000000a00 */
        /* <DEDUP_REMOVED lines=8> */
[----:B------:R-:W-:-:S02]  /*1670*/  USHF.R.S32.HI UR44, URZ, 0x6, UR32 ;  /* 0x000000063f2c7899 */ /* 0x000fc40008011420 */
[----:B------:R-:W-:Y:S02]  /*1680*/  USEL UR54, UR51, URZ, UP4 ;  /* 0x0000003f33367287 */ /* 0x000fe4000a000000 */
[----:B------:R-:W-:Y:S01]  /*1690*/  USHF.R.S32.HI UR37, URZ, 0x1f, UR22 ;  /* 0x0000001f3f257899 */ /* 0x000fe20008011416 */
[----:B------:R-:W-:Y:S01]  /*16a0*/  @!P2 IADD3 R18, -R18, RZ, RZ ;  /* 0x000000ff1212a210 */ /* 0x000fe20007ffe1ff */
[----:B------:R-:W-:Y:S01]  /*16b0*/  @!UP1 UIADD3 UR50, UR39, UR35, URZ ;  /* 0x0000002327329290 */ /* 0x000fe2000fffe03f */
[----:B------:R-:W-:Y:S01]  /*16c0*/  @!P3 LOP3.LUT R18, RZ, R9, RZ, 0x33, !PT ;  /* 0x00000009ff12b212 */ /* 0x000fe200078e33ff */
[----:B------:R-:W-:Y:S02]  /*16d0*/  USHF.R.S32.HI UR56, URZ, 0x1f, UR52 ;  /* 0x0000001f3f387899 */ /* 0x000fe40008011434 */
[----:B------:R-:W-:Y:S02]  /*16e0*/  USEL UR55, UR34, URZ, UP4 ;  /* 0x0000003f22377287 */ /* 0x000fe4000a000000 */
[----:B------:R-:W-:-:S02]  /*16f0*/  @UP0 UIADD3 UR46, UR7, UR9, URZ ;  /* 0x00000009072e0290 */ /* 0x000fc4000fffe03f */
[----:B------:R-:W-:Y:S02]  /*1700*/  @UP1 UIADD3 UR49, UR11, UR12, URZ ;  /* 0x0000000c0b311290 */ /* 0x000fe4000fffe03f */
        /* <DEDUP_REMOVED lines=17> */
.L_x_408:
        /* <DEDUP_REMOVED lines=13> */
.L_x_409:
        /* <DEDUP_REMOVED lines=11> */
.L_x_410:
[----:B------:R-:W-:Y:S02]  /*19a0*/  ULDC UR6, c[0x0][0x270] ;  /* 0x00009c0000067ab9 */ /* 0x000fe40000000800 */
[----:B------:R-:W-:-:S04]  /*19b0*/  UIMAD UR6, UR47, UR6, UR58 ;  /* 0x000000062f0672a4 */ /* 0x000fc8000f8e023a */
[----:B------:R-:W-:-:S12]  /*19c0*/  UIMAD UR6, UR6, UR61, URZ ;  /* 0x0000003d060672a4 */ /* 0x000fd8000f8e023f */
.L_x_411:
        /* <DEDUP_REMOVED lines=11> */
[----:B------:R-:W-:Y:S01]  /*1a80*/  USHF.L.U32 UR12, UR14, 0x6, URZ ;  /* 0x000000060e0c7899 */ /* 0x000fe2000800063f */
[----:B------:R-:W-:Y:S01]  /*1a90*/  IMAD.U32 R9, RZ, RZ, UR8 ;  /* 0x00000008ff097e24 */ /* 0x000fe2000f8e00ff */
[----:B------:R-:W-:-:S02]  /*1aa0*/  UIMAD UR6, UR13, UR8, URZ ;  /* 0x000000080d0672a4 */ /* 0x000fc4000f8e023f */
[----:B------:R-:W-:Y:S02]  /*1ab0*/  UIADD3 UR34, UR15, UR45, URZ ;  /* 0x0000002d0f227290 */ /* 0x000fe4000fffe03f */
[----:B------:R-:W-:Y:S02]  /*1ac0*/  UIMAD UR33, UR58, UR9, UR6 ;  /* 0x000000093a2172a4 */ /* 0x000fe4000f8e0206 */
[----:B------:R-:W-:Y:S01]  /*1ad0*/  UIADD3 UR6, -UR19, UR23, UR22 ;  /* 0x0000001713067290 */ /* 0x000fe2000fffe116 */
[----:B------:R-:W-:Y:S01]  /*1ae0*/  ULDC UR8, c[0x0][0x398] ;  /* 0x0000e60000087ab9 */ /* 0x000fe20000000800 */
[----:B------:R-:W-:Y:S02]  /*1af0*/  ULDC.64 UR16, c[0x0][0x258] ;  /* 0x0000960000107ab9 */ /* 0x000fe40000000a00 */
[----:B------:R-:W-:Y:S01]  /*1b00*/  UIADD3 UR6, UR6, -UR8, URZ ;  /* 0x8000000806067290 */ /* 0x000fe2000fffe03f */
[----:B-1----:R-:W-:Y:S01]  /*1b10*/  IMAD R6, R20, UR18, RZ ;  /* 0x0000001214067c24 */ /* 0x002fe2000f8e02ff */
[----:B------:R-:W-:Y:S01]  /*1b20*/  UIMAD UR13, UR13, UR16, URZ ;  /* 0x000000100d0d72a4 */ /* 0x000fe2000f8e023f */
[----:B------:R-:W-:-:S02]  /*1b30*/  ULDC.64 UR8, c[0x0][0x3e0] ;  /* 0x0000f80000087ab9 */ /* 0x000fc40000000a00 */
[----:B------:R-:W-:Y:S01]  /*1b40*/  IMAD R8, R21, UR15, R6 ;  /* 0x0000000f15087c24 */ /* 0x000fe2000f8e0206 */
[----:B------:R-:W-:Y:S01]  /*1b50*/  UIMAD UR13, UR58, UR17, UR13 ;  /* 0x000000113a0d72a4 */ /* 0x000fe2000f8e020d */
[----:B------:R-:W-:Y:S01]  /*1b60*/  ULDC.64 UR40, c[0x0][0x478] ;  /* 0x00011e0000287ab9 */ /* 0x000fe20000000a00 */
[----:B------:R-:W-:Y:S01]  /*1b70*/  ULDC.64 UR38, c[0x0][0x2b0] ;  /* 0x0000ac0000267ab9 */ /* 0x000fe20000000a00 */
[----:B------:R-:W-:Y:S01]  /*1b80*/  UIADD3 UR7, UR44, -0x1, URZ ;  /* 0xffffffff2c077890 */ /* 0x000fe2000fffe03f */
[----:B----4-:R-:W-:-:S04]  /*1b90*/  SHF.R.S32.HI R30, RZ, 0x1f, R29 ;  /* 0x0000001fff1e7819 */ /* 0x010fc8000001141d */
[----:B------:R-:W-:Y:S01]  /*1ba0*/  LEA.HI R26, R30, R29, RZ, 0x3 ;  /* 0x0000001d1e1a7211 */ /* 0x000fe200078f18ff */
[----:B--2---:R-:W-:-:S05]  /*1bb0*/  IMAD.MOV.U32 R32, RZ, RZ, R4 ;  /* 0x000000ffff207224 */ /* 0x004fca00078e0004 */
[----:B------:R-:W-:Y:S02]  /*1bc0*/  SHF.R.S32.HI R33, RZ, 0x1f, R32 ;  /* 0x0000001fff217819 */ /* 0x000fe40000011420 */
[----:B------:R-:W-:Y:S01]  /*1bd0*/  IADD3 R4, P0, R32, UR10, RZ ;  /* 0x0000000a20047c10 */ /* 0x000fe2000ff1e0ff */
[----:B------:R-:W-:Y:S02]  /*1be0*/  ULDC.64 UR10, c[0x0][0x210] ;  /* 0x00008400000a7ab9 */ /* 0x000fe40000000a00 */
[----:B------:R3:W-:Y:S01]  /*1bf0*/  STL [R1+0x54], R33 ;  /* 0x0000542101007387 */ /* 0x0007e20000100800 */
[----:B------:R-:W-:-:S03]  /*1c00*/  IADD3.X R5, R33, UR50, RZ, P0, !PT ;  /* 0x0000003221057c10 */ /* 0x000fc600087fe4ff */
[----:B------:R-:W-:Y:S01]  /*1c10*/  IMAD.WIDE.U32 R6, R20, UR15, R4 ;  /* 0x0000000f14067c25 */ /* 0x000fe2000f8e0004 */
[----:B------:R-:W-:-:S03]  /*1c20*/  SHF.R.S32.HI R4, RZ, 0x3, R26 ;  /* 0x00000003ff047819 */ /* 0x000fc6000001141a */
[----:B------:R-:W-:Y:S01]  /*1c30*/  IMAD.IADD R7, R7, 0x1, R8 ;  /* 0x0000000107077824 */ /* 0x000fe200078e0208 */
[----:B------:R-:W-:Y:S01]  /*1c40*/  IADD3 R10, P0, R4, UR15, RZ ;  /* 0x0000000f040a7c10 */ /* 0x000fe2000ff1e0ff */
[----:B------:R-:W-:Y:S01]  /*1c50*/  UIADD3 UR15, UP2, UP1, UR28, UR12, UR52 ;  /* 0x0000000c1c0f7290 */ /* 0x000fe2000f95e034 */
[----:B------:R-:W-:Y:S01]  /*1c60*/  SHF.R.S32.HI R28, RZ, 0x1f, R4 ;  /* 0x0000001fff1c7819 */ /* 0x000fe20000011404 */
[----:B------:R-:W-:Y:S01]  /*1c70*/  USHF.R.S32.HI UR12, URZ, 0x1f, UR12 ;  /* 0x0000001f3f0c7899 */ /* 0x000fe2000801140c */
[----:B------:R-:W-:Y:S01]  /*1c80*/  LEA.HI R8, R30, R29, RZ, 0x5 ;  /* 0x0000001d1e087211 */ /* 0x000fe200078f28ff */
[----:B------:R-:W-:Y:S01]  /*1c90*/  IMAD.WIDE.U32 R6, R9, UR58, R6 ;  /* 0x0000003a09067c25 */ /* 0x000fe2000f8e0006 */
[C---:B------:R-:W-:Y:S01]  /*1ca0*/  IADD3.X R5, R28.reuse, UR18, RZ, P0, !PT ;  /* 0x000000121c057c10 */ /* 0x040fe200087fe4ff */
[----:B------:R-:W-:Y:S02]  /*1cb0*/  USHF.R.S32.HI UR18, URZ, 0x1f, UR6 ;  /* 0x0000001f3f127899 */ /* 0x000fe40008011406 */
[----:B------:R-:W-:Y:S01]  /*1cc0*/  VIADD R9, R7, UR33 ;  /* 0x0000002107097c36 */ /* 0x000fe20008000000 */
[----:B------:R-:W-:Y:S01]  /*1cd0*/  ULDC.64 UR28, c[0x0][0x400] ;  /* 0x00010000001c7ab9 */ /* 0x000fe20000000a00 */
[----:B------:R-:W-:Y:S01]  /*1ce0*/  IMAD R5, R5, UR30, RZ ;  /* 0x0000001e05057c24 */ /* 0x000fe2000f8e02ff */
[----:B------:R-:W-:Y:S01]  /*1cf0*/  ULEA.HI UR18, UR18, UR6, URZ, 0x6 ;  /* 0x0000000612127291 */ /* 0x000fe2000f8f303f */
[----:B------:R-:W-:Y:S01]  /*1d00*/  IMAD R7, R28, R20, RZ ;  /* 0x000000141c077224 */ /* 0x000fe200078e02ff */
[----:B------:R-:W-:Y:S01]  /*1d10*/  UIADD3.X UR6, UR51, UR12, UR56, UP2, UP1 ;  /* 0x0000000c33067290 */ /* 0x000fe200097e2438 */
[----:B------:R-:W-:Y:S01]  /*1d20*/  IMAD R12, R10, UR31, R5 ;  /* 0x0000001f0a0c7c24 */ /* 0x000fe2000f8e0205 */
[----:B------:R-:W-:Y:S01]  /*1d30*/  LOP3.LUT R5, R8, 0xffffffe0, RZ, 0xc0, !PT ;  /* 0xffffffe008057812 */ /* 0x000fe200078ec0ff */
[----:B------:R-:W-:Y:S01]  /*1d40*/  IMAD.WIDE.U32 R10, R10, UR30, R32 ;  /* 0x0000001e0a0a7c25 */ /* 0x000fe2000f8e0020 */
[----:B------:R-:W-:Y:S01]  /*1d50*/  SHF.R.S32.HI R8, RZ, 0x5, R8 ;  /* 0x00000005ff087819 */ /* 0x000fe20000011408 */
[----:B------:R-:W-:-:S02]  /*1d60*/  UIADD3 UR12, UP2, UP1, UR55, UR15, UR57 ;  /* 0x0000000f370c7290 */ /* 0x000fc4000f95e039 */
[----:B------:R-:W-:Y:S01]  /*1d70*/  IMAD.IADD R24, R29, 0x1, -R5 ;  /* 0x000000011d187824 */ /* 0x000fe200078e0a05 */
[----:B------:R-:W-:Y:S01]  /*1d80*/  IADD3 R10, P0, R10, UR59, RZ ;  /* 0x0000003b0a0a7c10 */ /* 0x000fe2000ff1e0ff */
[----:B------:R-:W-:Y:S01]  /*1d90*/  UIADD3.X UR6, UR54, UR6, UR49, UP2, UP1 ;  /* 0x0000000636067290 */ /* 0x000fe200097e2431 */
[----:B------:R-:W-:Y:S01]  /*1da0*/  IMAD R7, R4, R21, R7 ;  /* 0x0000001504077224 */ /* 0x000fe200078e0207 */
[----:B------:R-:W-:Y:S01]  /*1db0*/  USHF.R.S32.HI UR18, URZ, 0x6, UR18 ;  /* 0x000000063f127899 */ /* 0x000fe20008011412 */
[----:B------:R-:W-:Y:S01]  /*1dc0*/  IMAD R5, R8, UR14, R24 ;  /* 0x0000000e08057c24 */ /* 0x000fe2000f8e0218 */
[----:B------:R-:W-:Y:S01]  /*1dd0*/  IADD3.X R11, R11, UR53, R12, P0, !PT ;  /* 0x000000350b0b7c10 */ /* 0x000fe200087fe40c */
[----:B------:R-:W-:Y:S01]  /*1de0*/  IMAD.MOV.U32 R8, RZ, RZ, R6 ;  /* 0x000000ffff087224 */ /* 0x000fe200078e0006 */
[----:B------:R-:W-:Y:S01]  /*1df0*/  UISETP.LT.AND UP1, UPT, URZ, UR18, UPT ;  /* 0x000000123f00728c */ /* 0x000fe2000bf21270 */
[----:B------:R-:W-:Y:S01]  /*1e00*/  IMAD.U32 R12, RZ, RZ, UR16 ;  /* 0x00000010ff0c7e24 */ /* 0x000fe2000f8e00ff */
[----:B------:R-:W-:Y:S01]  /*1e10*/  IADD3 R6, P0, R5, UR12, RZ ;  /* 0x0000000c05067c10 */ /* 0x000fe2000ff1e0ff */
[----:B------:R-:W-:Y:S01]  /*1e20*/  IMAD.WIDE.U32 R8, R4, R20, R8 ;  /* 0x0000001404087225 */ /* 0x000fe200078e0008 */
[----:B------:R-:W-:-:S02]  /*1e30*/  USEL UR18, URZ, UR18, !UP1 ;  /* 0x000000123f127287 */ /* 0x000fc4000c800000 */
[----:B------:R-:W-:Y:S01]  /*1e40*/  LEA.HI.X.SX32 R5, R5, UR6, 0x1, P0 ;  /* 0x0000000605057c11 */ /* 0x000fe200080f0eff */
[----:B------:R-:W-:Y:S01]  /*1e50*/  IMAD.WIDE.U32 R10, R12, UR58, R10 ;  /* 0x0000003a0c0a7c25 */ /* 0x000fe2000f8e000a */
[----:B------:R-:W-:Y:S01]  /*1e60*/  LEA R14, P0, R6, UR28, 0x2 ;  /* 0x0000001c060e7c11 */ /* 0x000fe2000f8010ff */
[----:B------:R-:W-:Y:S01]  /*1e70*/  UISETP.GT.AND UP1, UPT, UR44, UR18, UPT ;  /* 0x000000122c00728c */ /* 0x000fe2000bf24270 */
[----:B------:R-:W-:Y:S01]  /*1e80*/  LEA R36, P2, R8, UR8, 0x1 ;  /* 0x0000000808247c11 */ /* 0x000fe2000f8408ff */
[----:B------:R-:W-:Y:S01]  /*1e90*/  IMAD.IADD R22, R9, 0x1, R7 ;  /* 0x0000000109167824 */ /* 0x000fe200078e0207 */
[----:B------:R-:W-:Y:S01]  /*1ea0*/  LEA R34, P3, R10, UR10, 0x1 ;  /* 0x0000000a0a227c11 */ /* 0x000fe2000f8608ff */
[----:B------:R-:W-:Y:S01]  /*1eb0*/  VIADD R23, R11, UR13 ;  /* 0x0000000d0b177c36 */ /* 0x000fe20008000000 */
[----:B------:R-:W-:Y:S01]  /*1ec0*/  LEA.HI.X R15, R6, UR29, R5, 0x2, P0 ;  /* 0x0000001d060f7c11 */ /* 0x000fe200080f1405 */
[----:B------:R-:W-:Y:S01]  /*1ed0*/  UIMAD.WIDE UR16, UR35, 0x4, UR40 ;  /* 0x00000004231078a5 */ /* 0x000fe2000f8e0228 */
[----:B------:R-:W-:Y:S01]  /*1ee0*/  LEA.HI.X R37, R8, UR9, R22, 0x1, P2 ;  /* 0x0000000908257c11 */ /* 0x000fe200090f0c16 */
[----:B------:R-:W-:Y:S01]  /*1ef0*/  UIMAD.WIDE UR12, UR34, 0x4, UR38 ;  /* 0x00000004220c78a5 */ /* 0x000fe2000f8e0226 */
[----:B------:R-:W-:Y:S01]  /*1f00*/  LEA.HI.X R35, R10, UR11, R23, 0x1, P3 ;  /* 0x0000000b0a237c11 */ /* 0x000fe200098f0c17 */
[----:B------:R3:W-:Y:S01]  /*1f10*/  STL.64 [R1+0x30], R14 ;  /* 0x0000300e01007387 */ /* 0x0007e20000100a00 */
[----:B------:R-:W-:-:S02]  /*1f20*/  PLOP3.LUT P0, PT, PT, PT, UP1, 0x80, 0x0 ;  /* 0x000000000000781c */ /* 0x000fc40003f0f018 */
[----:B------:R-:W-:Y:S01]  /*1f30*/  UMOV UR15, UR16 ;  /* 0x00000010000f7c82 */ /* 0x000fe20008000000 */
[----:B------:R3:W-:Y:S01]  /*1f40*/  STL.64 [R1+0x40], R36 ;  /* 0x0000402401007387 */ /* 0x0007e20000100a00 */
[----:B------:R-:W-:-:S03]  /*1f50*/  UMOV UR14, UR17 ;  /* 0x00000011000e7c82 */ /* 0x000fc60008000000 */
        /* <DEDUP_REMOVED lines=21> */
.L_x_413:
        /* <DEDUP_REMOVED lines=19> */
.L_x_414:
[----:B---3--:R1:W5:Y:S04]  /*21e0*/  LDL R14, [R1+0x70] ;  /* 0x00007000010e7983 */ /* 0x0083680000100800 */
[----:B------:R1:W5:Y:S01]  /*21f0*/  LDL R13, [R1+0x74] ;  /* 0x00007400010d7983 */ /* 0x0003620000100800 */
[----:B------:R-:W-:Y:S01]  /*2200*/  UIMAD UR8, UR37, UR10, URZ ;  /* 0x0000000a250872a4 */ /* 0x000fe2000f8e023f */
[----:B------:R-:W-:Y:S01]  /*2210*/  IMAD.U32 R6, RZ, RZ, UR10 ;  /* 0x0000000aff067e24 */ /* 0x000fe2000f8e00ff */
[----:B------:R-:W-:Y:S01]  /*2220*/  USHF.R.S32.HI UR9, URZ, 0x1f, UR58 ;  /* 0x0000001f3f097899 */ /* 0x000fe2000801143a */
[----:B------:R-:W-:Y:S01]  /*2230*/  BSSY B0, `(.L_x_415) ;  /* 0x0000021000007945 */ /* 0x000fe20003800000 */
[----:B------:R-:W-:Y:S01]  /*2240*/  UIMAD UR8, UR22, UR11, UR8 ;  /* 0x0000000b160872a4 */ /* 0x000fe2000f8e0208 */
[----:B------:R-:W-:Y:S01]  /*2250*/  IMAD.WIDE.U32 R6, R6, UR22, R32 ;  /* 0x0000001606067c25 */ /* 0x000fe2000f8e0020 */
[----:B------:R-:W-:-:S02]  /*2260*/  ULDC.64 UR12, c[0x0][0x468] ;  /* 0x00011a00000c7ab9 */ /* 0x000fc40000000a00 */
[----:B------:R-:W-:Y:S02]  /*2270*/  UIMAD UR9, UR9, UR12, URZ ;  /* 0x0000000c090972a4 */ /* 0x000fe4000f8e023f */
[----:B------:R-:W-:Y:S01]  /*2280*/  MOV R5, UR8 ;  /* 0x0000000800057c02 */ /* 0x000fe20008000f00 */
[----:B------:R-:W-:Y:S01]  /*2290*/  UIMAD UR8, UR43, -0x40, UR19 ;  /* 0xffffffc02b0878a4 */ /* 0x000fe2000f8e0213 */
[----:B------:R-:W-:Y:S01]  /*22a0*/  IADD3 R8, P0, R6, UR16, RZ ;  /* 0x0000001006087c10 */ /* 0x000fe2000ff1e0ff */
[----:B------:R-:W-:Y:S01]  /*22b0*/  UIMAD UR13, UR58, UR13, UR9 ;  /* 0x0000000d3a0d72a4 */ /* 0x000fe2000f8e0209 */
[C---:B------:R-:W-:Y:S02]  /*22c0*/  VIADD R6, R4.reuse, 0x20 ;  /* 0x0000002004067836 */ /* 0x040fe40000000000 */
[----:B------:R-:W-:Y:S02]  /*22d0*/  IADD3.X R9, R7, UR17, R5, P0, !PT ;  /* 0x0000001107097c10 */ /* 0x000fe400087fe405 */
[----:B------:R-:W-:-:S02]  /*22e0*/  ISETP.GE.AND P4, PT, R4, UR8, PT ;  /* 0x0000000804007c0c */ /* 0x000fc4000bf86270 */
[----:B------:R-:W-:Y:S02]  /*22f0*/  MOV R5, UR12 ;  /* 0x0000000c00057c02 */ /* 0x000fe40008000f00 */
[----:B------:R-:W-:-:S03]  /*2300*/  ISETP.GE.AND P3, PT, R6, UR8, PT ;  /* 0x0000000806007c0c */ /* 0x000fc6000bf66270 */
[----:B------:R-:W-:-:S04]  /*2310*/  IMAD.WIDE.U32 R8, R5, UR58, R8 ;  /* 0x0000003a05087c25 */ /* 0x000fc8000f8e0008 */
[----:B------:R-:W-:Y:S02]  /*2320*/  VIADD R12, R9, UR13 ;  /* 0x0000000d090c7c36 */ /* 0x000fe40008000000 */
[----:B-1----:R-:W-:Y:S05]  /*2330*/  @P4 BRA `(.L_x_416) ;  /* 0x0000000000404947 */ /* 0x002fea0003800000 */
        /* <DEDUP_REMOVED lines=16> */
.L_x_416:
[----:B------:R-:W-:Y:S05]  /*2440*/  BSYNC B0 ;  /* 0x0000000000007941 */ /* 0x000fea0003800000 */
.L_x_415:
        /* <DEDUP_REMOVED lines=19> */
.L_x_418:
[----:B------:R-:W-:Y:S05]  /*2580*/  BSYNC B0 ;  /* 0x0000000000007941 */ /* 0x000fea0003800000 */
.L_x_417:
        /* <DEDUP_REMOVED lines=32> */
.L_x_420:
[----:B------:R-:W-:Y:S05]  /*2790*/  BSYNC B0 ;  /* 0x0000000000007941 */ /* 0x000fea0003800000 */
.L_x_419:
        /* <DEDUP_REMOVED lines=21> */
.L_x_412:
        /* <DEDUP_REMOVED lines=63> */
.L_x_423:
[----:B------:R-:W-:Y:S05]  /*2ce0*/  BSYNC B0 ;  /* 0x0000000000007941 */ /* 0x000fea0003800000 */
.L_x_422:
        /* <DEDUP_REMOVED lines=44> */
.L_x_425:
[----:B------:R-:W-:Y:S05]  /*2fb0*/  BSYNC B0 ;  /* 0x0000000000007941 */ /* 0x000fea0003800000 */
.L_x_424:
        /* <DEDUP_REMOVED lines=30> */
.L_x_427:
[----:B------:R-:W-:Y:S05]  /*31a0*/  BSYNC B0 ;  /* 0x0000000000007941 */ /* 0x000fea0003800000 */
.L_x_426:
        /* <DEDUP_REMOVED lines=37> */
.L_x_429:
[----:B------:R-:W-:Y:S05]  /*3400*/  BSYNC B0 ;  /* 0x0000000000007941 */ /* 0x000fea0003800000 */
.L_x_428:
        /* <DEDUP_REMOVED lines=27> */
.L_x_431:
[----:B------:R-:W-:Y:S05]  /*35c0*/  BSYNC B0 ;  /* 0x0000000000007941 */ /* 0x000fea0003800000 */
.L_x_430:
        /* <DEDUP_REMOVED lines=40> */
.L_x_433:
[----:B------:R-:W-:Y:S05]  /*3850*/  BSYNC B0 ;  /* 0x0000000000007941 */ /* 0x000fea0003800000 */
.L_x_432:
        /* <DEDUP_REMOVED lines=57> */
.L_x_435:
[----:B------:R-:W-:Y:S05]  /*3bf0*/  BSYNC B0 ;  /* 0x0000000000007941 */ /* 0x000fea0003800000 */
.L_x_434:
        /* <DEDUP_REMOVED lines=44> */
.L_x_437:
[----:B------:R-:W-:Y:S05]  /*3ec0*/  BSYNC B0 ;  /* 0x0000000000007941 */ /* 0x000fea0003800000 */
.L_x_436:
[----:B------:R-:W0:Y:S01]  /*3ed0*/  LDGDEPBAR ;  /* 0x00000000000079af */ /* 0x000e220000000000 */
[----:B------:R-:W-:Y:S01]  /*3ee0*/  ULDC.64 UR10, c[0x0][0x3c8] ;  /* 0x0000f200000a7ab9 */ /* 0x000fe20000000a00 */
[----:B------:R-:W-:Y:S01]  /*3ef0*/  IMAD.MOV.U32 R4, RZ, RZ, 0x4 ;  /* 0x00000004ff047424 */ /* 0x000fe200078e00ff */
[----:B------:R-:W-:Y:S01]  /*3f00*/  UISETP.NE.U32.AND UP1, UPT, UR10, URZ, UPT ;  /* 0x0000003f0a00728c */ /* 0x000fe2000bf25070 */
[----:B-1-3--:R-:W-:Y:S01]  /*3f10*/  IMAD.MOV.U32 R7, RZ, RZ, 0x7f800000 ;  /* 0x7f800000ff077424 */ /* 0x00afe200078e00ff */
[----:B------:R-:W-:Y:S01]  /*3f20*/  USHF.R.S32.HI UR8, URZ, 0x1f, UR58 ;  /* 0x0000001f3f087899 */ /* 0x000fe2000801143a */
[----:B------:R-:W-:Y:S01]  /*3f30*/  IMAD.MOV.U32 R6, RZ, RZ, 0x7f800000 ;  /* 0x7f800000ff067424 */ /* 0x000fe200078e00ff */
[----:B------:R-:W-:Y:S01]  /*3f40*/  UISETP.NE.AND.EX UP1, UPT, UR11, URZ, UPT, UP1 ;  /* 0x0000003f0b00728c */ /* 0x000fe2000bf25310 */
[----:B------:R-:W-:Y:S01]  /*3f50*/  IMAD.WIDE R4, R15, R4, UR12 ;  /* 0x0000000c0f047e25 */ /* 0x000fe2000f8e0204 */
[----:B------:R-:W1:Y:S01]  /*3f60*/  LDC.64 R12, c[0x0][0x3b8] ;  /* 0x0000ee00ff0c7b82 */ /* 0x000e620000000a00 */
[----:B------:R-:W3:Y:S01]  /*3f70*/  S2R R8, SR_TID.X ;  /* 0x0000000000087919 */ /* 0x000ee20000002100 */
[----:B------:R-:W-:Y:S01]  /*3f80*/  ULDC UR20, c[0x0][0x270] ;  /* 0x00009c0000147ab9 */ /* 0x000fe20000000800 */
[----:B------:R-:W-:Y:S01]  /*3f90*/  ULDC UR22, c[0x0][0x2d0] ;  /* 0x0000b40000167ab9 */ /* 0x000fe20000000800 */
[----:B------:R-:W-:Y:S01]  /*3fa0*/  PLOP3.LUT P0, PT, PT, PT, UP1, 0x80, 0x0 ;  /* 0x000000000000781c */ /* 0x000fe20003f0f018 */
[----:B------:R-:W5:Y:S01]  /*3fb0*/  @!P6 LDG.E R7, desc[UR4][R4.64] ;  /* 0x000000040407e981 */ /* 0x000f62000c1e1900 */
[----:B------:R-:W-:-:S03]  /*3fc0*/  ULDC UR25, c[0x0][0x2dc] ;  /* 0x0000b70000197ab9 */ /* 0x000fc60000000800 */
[----:B------:R-:W-:Y:S01]  /*3fd0*/  @UP1 ULDC.64 UR16, c[0x0][0x3d0] ;  /* 0x0000f40000101ab9 */ /* 0x000fe20000000a00 */
[----:B------:R2:W4:Y:S01]  /*3fe0*/  @!P5 LDG.E R6, desc[UR4][R4.64+0x20] ;  /* 0x000020040406d981 */ /* 0x000522000c1e1900 */
[----:B------:R-:W-:Y:S01]  /*3ff0*/  @UP1 UIMAD UR6, UR60, UR16, URZ ;  /* 0x000000103c0612a4 */ /* 0x000fe2000f8e023f */
[----:B------:R-:W-:Y:S01]  /*4000*/  @UP1 UMOV UR9, UR8 ;  /* 0x0000000800091c82 */ /* 0x000fe20008000000 */
[----:B------:R-:W-:Y:S01]  /*4010*/  @UP1 UMOV UR8, UR58 ;  /* 0x0000003a00081c82 */ /* 0x000fe20008000000 */
[----:B------:R-:W-:-:S04]  /*4020*/  DEPBAR.LE SB0, 0x1 ;  /* 0x000080400000791a */ /* 0x000fc80000000000 */
[----:B------:R-:W-:Y:S01]  /*4030*/  BAR.SYNC.DEFER_BLOCKING 0x0 ;  /* 0x0000000000007b1d */ /* 0x000fe20000010000 */
[----:B------:R-:W-:Y:S02]  /*4040*/  @UP1 UIMAD.WIDE.U32 UR8, UR47, UR16, UR8 ;  /* 0x000000102f0812a5 */ /* 0x000fe4000f8e0008 */
[----:B------:R-:W-:Y:S02]  /*4050*/  @UP1 UIMAD UR6, UR47, UR17, UR6 ;  /* 0x000000112f0612a4 */ /* 0x000fe4000f8e0206 */
[----:B------:R-:W-:Y:S02]  /*4060*/  @UP1 ULEA UR10, UP0, UR8, UR10, 0x2 ;  /* 0x0000000a080a1291 */ /* 0x000fe4000f80103f */
[----:B------:R-:W-:Y:S01]  /*4070*/  @UP1 UIADD3 UR6, UR9, UR6, URZ ;  /* 0x0000000609061290 */ /* 0x000fe2000fffe03f */
[----:B------:R-:W-:Y:S01]  /*4080*/  IMAD.MOV.U32 R240, RZ, RZ, 0x20 ;  /* 0x00000020fff07424 */ /* 0x000fe200078e00ff */
[----:B------:R-:W-:Y:S02]  /*4090*/  CS2R R142, SRZ ;  /* 0x00000000008e7805 */ /* 0x000fe4000001ff00 */
[----:B------:R-:W-:Y:S01]  /*40a0*/  CS2R R140, SRZ ;  /* 0x00000000008c7805 */ /* 0x000fe2000001ff00 */
[----:B------:R-:W-:Y:S01]  /*40b0*/  @UP1 ULEA.HI.X UR11, UR8, UR11, UR6, 0x2, UP0 ;  /* 0x0000000b080b1291 */ /* 0x000fe200080f1406 */
[----:B------:R-:W-:-:S02]  /*40c0*/  CS2R R146, SRZ ;  /* 0x0000000000927805 */ /* 0x000fc4000001ff00 */
[----:B------:R-:W-:Y:S01]  /*40d0*/  CS2R R144, SRZ ;  /* 0x0000000000907805 */ /* 0x000fe2000001ff00 */
[----:B------:R-:W-:Y:S01]  /*40e0*/  @UP1 ULDC UR6, c[0x0][0x2e8] ;  /* 0x0000ba0000061ab9 */ /* 0x000fe20000000800 */
[----:B---3--:R-:W-:Y:S01]  /*40f0*/  IMAD.SHL.U32 R8, R8, 0x2, RZ ;  /* 0x0000000208087824 */ /* 0x008fe200078e00ff */
[----:B------:R-:W-:Y:S01]  /*4100*/  CS2R R138, SRZ ;  /* 0x00000000008a7805 */ /* 0x000fe2000001ff00 */
[----:B--2---:R-:W-:Y:S01]  /*4110*/  IMAD.U32 R4, RZ, RZ, UR10 ;  /* 0x0000000aff047e24 */ /* 0x004fe2000f8e00ff */
[----:B------:R-:W-:Y:S01]  /*4120*/  CS2R R136, SRZ ;  /* 0x0000000000887805 */ /* 0x000fe2000001ff00 */
[----:B------:R-:W-:Y:S01]  /*4130*/  IMAD.U32 R5, RZ, RZ, UR11 ;  /* 0x0000000bff057e24 */ /* 0x000fe2000f8e00ff */
[----:B------:R-:W-:Y:S02]  /*4140*/  CS2R R134, SRZ ;  /* 0x0000000000867805 */ /* 0x000fe4000001ff00 */
[----:B------:R-:W-:Y:S02]  /*4150*/  CS2R R132, SRZ ;  /* 0x0000000000847805 */ /* 0x000fe4000001ff00 */
[----:B------:R-:W-:-:S02]  /*4160*/  CS2R R126, SRZ ;  /* 0x00000000007e7805 */ /* 0x000fc4000001ff00 */
[----:B------:R-:W-:Y:S01]  /*4170*/  CS2R R124, SRZ ;  /* 0x00000000007c7805 */ /* 0x000fe2000001ff00 */
[----:B------:R-:W2:Y:S01]  /*4180*/  @P0 LDG.E R11, desc[UR4][R4.64] ;  /* 0x00000004040b0981 */ /* 0x000ea2000c1e1900 */
[----:B------:R-:W-:Y:S02]  /*4190*/  CS2R R130, SRZ ;  /* 0x0000000000827805 */ /* 0x000fe4000001ff00 */
[----:B------:R-:W-:Y:S02]  /*41a0*/  CS2R R128, SRZ ;  /* 0x0000000000807805 */ /* 0x000fe4000001ff00 */
[----:B------:R-:W-:Y:S01]  /*41b0*/  CS2R R122, SRZ ;  /* 0x00000000007a7805 */ /* 0x000fe2000001ff00 */
[----:B------:R-:W3:Y:S01]  /*41c0*/  LDSM.16.M88.4 R164, [R252+0x12000] ;  /* 0x01200000fca4783b */ /* 0x000ee20000000200 */
[----:B------:R-:W-:Y:S02]  /*41d0*/  CS2R R120, SRZ ;  /* 0x0000000000787805 */ /* 0x000fe4000001ff00 */
[----:B------:R-:W-:-:S02]  /*41e0*/  CS2R R118, SRZ ;  /* 0x0000000000767805 */ /* 0x000fc4000001ff00 */
[----:B------:R-:W-:Y:S01]  /*41f0*/  CS2R R116, SRZ ;  /* 0x0000000000747805 */ /* 0x000fe2000001ff00 */
[----:B------:R-:W2:Y:S01]  /*4200*/  LDSM.16.M88.4 R168, [R252+0x12800] ;  /* 0x01280000fca8783b */ /* 0x000ea20000000200 */
[----:B------:R-:W-:Y:S02]  /*4210*/  CS2R R110, SRZ ;  /* 0x00000000006e7805 */ /* 0x000fe4000001ff00 */
[----:B------:R-:W-:Y:S02]  /*4220*/  CS2R R108, SRZ ;  /* 0x00000000006c7805 */ /* 0x000fe4000001ff00 */
[----:B------:R-:W-:Y:S01]  /*4230*/  CS2R R114, SRZ ;  /* 0x0000000000727805 */ /* 0x000fe2000001ff00 */
[----:B------:R-:W2:Y:S01]  /*4240*/  LDSM.16.M88.4 R196, [R252+0x14000] ;  /* 0x01400000fcc4783b */ /* 0x000ea20000000200 */
        /* <DEDUP_REMOVED lines=15> */
[----:B-1----:R-:W3:Y:S01]  /*4340*/  LDG.E.64 R4, desc[UR4][R12.64+0x8] ;  /* 0x000008040c047981 */ /* 0x002ee2000c1e1b00 */
[----:B------:R-:W2:Y:S01]  /*4350*/  @P0 MUFU.RCP R9, UR6 ;  /* 0x0000000600090d08 */ /* 0x000ea20008001000 */
[----:B------:R-:W-:Y:S01]  /*4360*/  UIMAD UR6, UR47, UR20, UR58 ;  /* 0x000000142f0672a4 */ /* 0x000fe2000f8e023a */
[----:B------:R-:W-:-:S02]  /*4370*/  CS2R R52, SRZ ;  /* 0x0000000000347805 */ /* 0x000fc4000001ff00 */
[----:B------:R-:W-:Y:S02]  /*4380*/  CS2R R46, SRZ ;  /* 0x00000000002e7805 */ /* 0x000fe4000001ff00 */
[----:B------:R-:W-:Y:S01]  /*4390*/  CS2R R44, SRZ ;  /* 0x00000000002c7805 */ /* 0x000fe2000001ff00 */
[----:B------:R-:W-:Y:S01]  /*43a0*/  USHF.L.U32 UR6, UR6, 0x5, URZ ;  /* 0x0000000506067899 */ /* 0x000fe2000800063f */
[----:B------:R-:W-:Y:S02]  /*43b0*/  CS2R R50, SRZ ;  /* 0x0000000000327805 */ /* 0x000fe4000001ff00 */
[----:B------:R-:W-:Y:S02]  /*43c0*/  CS2R R48, SRZ ;  /* 0x0000000000307805 */ /* 0x000fe4000001ff00 */
[----:B------:R-:W-:Y:S01]  /*43d0*/  CS2R R42, SRZ ;  /* 0x00000000002a7805 */ /* 0x000fe2000001ff00 */
[----:B------:R-:W-:Y:S01]  /*43e0*/  USHF.R.S32.HI UR10, URZ, 0x1f, UR6 ;  /* 0x0000001f3f0a7899 */ /* 0x000fe20008011406 */
[----:B------:R-:W-:-:S02]  /*43f0*/  CS2R R40, SRZ ;  /* 0x0000000000287805 */ /* 0x000fc4000001ff00 */
[----:B------:R-:W-:Y:S02]  /*4400*/  CS2R R38, SRZ ;  /* 0x0000000000267805 */ /* 0x000fe4000001ff00 */
[----:B------:R-:W-:Y:S02]  /*4410*/  CS2R R36, SRZ ;  /* 0x0000000000247805 */ /* 0x000fe4000001ff00 */
[----:B------:R-:W-:Y:S02]  /*4420*/  CS2R R34, SRZ ;  /* 0x0000000000227805 */ /* 0x000fe4000001ff00 */
[----:B------:R-:W-:Y:S02]  /*4430*/  CS2R R32, SRZ ;  /* 0x0000000000207805 */ /* 0x000fe4000001ff00 */
[----:B------:R-:W-:Y:S02]  /*4440*/  CS2R R22, SRZ ;  /* 0x0000000000167805 */ /* 0x000fe4000001ff00 */
[----:B------:R-:W-:Y:S01]  /*4450*/  CS2R R20, SRZ ;  /* 0x0000000000147805 */ /* 0x000fe2000001ff00 */
[----:B------:R-:W-:Y:S01]  /*4460*/  ULDC.U8 UR17, c[0x0][0x388] ;  /* 0x0000e20000117ab9 */ /* 0x000fe20000000000 */
[----:B------:R-:W-:Y:S01]  /*4470*/  ULDC UR16, c[0x0][0x2ec] ;  /* 0x0000bb0000107ab9 */ /* 0x000fe20000000800 */
[----:B------:R-:W3:Y:S04]  /*4480*/  LDG.E.64 R12, desc[UR4][R12.64] ;  /* 0x000000040c0c7981 */ /* 0x000ee8000c1e1b00 */
[----:B----4-:R1:W-:Y:S04]  /*4490*/  STL [R1+0x6c], R6 ;  /* 0x00006c0601007387 */ /* 0x0103e80000100800 */
[----:B-----5:R4:W-:Y:S01]  /*44a0*/  STL [R1+0x68], R7 ;  /* 0x0000680701007387 */ /* 0x0209e20000100800 */
[----:B-1----:R-:W-:-:S02]  /*44b0*/  LEA.HI R6, R30, R29, RZ, 0x7 ;  /* 0x0000001d1e067211 */ /* 0x002fc400078f38ff */
[----:B----4-:R-:W-:Y:S02]  /*44c0*/  LOP3.LUT R7, R26, 0xfffffff8, RZ, 0xc0, !PT ;  /* 0xfffffff81a077812 */ /* 0x010fe400078ec0ff */
[----:B------:R-:W-:-:S03]  /*44d0*/  SHF.R.S32.HI R6, RZ, 0x7, R6 ;  /* 0x00000007ff067819 */ /* 0x000fc60000011406 */
[----:B------:R-:W-:Y:S02]  /*44e0*/  IMAD.IADD R7, R29, 0x1, -R7 ;  /* 0x000000011d077824 */ /* 0x000fe400078e0a07 */
[----:B------:R-:W-:-:S03]  /*44f0*/  IMAD.SHL.U32 R10, R6, 0x20, RZ ;  /* 0x00000020060a7824 */ /* 0x000fc600078e00ff */
[----:B------:R-:W-:Y:S01]  /*4500*/  LOP3.LUT P1, RZ, R7, 0x2, RZ, 0xc0, !PT ;  /* 0x0000000207ff7812 */ /* 0x000fe2000782c0ff */
[----:B------:R-:W-:Y:S01]  /*4510*/  IMAD.U32 R7, RZ, RZ, UR43 ;  /* 0x0000002bff077e24 */ /* 0x000fe2000f8e00ff */
[----:B------:R-:W-:Y:S01]  /*4520*/  LOP3.LUT R10, R10, 0x6, R8, 0xf8, !PT ;  /* 0x000000060a0a7812 */ /* 0x000fe200078ef808 */
[----:B------:R-:W-:Y:S02]  /*4530*/  IMAD.U32 R8, RZ, RZ, UR43 ;  /* 0x0000002bff087e24 */ /* 0x000fe4000f8e00ff */
[----:B------:R-:W-:Y:S01]  /*4540*/  IMAD R14, R7, 0x2, R6 ;  /* 0x00000002070e7824 */ /* 0x000fe200078e0206 */
[----:B------:R-:W-:Y:S01]  /*4550*/  SHF.R.S32.HI R7, RZ, 0x1f, R24 ;  /* 0x0000001fff077819 */ /* 0x000fe20000011418 */
[----:B------:R-:W-:Y:S02]  /*4560*/  IMAD R15, R8, 0x40, R10 ;  /* 0x00000040080f7824 */ /* 0x000fe400078e020a */
[----:B--2---:R-:W-:-:S03]  /*4570*/  @P0 FMUL.FTZ R6, R11, R9 ;  /* 0x000000090b060220 */ /* 0x004fc60000410000 */
[----:B------:R-:W-:Y:S01]  /*4580*/  STL [R1+0x38], R15 ;  /* 0x0000380f01007387 */ /* 0x000fe20000100800 */
[----:B---3--:R-:W-:-:S04]  /*4590*/  IADD3 R24, P3, P2, R4, UR6, R24 ;  /* 0x0000000604187c10 */ /* 0x008fc8000fa7e018 */
[----:B------:R-:W-:Y:S02]  /*45a0*/  IADD3.X R4, R5, UR10, R7, P3, P2 ;  /* 0x0000000a05047c10 */ /* 0x000fe40009fe4407 */
[----:B------:R-:W-:-:S03]  /*45b0*/  @P0 R2UR UR11, R6 ;  /* 0x00000000060b02ca */ /* 0x000fc600000e0000 */
[----:B------:R1:W-:Y:S04]  /*45c0*/  STL [R1+0xb0], R4 ;  /* 0x0000b00401007387 */ /* 0x0003e80000100800 */
[----:B------:R-:W2:Y:S04]  /*45d0*/  LDL R6, [R1] ;  /* 0x0000000001067983 */ /* 0x000ea80000100800 */
[----:B-1----:R-:W3:Y:S01]  /*45e0*/  LDL R4, [R1+0x4] ;  /* 0x0000040001047983 */ /* 0x002ee20000100800 */
[C---:B------:R-:W-:Y:S01]  /*45f0*/  VIADD R5, R15.reuse, 0x19 ;  /* 0x000000190f057836 */ /* 0x040fe20000000000 */
[----:B------:R-:W-:Y:S01]  /*4600*/  R2UR UR8, R12 ;  /* 0x000000000c0872ca */ /* 0x000fe200000e0000 */
[----:B------:R-:W-:Y:S01]  /*4610*/  VIADD R7, R15, 0x10 ;  /* 0x000000100f077836 */ /* 0x000fe20000000000 */
[----:B------:R-:W-:-:S02]  /*4620*/  R2UR UR9, R13 ;  /* 0x000000000d0972ca */ /* 0x000fc400000e0000 */
[----:B------:R-:W-:Y:S01]  /*4630*/  I2FP.F32.S32 R12, R5 ;  /* 0x00000005000c7245 */ /* 0x000fe20000201400 */
[C---:B------:R-:W-:Y:S01]  /*4640*/  VIADD R8, R15.reuse, 0x9 ;  /* 0x000000090f087836 */ /* 0x040fe20000000000 */
[----:B------:R-:W-:Y:S01]  /*4650*/  SEL R240, R240, 0xffffffe0, !P1 ;  /* 0xffffffe0f0f07807 */ /* 0x000fe20004800000 */
[C---:B------:R-:W-:Y:S02]  /*4660*/  VIADD R9, R15.reuse, 0x8 ;  /* 0x000000080f097836 */ /* 0x040fe40000000000 */
[----:B------:R-:W-:Y:S02]  /*4670*/  STL [R1+0x9c], R12 ;  /* 0x00009c0c01007387 */ /* 0x000fe40000100800 */
[----:B------:R-:W-:Y:S02]  /*4680*/  IMAD.IADD R240, R240, 0x1, R252 ;  /* 0x00000001f0f07824 */ /* 0x000fe400078e02fc */
[----:B------:R-:W-:-:S03]  /*4690*/  VIADD R10, R15, 0x1 ;  /* 0x000000010f0a7836 */ /* 0x000fc60000000000 */
[----:B------:R-:W1:Y:S04]  /*46a0*/  LDSM.16.M88.4 R172, [R240+0x12000] ;  /* 0x01200000f0ac783b */ /* 0x000e680000000200 */
[----:B------:R-:W4:Y:S04]  /*46b0*/  LDSM.16.M88.4 R176, [R240+0x12800] ;  /* 0x01280000f0b0783b */ /* 0x000f280000000200 */
[----:B------:R-:W1:Y:S04]  /*46c0*/  LDSM.16.M88.4 R204, [R240+0x14000] ;  /* 0x01400000f0cc783b */ /* 0x000e680000000200 */
[----:B------:R-:W1:Y:S04]  /*46d0*/  LDSM.16.M88.4 R208, [R240+0x14800] ;  /* 0x01480000f0d0783b */ /* 0x000e680000000200 */
[----:B------:R-:W1:Y:S04]  /*46e0*/  LDSM.16.M88.4 R236, [R240+0x16000] ;  /* 0x01600000f0ec783b */ /* 0x000e680000000200 */
[----:B------:R-:W1:Y:S01]  /*46f0*/  LDSM.16.M88.4 R240, [R240+0x16800] ;  /* 0x01680000f0f0783b */ /* 0x000e620000000200 */
[----:B------:R-:W-:Y:S01]  /*4700*/  USHF.L.U32 UR20, UR43, 0x6, URZ ;  /* 0x000000062b147899 */ /* 0x000fe2000800063f */
[----:B------:R-:W-:-:S02]  /*4710*/  CS2R R30, SRZ ;  /* 0x00000000001e7805 */ /* 0x000fc4000001ff00 */
[----:B------:R-:W-:Y:S02]  /*4720*/  CS2R R28, SRZ ;  /* 0x00000000001c7805 */ /* 0x000fe4000001ff00 */
[----:B------:R-:W-:Y:S01]  /*4730*/  CS2R R26, SRZ ;  /* 0x00000000001a7805 */ /* 0x000fe2000001ff00 */
[----:B------:R-:W-:Y:S01]  /*4740*/  UIADD3 UR21, UR23, 0x40, UR20 ;  /* 0x0000004017157890 */ /* 0x000fe2000fffe014 */
[----:B------:R-:W-:Y:S01]  /*4750*/  UMOV UR6, URZ ;  /* 0x0000003f00067c82 */ /* 0x000fe20008000000 */
[----:B------:R-:W-:Y:S02]  /*4760*/  UIADD3 UR20, UR20, 0x40, URZ ;  /* 0x0000004014147890 */ /* 0x000fe4000fffe03f */
[----:B------:R-:W-:Y:S01]  /*4770*/  UIADD3 UR21, UR21, -UR19, URZ ;  /* 0x8000001315157290 */ /* 0x000fe2000fffe03f */
[----:B------:R-:W-:Y:S01]  /*4780*/  @UP1 UMOV UR6, UR11 ;  /* 0x0000000b00061c82 */ /* 0x000fe20008000000 */
[----:B--2---:R-:W2:Y:S04]  /*4790*/  LDSM.16.M88.4 R148, [R6+0x12000] ;  /* 0x012000000694783b */ /* 0x004ea80000000200 */
[----:B------:R-:W1:Y:S04]  /*47a0*/  LDSM.16.M88.4 R152, [R6+0x12800] ;  /* 0x012800000698783b */ /* 0x000e680000000200 */
[----:B------:R-:W1:Y:S04]  /*47b0*/  LDSM.16.M88.4 R180, [R6+0x14000] ;  /* 0x0140000006b4783b */ /* 0x000e680000000200 */
[----:B------:R-:W1:Y:S04]  /*47c0*/  LDSM.16.M88.4 R184, [R6+0x14800] ;  /* 0x0148000006b8783b */ /* 0x000e680000000200 */
[----:B------:R-:W1:Y:S04]  /*47d0*/  LDSM.16.M88.4 R212, [R6+0x16000] ;  /* 0x0160000006d4783b */ /* 0x000e680000000200 */
[----:B------:R5:W1:Y:S04]  /*47e0*/  LDSM.16.M88.4 R216, [R6+0x16800] ;  /* 0x0168000006d8783b */ /* 0x000a680000000200 */
[----:B---3--:R-:W3:Y:S04]  /*47f0*/  LDSM.16.M88.4 R156, [R4+0x12000] ;  /* 0x01200000049c783b */ /* 0x008ee80000000200 */
[----:B------:R-:W1:Y:S04]  /*4800*/  LDSM.16.M88.4 R160, [R4+0x12800] ;  /* 0x0128000004a0783b */ /* 0x000e680000000200 */
[----:B------:R-:W1:Y:S04]  /*4810*/  LDSM.16.M88.4 R188, [R4+0x14000] ;  /* 0x0140000004bc783b */ /* 0x000e680000000200 */
[----:B------:R-:W1:Y:S04]  /*4820*/  LDSM.16.M88.4 R192, [R4+0x14800] ;  /* 0x0148000004c0783b */ /* 0x000e680000000200 */
[----:B------:R-:W1:Y:S04]  /*4830*/  LDSM.16.M88.4 R220, [R4+0x16000] ;  /* 0x0160000004dc783b */ /* 0x000e680000000200 */
[----:B------:R4:W1:Y:S01]  /*4840*/  LDSM.16.M88.4 R224, [R4+0x16800] ;  /* 0x0168000004e0783b */ /* 0x0008620000000200 */
[----:B-----5:R-:W-:-:S05]  /*4850*/  VIADD R6, R15, 0x11 ;  /* 0x000000110f067836 */ /* 0x020fca0000000000 */
[----:B------:R-:W-:Y:S01]  /*4860*/  I2FP.F32.S32 R5, R6 ;  /* 0x0000000600057245 */ /* 0x000fe20000201400 */
[----:B----4-:R-:W-:-:S05]  /*4870*/  VIADD R4, R15, 0x18 ;  /* 0x000000180f047836 */ /* 0x010fca0000000000 */
[----:B------:R-:W-:Y:S02]  /*4880*/  I2FP.F32.S32 R11, R4 ;  /* 0x00000004000b7245 */ /* 0x000fe40000201400 */
[----:B------:R-:W-:-:S03]  /*4890*/  I2FP.F32.S32 R4, R7 ;  /* 0x0000000700047245 */ /* 0x000fc60000201400 */
[----:B------:R-:W-:Y:S04]  /*48a0*/  STL [R1+0x98], R11 ;  /* 0x0000980b01007387 */ /* 0x000fe80000100800 */
[----:B------:R4:W-:Y:S04]  /*48b0*/  STL [R1+0x94], R5 ;  /* 0x0000940501007387 */ /* 0x0009e80000100800 */
[----:B------:R5:W-:Y:S01]  /*48c0*/  STL [R1+0x90], R4 ;  /* 0x0000900401007387 */ /* 0x000be20000100800 */
[----:B------:R-:W-:Y:S01]  /*48d0*/  IMAD.WIDE.U32 R6, R24, -0x2daee0ad, RZ ;  /* 0xd2511f5318067825 */ /* 0x000fe200078e00ff */
[----:B----4-:R-:W-:-:S02]  /*48e0*/  I2FP.F32.S32 R5, R8 ;  /* 0x0000000800057245 */ /* 0x010fc40000201400 */
[----:B-----5:R-:W-:-:S03]  /*48f0*/  I2FP.F32.S32 R4, R9 ;  /* 0x0000000900047245 */ /* 0x020fc60000201400 */
[----:B------:R4:W-:Y:S04]  /*4900*/  STL [R1+0x8c], R5 ;  /* 0x00008c0501007387 */ /* 0x0009e80000100800 */
[----:B------:R5:W-:Y:S04]  /*4910*/  STL [R1+0x88], R4 ;  /* 0x0000880401007387 */ /* 0x000be80000100800 */
[----:B------:R2:W-:Y:S01]  /*4920*/  STL.64 [R1+0xa8], R6 ;  /* 0x0000a80601007387 */ /* 0x0005e20000100a00 */
[----:B----4-:R-:W-:Y:S02]  /*4930*/  I2FP.F32.S32 R5, R10 ;  /* 0x0000000a00057245 */ /* 0x010fe40000201400 */
[----:B-----5:R-:W-:-:S04]  /*4940*/  LOP3.LUT R4, R14, UR9, RZ, 0x3c, !PT ;  /* 0x000000090e047c12 */ /* 0x020fc8000f8e3cff */
[----:B------:R-:W-:Y:S01]  /*4950*/  LOP3.LUT R4, R4, R7, RZ, 0x3c, !PT ;  /* 0x0000000704047212 */ /* 0x000fe200078e3cff */
[----:B------:R4:W-:Y:S01]  /*4960*/  STL [R1+0x84], R5 ;  /* 0x0000840501007387 */ /* 0x0009e20000100800 */
[----:B--2---:R-:W-:-:S05]  /*4970*/  I2FP.F32.S32 R6, R15 ;  /* 0x0000000f00067245 */ /* 0x004fca0000201400 */
[----:B------:R2:W-:Y:S01]  /*4980*/  STL [R1+0x80], R6 ;  /* 0x0000800601007387 */ /* 0x0005e20000100800 */
[----:B----4-:R-:W-:-:S05]  /*4990*/  IMAD.WIDE.U32 R4, R4, -0x326172a9, RZ ;  /* 0xcd9e8d5704047825 */ /* 0x010fca00078e00ff */
[----:B------:R2:W-:Y:S01]  /*49a0*/  STL.64 [R1+0x78], R4 ;  /* 0x0000780401007387 */ /* 0x0005e20000100a00 */
[----:B-1-3--:R-:W-:-:S07]  /*49b0*/  CS2R R24, SRZ ;  /* 0x0000000000187805 */ /* 0x00afce000001ff00 */
.L_x_440:
[----:B---3--:R-:W3:Y:S01]  /*49c0*/  LDL R97, [R1] ;  /* 0x0000000001617983 */ /* 0x008ee20000100800 */
[----:B------:R-:W-:Y:S02]  /*49d0*/  USHF.L.U32 UR10, UR7, 0x6, URZ ;  /* 0x00000006070a7899 */ /* 0x000fe4000800063f */
[----:B------:R-:W-:Y:S02]  /*49e0*/  UIADD3 UR11, UR8, -0x61c88647, URZ ;  /* 0x9e3779b9080b7890 */ /* 0x000fe4000fffe03f */
[----:B------:R-:W4:Y:S01]  /*49f0*/  LDL R249, [R1+0x8] ;  /* 0x0000080001f97983 */ /* 0x000f220000100800 */
[----:B------:R-:W-:Y:S04]  /*4a00*/  UISETP.GE.AND UP0, UPT, UR10, UR21, UPT ;  /* 0x000000150a00728c */ /* 0x000fe8000bf06270 */
[----:B------:R-:W2:Y:S01]  /*4a10*/  LDL R96, [R1+0x4] ;  /* 0x0000040001607983 */ /* 0x000ea20000100800 */
[----:B------:R-:W-:Y:S04]  /*4a20*/  UISETP.LT.AND UP0, UPT, UR20, UR19, UP0 ;  /* 0x000000131400728c */ /* 0x000fe80008701270 */
[----:B------:R-:W2:Y:S02]  /*4a30*/  LDL R248, [R1+0xc] ;  /* 0x00000c0001f87983 */ /* 0x000ea40000100800 */
[----:B------:R-:W-:Y:S03]  /*4a40*/  PLOP3.LUT P2, PT, PT, PT, UP0, 0x80, 0x0 ;  /* 0x000000000000781c */ /* 0x000fe60003f4f008 */
[----:B------:R-:W2:Y:S01]  /*4a50*/  LDL R247, [R1+0x18] ;  /* 0x0000180001f77983 */ /* 0x000ea20000100800 */
[----:B------:R-:W-:Y:S04]  /*4a60*/  UISETP.GT.AND UP0, UPT, UR7, UR18, UPT ;  /* 0x000000120700728c */ /* 0x000fe8000bf04270 */
[----:B------:R-:W2:Y:S05]  /*4a70*/  LDL R99, [R1+0x10] ;  /* 0x0000100001637983 */ /* 0x000eaa0000100800 */
[----:B------:R-:W2:Y:S05]  /*4a80*/  LDL R246, [R1+0x14] ;  /* 0x0000140001f67983 */ /* 0x000eaa0000100800 */
[----:B------:R-:W0:Y:S05]  /*4a90*/  LDGDEPBAR ;  /* 0x00000000000079af */ /* 0x000e2a0000000000 */
[----:B------:R-:W2:Y:S05]  /*4aa0*/  LDL R98, [R1+0xb4] ;  /* 0x0000b40001627983 */ /* 0x000eaa0000100800 */
[----:B------:R-:W2:Y:S05]  /*4ab0*/  LDL R250, [R1+0x3c] ;  /* 0x00003c0001fa7983 */ /* 0x000eaa0000100800 */
[----:B------:R-:W2:Y:S05]  /*4ac0*/  LDL R251, [R1+0xb0] ;  /* 0x0000b00001fb7983 */ /* 0x000eaa0000100800 */
[----:B------:R-:W3:Y:S05]  /*4ad0*/  LDL.64 R244, [R1+0xa8] ;  /* 0x0000a80001f47983 */ /* 0x000eea0000100a00 */
[----:B---3--:R-:W3:Y:S01]  /*4ae0*/  LDL R245, [R1+0x58] ;  /* 0x0000580001f57983 */ /* 0x008ee20000100800 */
[----:B------:R-:W-:Y:S04]  /*4af0*/  DEPBAR.LE SB0, 0x0 ;  /* 0x000080000000791a */ /* 0x000fe80000000000 */
[----:B------:R-:W-:Y:S06]  /*4b00*/  BAR.SYNC.DEFER_BLOCKING 0x0 ;  /* 0x0000000000007b1d */ /* 0x000fec0000010000 */
[----:B----4-:R-:W-:Y:S05]  /*4b10*/  LDSM.16.M88.4 R16, [R249] ;  /* 0x00000000f910783b */ /* 0x010fea0000000200 */
[----:B------:R-:W1:Y:S05]  /*4b20*/  LDSM.16.M88.4 R8, [R97+0xc000] ;  /* 0x00c000006108783b */ /* 0x000e6a0000000200 */
[----:B------:R-:W4:Y:S05]  /*4b30*/  LDSM.16.M88.4 R68, [R97+0xc800] ;  /* 0x00c800006144783b */ /* 0x000f2a0000000200 */
[----:B--2---:R-:W-:Y:S05]  /*4b40*/  LDSM.16.M88.4 R72, [R248] ;  /* 0x00000000f848783b */ /* 0x004fea0000000200 */
[----:B------:R-:W2:Y:S05]  /*4b50*/  LDSM.16.M88.4 R76, [R96+0xc000] ;  /* 0x00c00000604c783b */ /* 0x000eaa0000000200 */
[----:B------:R-:W2:Y:S05]  /*4b60*/  LDSM.16.M88.4 R80, [R96+0xc800] ;  /* 0x00c800006050783b */ /* 0x000eaa0000000200 */
[----:B------:R-:W-:Y:S05]  /*4b70*/  LDSM.16.M88.4 R84, [R247] ;  /* 0x00000000f754783b */ /* 0x000fea0000000200 */
[----:B------:R-:W2:Y:S05]  /*4b80*/  LDSM.16.M88.4 R88, [R252+0xc000] ;  /* 0x00c00000fc58783b */ /* 0x000eaa0000000200 */
[----:B------:R-:W-:Y:S01]  /*4b90*/  LDSM.16.M88.4 R92, [R99+0xc000] ;  /* 0x00c00000635c783b */ /* 0x000fe20000000200 */
[C---:B-1----:R-:W-:Y:S06]  /*4ba0*/  HMMA.16816.F32.BF16 R4, R16.reuse, R8, RZ ;  /* 0x000000081004723c */ /* 0x042fec00000418ff */
[C---:B------:R-:W-:Y:S06]  /*4bb0*/  HMMA.16816.F32.BF16 R8, R16.reuse, R10, RZ ;  /* 0x0000000a1008723c */ /* 0x040fec00000418ff */
[C---:B----4-:R-:W-:Y:S06]  /*4bc0*/  HMMA.16816.F32.BF16 R12, R16.reuse, R68, RZ ;  /* 0x00000044100c723c */ /* 0x050fec00000418ff */
[----:B------:R-:W-:Y:S01]  /*4bd0*/  HMMA.16816.F32.BF16 R16, R16, R70, RZ ;  /* 0x000000461010723c */ /* 0x000fe200000418ff */
[----:B------:R-:W1:Y:S05]  /*4be0*/  LDSM.16.M88.4 R68, [R252+0xc800] ;  /* 0x00c80000fc44783b */ /* 0x000e6a0000000200 */
[C---:B--2---:R-:W-:Y:S06]  /*4bf0*/  HMMA.16816.F32.BF16 R4, R72.reuse, R76, R4 ;  /* 0x0000004c4804723c */ /* 0x044fec0000041804 */
[C---:B------:R-:W-:Y:S01]  /*4c00*/  HMMA.16816.F32.BF16 R8, R72.reuse, R78, R8 ;  /* 0x0000004e4808723c */ /* 0x040fe20000041808 */
[----:B------:R-:W2:Y:S05]  /*4c10*/  LDSM.16.M88.4 R76, [R246] ;  /* 0x00000000f64c783b */ /* 0x000eaa0000000200 */
[C---:B------:R-:W-:Y:S06]  /*4c20*/  HMMA.16816.F32.BF16 R12, R72.reuse, R80, R12 ;  /* 0x00000050480c723c */ /* 0x040fec000004180c */
[----:B------:R-:W-:Y:S01]  /*4c30*/  HMMA.16816.F32.BF16 R16, R72, R82, R16 ;  /* 0x000000524810723c */ /* 0x000fe20000041810 */
[----:B------:R-:W4:Y:S05]  /*4c40*/  LDSM.16.M88.4 R72, [R99+0xc800] ;  /* 0x00c800006348783b */ /* 0x000f2a0000000200 */
        /* <DEDUP_REMOVED lines=11> */
[C---:B----4-:R-:W-:Y:S06]  /*4d00*/  HMMA.16816.F32.BF16 R12, R76.reuse, R72, R12 ;  /* 0x000000484c0c723c */ /* 0x050fec000004180c */
        /* <DEDUP_REMOVED lines=29> */
[----:B------:R4:W4:Y:S05]  /*4ee0*/  LDSM.16.M88.4 R72, [R96+0x10800] ;  /* 0x010800006048783b */ /* 0x00092a0000000200 */
[C---:B------:R-:W-:Y:S01]  /*4ef0*/  HMMA.16816.F32.BF16 R4, R84.reuse, R88, R4 ;  /* 0x000000585404723c */ /* 0x040fe20000041804 */
[----:B------:R-:W-:Y:S05]  /*4f00*/  LDSM.16.M88.4 R80, [R247+0x4000] ;  /* 0x00400000f750783b */ /* 0x000fea0000000200 */
[C---:B------:R-:W-:Y:S01]  /*4f10*/  HMMA.16816.F32.BF16 R8, R84.reuse, R90, R8 ;  /* 0x0000005a5408723c */ /* 0x040fe20000041808 */
[----:B------:R-:W3:Y:S05]  /*4f20*/  LDSM.16.M88.4 R88, [R252+0x10000] ;  /* 0x01000000fc58783b */ /* 0x000eea0000000200 */
[C---:B-1----:R-:W-:Y:S06]  /*4f30*/  HMMA.16816.F32.BF16 R12, R84.reuse, R68, R12 ;  /* 0x00000044540c723c */ /* 0x042fec000004180c */
[----:B------:R-:W-:Y:S01]  /*4f40*/  HMMA.16816.F32.BF16 R16, R84, R70, R16 ;  /* 0x000000465410723c */ /* 0x000fe20000041810 */
[----:B------:R-:W1:Y:S05]  /*4f50*/  LDSM.16.M88.4 R68, [R252+0x10800] ;  /* 0x01080000fc44783b */ /* 0x000e6a0000000200 */
[C---:B--2---:R-:W-:Y:S01]  /*4f60*/  HMMA.16816.F32.BF16 R4, R76.reuse, R92, R4 ;  /* 0x0000005c4c04723c */ /* 0x044fe20000041804 */
[----:B----4-:R-:W2:Y:S05]  /*4f70*/  LDL.64 R96, [R1+0x78] ;  /* 0x0000780001607983 */ /* 0x010eaa0000100a00 */
[----:B------:R-:W-:Y:S01]  /*4f80*/  LDSM.16.M88.4 R84, [R246+0x4000] ;  /* 0x00400000f654783b */ /* 0x000fe20000000200 */
[C---:B------:R-:W-:Y:S04]  /*4f90*/  HMMA.16816.F32.BF16 R8, R76.reuse, R94, R8 ;  /* 0x0000005e4c08723c */ /* 0x040fe80000041808 */
[----:B------:R-:W4:Y:S02]  /*4fa0*/  LDSM.16.M88.4 R92, [R99+0x10000] ;  /* 0x01000000635c783b */ /* 0x000f240000000200 */
[C---:B------:R-:W-:Y:S06]  /*4fb0*/  HMMA.16816.F32.BF16 R12, R76.reuse, R72, R12 ;  /* 0x000000484c0c723c */ /* 0x040fec000004180c */
[----:B------:R-:W-:Y:S01]  /*4fc0*/  HMMA.16816.F32.BF16 R16, R76, R74, R16 ;  /* 0x0000004a4c10723c */ /* 0x000fe20000041810 */
[----:B------:R-:W2:Y:S01]  /*4fd0*/  LDL R77, [R1+0x84] ;  /* 0x00008400014d7983 */ /* 0x000ea20000100800 */
[----:B------:R-:W-:Y:S04]  /*4fe0*/  IMAD.U32 R72, RZ, RZ, UR7 ;  /* 0x00000007ff487e24 */ /* 0x000fe8000f8e00ff */
[----:B------:R-:W2:Y:S01]  /*4ff0*/  LDL R79, [R1+0x38] ;  /* 0x00003800014f7983 */ /* 0x000ea20000100800 */
[C---:B---3--:R-:W-:Y:S01]  /*5000*/  HMMA.16816.F32.BF16 R4, R80.reuse, R88, R4 ;  /* 0x000000585004723c */ /* 0x048fe20000041804 */
[----:B------:R-:W-:Y:S03]  /*5010*/  IMAD.MOV.U32 R78, RZ, RZ, 0x8 ;  /* 0x00000008ff4e7424 */ /* 0x000fe600078e00ff */
[----:B------:R-:W-:Y:S02]  /*5020*/  IMAD.U32 R74, RZ, RZ, UR10 ;  /* 0x0000000aff4a7e24 */ /* 0x000fe4000f8e00ff */
[C---:B------:R-:W-:Y:S01]  /*5030*/  HMMA.16816.F32.BF16 R8, R80.reuse, R90, R8 ;  /* 0x0000005a5008723c */ /* 0x040fe20000041808 */
[----:B------:R-:W3:Y:S01]  /*5040*/  LDL R91, [R1+0x6c] ;  /* 0x00006c00015b7983 */ /* 0x000ee20000100800 */
[----:B------:R-:W-:Y:S04]  /*5050*/  UIADD3 UR10, UR9, -0x4498517b, URZ ;  /* 0xbb67ae85090a7890 */ /* 0x000fe8000fffe03f */
[----:B------:R-:W3:Y:S01]  /*5060*/  LDL R90, [R1+0x80] ;  /* 0x00008000015a7983 */ /* 0x000ee20000100800 */
[C---:B-1----:R-:W-:Y:S06]  /*5070*/  HMMA.16816.F32.BF16 R12, R80.reuse, R68, R12 ;  /* 0x00000044500c723c */ /* 0x042fec000004180c */
[----:B------:R-:W-:Y:S01]  /*5080*/  HMMA.16816.F32.BF16 R16, R80, R70, R16 ;  /* 0x000000465010723c */ /* 0x000fe20000041810 */
[----:B------:R-:W3:Y:S04]  /*5090*/  LDL R83, [R1+0x88] ;  /* 0x0000880001537983 */ /* 0x000ee80000100800 */
[----:B------:R-:W-:Y:S02]  /*50a0*/  IMAD R68, R72, 0x4, R98 ;  /* 0x0000000448447824 */ /* 0x000fe400078e0262 */
[----:B------:R-:W3:Y:S01]  /*50b0*/  LDL R98, [R1+0x68] ;  /* 0x0000680001627983 */ /* 0x000ee20000100800 */
[C---:B----4-:R-:W-:Y:S03]  /*50c0*/  HMMA.16816.F32.BF16 R4, R84.reuse, R92, R4 ;  /* 0x0000005c5404723c */ /* 0x050fe60000041804 */
[----:B------:R-:W-:Y:S02]  /*50d0*/  IMAD.U32 R72, RZ, RZ, UR23 ;  /* 0x00000017ff487e24 */ /* 0x000fe4000f8e00ff */
[----:B------:R-:W-:Y:S01]  /*50e0*/  IMAD.WIDE.U32 R68, R68, -0x326172a9, RZ ;  /* 0xcd9e8d5744447825 */ /* 0x000fe200078e00ff */
[C---:B------:R-:W-:Y:S05]  /*50f0*/  HMMA.16816.F32.BF16 R8, R84.reuse, R94, R8 ;  /* 0x0000005e5408723c */ /* 0x040fea0000041808 */
[----:B------:R-:W-:Y:S02]  /*5100*/  @!P2 IADD3 R70, -R72, 0x1, R250 ;  /* 0x000000014846a810 */ /* 0x000fe40007ffe1fa */
[----:B------:R-:W-:Y:S04]  /*5110*/  LOP3.LUT R72, R69, UR8, R251, 0x96, !PT ;  /* 0x0000000845487c12 */ /* 0x000fe8000f8e96fb */
[----:B------:R-:W-:Y:S01]  /*5120*/  @!P2 IADD3 R74, R74, UR19, R70 ;  /* 0x000000134a4aac10 */ /* 0x000fe2000fffe046 */
[----:B------:R-:W-:Y:S05]  /*5130*/  IMAD.WIDE.U32 R72, R72, -0x2daee0ad, RZ ;  /* 0xd2511f5348487825 */ /* 0x000fea00078e00ff */
[----:B------:R-:W-:Y:S01]  /*5140*/  LOP3.LUT R73, R73, UR10, R244, 0x96, !PT ;  /* 0x0000000a49497c12 */ /* 0x000fe2000f8e96f4 */
[----:B------:R-:W-:Y:S01]  /*5150*/  UIADD3 UR10, UR8, 0x3c6ef372, URZ ;  /* 0x3c6ef372080a7890 */ /* 0x000fe2000fffe03f */
[----:B------:R-:W4:Y:S01]  /*5160*/  LDL R244, [R1+0x64] ;  /* 0x0000640001f47983 */ /* 0x000f220000100800 */
[----:B--2---:R-:W-:Y:S01]  /*5170*/  LOP3.LUT R75, R97, UR11, R68, 0x96, !PT ;  /* 0x0000000b614b7c12 */ /* 0x004fe2000f8e9644 */
[----:B------:R-:W-:Y:S03]  /*5180*/  UIADD3 UR11, UR9, 0x76cf5d0a, URZ ;  /* 0x76cf5d0a090b7890 */ /* 0x000fe6000fffe03f */
[----:B------:R1:W2:Y:S01]  /*5190*/  LDSM.16.M88.4 R68, [R99+0x10800] ;  /* 0x010800006344783b */ /* 0x0002a20000000200 */
[----:B------:R-:W-:Y:S01]  /*51a0*/  IMAD.WIDE.U32 R88, R75, -0x2daee0ad, RZ ;  /* 0xd2511f534b587825 */ /* 0x000fe200078e00ff */
[C---:B------:R-:W-:Y:S02]  /*51b0*/  @!P2 VIMNMX R75, R74.reuse, UR19, PT ;  /* 0x000000134a4bac48 */ /* 0x040fe4000bfe0100 */
[----:B------:R-:W-:Y:S02]  /*51c0*/  @!P2 VIADDMNMX R74, R74, R78, UR19, PT ;  /* 0x000000134a4aae46 */ /* 0x000fe4000b80014e */
[----:B------:R-:W4:Y:S01]  /*51d0*/  LDL R78, [R1+0x8c] ;  /* 0x00008c00014e7983 */ /* 0x000f220000100800 */
[----:B------:R-:W-:Y:S01]  /*51e0*/  LOP3.LUT R80, R89, UR11, R72, 0x96, !PT ;  /* 0x0000000b59507c12 */ /* 0x000fe2000f8e9648 */
[----:B------:R-:W-:Y:S04]  /*51f0*/  UIADD3 UR11, UR8, -0x255992d5, URZ ;  /* 0xdaa66d2b080b7890 */ /* 0x000fe8000fffe03f */
[----:B------:R-:W-:Y:S04]  /*5200*/  IMAD.WIDE.U32 R80, R80, -0x326172a9, RZ ;  /* 0xcd9e8d5750507825 */ /* 0x000fe800078e00ff */
[C---:B------:R-:W-:Y:S01]  /*5210*/  FFMA.FTZ R5, R77.reuse, UR6, R5 ;  /* 0x000000064d057c23 */ /* 0x040fe20008010005 */
[----:B------:R-:W-:Y:S01]  /*5220*/  FFMA.FTZ R7, R77, UR6, R7 ;  /* 0x000000064d077c23 */ /* 0x000fe20008010007 */
[C---:B------:R-:W-:Y:S02]  /*5230*/  @!P2 VIADD R76, R79.reuse, 0x1 ;  /* 0x000000014f4ca836 */ /* 0x040fe40000000000 */
[C---:B------:R-:W-:Y:S01]  /*5240*/  @!P2 VIADD R72, R79.reuse, 0x8 ;  /* 0x000000084f48a836 */ /* 0x040fe20000000000 */
[----:B-1----:R-:W4:Y:S01]  /*5250*/  LDL R99, [R1+0x5c] ;  /* 0x00005c0001637983 */ /* 0x002f220000100800 */
[----:B------:R-:W-:Y:S01]  /*5260*/  @!P2 VIADD R77, R79, 0x11 ;  /* 0x000000114f4da836 */ /* 0x000fe20000000000 */
[CC--:B------:R-:W-:Y:S02]  /*5270*/  @!P2 ISETP.GE.AND P1, PT, R76.reuse, R75.reuse, PT ;  /* 0x0000004b4c00a20c */ /* 0x0c0fe40003f26270 */
[-C--:B------:R-:W-:Y:S02]  /*5280*/  @!P2 ISETP.GE.AND P3, PT, R76, R74.reuse, PT ;  /* 0x0000004a4c00a20c */ /* 0x080fe40003f66270 */
[CC--:B------:R-:W-:Y:S02]  /*5290*/  @!P2 ISETP.GE.AND P6, PT, R72.reuse, R75.reuse, PT ;  /* 0x0000004b4800a20c */ /* 0x0c0fe40003fc6270 */
[-C--:B------:R-:W-:Y:S01]  /*52a0*/  @!P2 ISETP.GE.AND P5, PT, R72, R74.reuse, PT ;  /* 0x0000004a4800a20c */ /* 0x080fe20003fa6270 */
[----:B------:R-:W-:Y:S01]  /*52b0*/  IMAD.WIDE.U32 R72, R73, -0x326172a9, RZ ;  /* 0xcd9e8d5749487825 */ /* 0x000fe200078e00ff */
[----:B---3--:R-:W-:Y:S03]  /*52c0*/  FSETP.NEU.FTZ.AND P0, PT, R91, -INF , PT ;  /* 0xff8000005b00780b */ /* 0x008fe60003f1d000 */
[C---:B------:R-:W-:Y:S01]  /*52d0*/  FFMA.FTZ R4, R90.reuse, UR6, R4 ;  /* 0x000000065a047c23 */ /* 0x040fe20008010004 */
[----:B------:R-:W-:Y:S01]  /*52e0*/  FFMA.FTZ R6, R90, UR6, R6 ;  /* 0x000000065a067c23 */ /* 0x000fe20008010006 */
[----:B------:R-:W-:Y:S01]  /*52f0*/  LOP3.LUT R81, R81, UR11, R72, 0x96, !PT ;  /* 0x0000000b51517c12 */ /* 0x000fe2000f8e9648 */
[----:B------:R-:W-:Y:S01]  /*5300*/  FMUL.FTZ R72, R91, 1.4426950216293334961 ;  /* 0x3fb8aa3b5b487820 */ /* 0x000fe20000410000 */
[----:B------:R-:W3:Y:S01]  /*5310*/  LDL R90, [R1+0x94] ;  /* 0x00009400015a7983 */ /* 0x000ee20000100800 */
[C---:B--2---:R-:W-:Y:S01]  /*5320*/  HMMA.16816.F32.BF16 R12, R84.reuse, R68, R12 ;  /* 0x00000044540c723c */ /* 0x044fe2000004180c */
[----:B------:R-:W-:Y:S03]  /*5330*/  UIADD3 UR11, UR9, -0x126145ec, URZ ;  /* 0xed9eba14090b7890 */ /* 0x000fe6000fffe03f */
[----:B------:R-:W2:Y:S01]  /*5340*/  LDL R91, [R1+0x90] ;  /* 0x00009000015b7983 */ /* 0x000ea20000100800 */
[C---:B------:R-:W-:Y:S01]  /*5350*/  FFMA.FTZ R8, R83.reuse, UR6, R8 ;  /* 0x0000000653087c23 */ /* 0x040fe20008010008 */
[----:B------:R-:W-:Y:S01]  /*5360*/  FFMA.FTZ R10, R83, UR6, R10 ;  /* 0x00000006530a7c23 */ /* 0x000fe2000801000a */
[----:B------:R-:W-:Y:S02]  /*5370*/  HMMA.16816.F32.BF16 R16, R84, R70, R16 ;  /* 0x000000465410723c */ /* 0x000fe40000041810 */
[----:B------:R-:W2:Y:S01]  /*5380*/  LDL R83, [R1+0x9c] ;  /* 0x00009c0001537983 */ /* 0x000ea20000100800 */
[C---:B------:R-:W-:Y:S01]  /*5390*/  FSETP.NEU.FTZ.AND P4, PT, R98.reuse, -INF , PT ;  /* 0xff8000006200780b */ /* 0x040fe20003f9d000 */
[----:B------:R-:W-:Y:S01]  /*53a0*/  FMUL.FTZ R76, R98, 1.4426950216293334961 ;  /* 0x3fb8aa3b624c7820 */ /* 0x000fe20000410000 */
[----:B------:R-:W-:Y:S02]  /*53b0*/  LOP3.LUT R82, R73, UR10, R96, 0x96, !PT ;  /* 0x0000000a49527c12 */ /* 0x000fe4000f8e9660 */
[----:B------:R-:W2:Y:S01]  /*53c0*/  LDL R98, [R1+0x98] ;  /* 0x0000980001627983 */ /* 0x000ea20000100800 */
[----:B------:R-:W-:Y:S01]  /*53d0*/  @!P2 FSEL R5, R5, -INF , !P1 ;  /* 0xff8000000505a808 */ /* 0x000fe20004800000 */
[----:B------:R-:W-:Y:S01]  /*53e0*/  UIADD3 UR10, UR9, 0x32370b8f, URZ ;  /* 0x32370b8f090a7890 */ /* 0x000fe2000fffe03f */
[CC--:B------:R-:W-:Y:S01]  /*53f0*/  @!P2 ISETP.GE.AND P1, PT, R79.reuse, R74.reuse, PT ;  /* 0x0000004a4f00a20c */ /* 0x0c0fe20003f26270 */
[----:B------:R-:W-:Y:S01]  /*5400*/  IMAD.WIDE.U32 R68, R82, -0x2daee0ad, RZ ;  /* 0xd2511f5352447825 */ /* 0x000fe200078e00ff */
[----:B------:R-:W-:Y:S02]  /*5410*/  FSEL R73, R76, RZ, P4 ;  /* 0x000000ff4c497208 */ /* 0x000fe40002000000 */
[CC--:B------:R-:W-:Y:S01]  /*5420*/  @!P2 ISETP.GE.AND P4, PT, R79.reuse, R75.reuse, PT ;  /* 0x0000004b4f00a20c */ /* 0x0c0fe20003f86270 */
[----:B------:R-:W-:Y:S01]  /*5430*/  @!P2 VIADD R76, R79, 0x9 ;  /* 0x000000094f4ca836 */ /* 0x000fe20000000000 */
[----:B------:R-:W-:Y:S01]  /*5440*/  FSEL R72, R72, RZ, P0 ;  /* 0x000000ff48487208 */ /* 0x000fe20000000000 */
[--C-:B------:R-:W-:Y:S01]  /*5450*/  FFMA.FTZ R5, R5, UR16, -R73.reuse ;  /* 0x0000001005057c23 */ /* 0x100fe20008010849 */
[----:B------:R-:W-:Y:S02]  /*5460*/  @!P2 FSEL R4, R4, -INF , !P4 ;  /* 0xff8000000404a808 */ /* 0x000fe40006000000 */
[----:B------:R-:W-:Y:S01]  /*5470*/  @!P2 FSEL R6, R6, -INF , !P1 ;  /* 0xff8000000606a808 */ /* 0x000fe20004800000 */
[----:B------:R-:W-:Y:S01]  /*5480*/  MUFU.EX2 R95, R5 ;  /* 0x00000005005f7308 */ /* 0x000fe20000000800 */
[-C--:B------:R-:W-:Y:S01]  /*5490*/  @!P2 ISETP.GE.AND P0, PT, R76, R75.reuse, PT ;  /* 0x0000004b4c00a20c */ /* 0x080fe20003f06270 */
[--C-:B------:R-:W-:Y:S01]  /*54a0*/  FFMA.FTZ R4, R4, UR16, -R73.reuse ;  /* 0x0000001004047c23 */ /* 0x100fe20008010849 */
[-C--:B------:R-:W-:Y:S01]  /*54b0*/  @!P2 ISETP.GE.AND P4, PT, R76, R74.reuse, PT ;  /* 0x0000004a4c00a20c */ /* 0x080fe20003f86270 */
[--C-:B------:R-:W-:Y:S01]  /*54c0*/  FFMA.FTZ R6, R6, UR16, -R72.reuse ;  /* 0x0000001006067c23 */ /* 0x100fe20008010848 */
[----:B------:R-:W-:Y:S01]  /*54d0*/  @!P2 VIADD R76, R79, 0x10 ;  /* 0x000000104f4ca836 */ /* 0x000fe20000000000 */
[----:B------:R-:W-:Y:S04]  /*54e0*/  @!P2 FSEL R7, R7, -INF , !P3 ;  /* 0xff8000000707a808 */ /* 0x000fe80005800000 */
[----:B------:R1:W2:Y:S01]  /*54f0*/  MUFU.EX2 R97, R4 ;  /* 0x0000000400617308 */ /* 0x0002a20000000800 */
[----:B------:R-:W-:Y:S02]  /*5500*/  @!P2 FSEL R8, R8, -INF , !P6 ;  /* 0xff8000000808a808 */ /* 0x000fe40007000000 */
[CC--:B------:R-:W-:Y:S01]  /*5510*/  @!P2 ISETP.GE.AND P1, PT, R76.reuse, R75.reuse, PT ;  /* 0x0000004b4c00a20c */ /* 0x0c0fe20003f26270 */
[--C-:B------:R-:W-:Y:S01]  /*5520*/  FFMA.FTZ R94, R7, UR16, -R72.reuse ;  /* 0x00000010075e7c23 */ /* 0x100fe20008010848 */
[-C--:B------:R-:W-:Y:S01]  /*5530*/  @!P2 ISETP.GE.AND P3, PT, R76, R74.reuse, PT ;  /* 0x0000004a4c00a20c */ /* 0x080fe20003f66270 */
[----:B------:R-:W-:Y:S01]  /*5540*/  FFMA.FTZ R8, R8, UR16, -R73 ;  /* 0x0000001008087c23 */ /* 0x000fe20008010849 */
[-C--:B------:R-:W-:Y:S03]  /*5550*/  @!P2 ISETP.GE.AND P6, PT, R77, R75.reuse, PT ;  /* 0x0000004b4d00a20c */ /* 0x080fe60003fc6270 */
[----:B------:R1:W-:Y:S01]  /*5560*/  MUFU.EX2 R96, R6 ;  /* 0x0000000600607308 */ /* 0x0003e20000000800 */
[----:B------:R-:W-:Y:S05]  /*5570*/  @!P2 FSEL R10, R10, -INF , !P5 ;  /* 0xff8000000a0aa808 */ /* 0x000fea0006800000 */
[----:B------:R-:W-:Y:S04]  /*5580*/  FFMA.FTZ R10, R10, UR16, -R72 ;  /* 0x000000100a0a7c23 */ /* 0x000fe80008010848 */
[----:B------:R2:W-:Y:S01]  /*5590*/  MUFU.EX2 R93, R8 ;  /* 0x00000008005d7308 */ /* 0x0005e20000000800 */
[----:B-1----:R-:W-:Y:S01]  /*55a0*/  LOP3.LUT R4, R69, UR10, R88, 0x96, !PT ;  /* 0x0000000a45047c12 */ /* 0x002fe2000f8e9658 */
[----:B------:R-:W-:Y:S04]  /*55b0*/  UIADD3 UR10, UR8, 0x78dde6e4, URZ ;  /* 0x78dde6e4080a7890 */ /* 0x000fe8000fffe03f */
[----:B------:R-:W-:Y:S04]  /*55c0*/  IMAD.WIDE.U32 R4, R4, -0x326172a9, RZ ;  /* 0xcd9e8d5704047825 */ /* 0x000fe800078e00ff */
[----:B------:R-:W-:Y:S01]  /*55d0*/  MUFU.EX2 R92, R10 ;  /* 0x0000000a005c7308 */ /* 0x000fe20000000800 */
[----:B------:R-:W-:Y:S01]  /*55e0*/  LOP3.LUT R6, R5, UR10, R80, 0x96, !PT ;  /* 0x0000000a05067c12 */ /* 0x000fe2000f8e9650 */
[----:B------:R-:W-:Y:S04]  /*55f0*/  UIADD3 UR10, UR9, -0x56f99767, URZ ;  /* 0xa9066899090a7890 */ /* 0x000fe8000fffe03f */
[----:B------:R-:W-:Y:S04]  /*5600*/  IMAD.WIDE.U32 R6, R6, -0x2daee0ad, RZ ;  /* 0xd2511f5306067825 */ /* 0x000fe800078e00ff */
[----:B------:R-:W1:Y:S01]  /*5610*/  MUFU.EX2 R94, R94 ;  /* 0x0000005e005e7308 */ /* 0x000e620000000800 */
[C---:B----4-:R-:W-:Y:S01]  /*5620*/  FFMA.FTZ R9, R78.reuse, UR6, R9 ;  /* 0x000000064e097c23 */ /* 0x050fe20008010009 */
[----:B------:R-:W-:Y:S01]  /*5630*/  FFMA.FTZ R11, R78, UR6, R11 ;  /* 0x000000064e0b7c23 */ /* 0x000fe2000801000b */
[C---:B------:R-:W-:Y:S02]  /*5640*/  @!P2 VIADD R78, R79.reuse, 0x18 ;  /* 0x000000184f4ea836 */ /* 0x040fe40000000000 */
[----:B------:R-:W-:Y:S01]  /*5650*/  @!P2 VIADD R79, R79, 0x19 ;  /* 0x000000194f4fa836 */ /* 0x000fe20000000000 */
[----:B------:R-:W-:Y:S02]  /*5660*/  @!P2 FSEL R9, R9, -INF , !P0 ;  /* 0xff8000000909a808 */ /* 0x000fe40004000000 */
[-C--:B------:R-:W-:Y:S01]  /*5670*/  @!P2 ISETP.GE.AND P0, PT, R77, R74.reuse, PT ;  /* 0x0000004a4d00a20c */ /* 0x080fe20003f06270 */
[----:B------:R-:W-:Y:S01]  /*5680*/  IMAD.WIDE.U32 R76, R81, -0x2daee0ad, RZ ;  /* 0xd2511f53514c7825 */ /* 0x000fe200078e00ff */
[-C--:B------:R-:W-:Y:S03]  /*5690*/  @!P2 ISETP.GE.AND P5, PT, R78, R75.reuse, PT ;  /* 0x0000004b4e00a20c */ /* 0x080fe60003fa6270 */
[----:B------:R-:W-:Y:S01]  /*56a0*/  FFMA.FTZ R9, R9, UR16, -R73 ;  /* 0x0000001009097c23 */ /* 0x000fe20008010849 */
[----:B------:R-:W-:Y:S02]  /*56b0*/  @!P2 FSEL R11, R11, -INF , !P4 ;  /* 0xff8000000b0ba808 */ /* 0x000fe40006000000 */
[----:B------:R-:W-:Y:S01]  /*56c0*/  LOP3.LUT R68, R77, UR11, R68, 0x96, !PT ;  /* 0x0000000b4d447c12 */ /* 0x000fe2000f8e9644 */
[----:B------:R-:W-:Y:S01]  /*56d0*/  UIADD3 UR11, UR8, 0x1715609d, URZ ;  /* 0x1715609d080b7890 */ /* 0x000fe2000fffe03f */
[----:B------:R-:W-:Y:S01]  /*56e0*/  LOP3.LUT R76, R7, UR10, R76, 0x96, !PT ;  /* 0x0000000a074c7c12 */ /* 0x000fe2000f8e964c */
[----:B------:R-:W-:Y:S01]  /*56f0*/  UIADD3 UR10, UR8, -0x4ab325aa, URZ ;  /* 0xb54cda56080a7890 */ /* 0x000fe2000fffe03f */
[----:B------:R-:W-:Y:S01]  /*5700*/  @!P2 ISETP.GE.AND P4, PT, R79, R75, PT ;  /* 0x0000004b4f00a20c */ /* 0x000fe20003f86270 */
[----:B------:R-:W-:Y:S04]  /*5710*/  IMAD.WIDE.U32 R68, R68, -0x326172a9, RZ ;  /* 0xcd9e8d5744447825 */ /* 0x000fe800078e00ff */
[----:B------:R-:W-:Y:S01]  /*5720*/  FFMA.FTZ R11, R11, UR16, -R72 ;  /* 0x000000100b0b7c23 */ /* 0x000fe20008010848 */
[----:B------:R-:W-:Y:S01]  /*5730*/  LOP3.LUT R4, R69, UR11, R4, 0x96, !PT ;  /* 0x0000000b45047c12 */ /* 0x000fe2000f8e9604 */
[----:B------:R-:W-:Y:S04]  /*5740*/  UIADD3 UR11, UR9, 0x646e171e, URZ ;  /* 0x646e171e090b7890 */ /* 0x000fe8000fffe03f */
[----:B------:R-:W-:Y:S04]  /*5750*/  IMAD.WIDE.U32 R4, R4, -0x2daee0ad, RZ ;  /* 0xd2511f5304047825 */ /* 0x000fe800078e00ff */
[C---:B---3--:R-:W-:Y:S01]  /*5760*/  FFMA.FTZ R15, R90.reuse, UR6, R15 ;  /* 0x000000065a0f7c23 */ /* 0x048fe2000801000f */
[----:B------:R-:W-:Y:S01]  /*5770*/  FFMA.FTZ R13, R90, UR6, R13 ;  /* 0x000000065a0d7c23 */ /* 0x000fe2000801000d */
[----:B------:R-:W-:Y:S01]  /*5780*/  LOP3.LUT R7, R5, UR11, R6, 0x96, !PT ;  /* 0x0000000b05077c12 */ /* 0x000fe2000f8e9606 */
[C---:B--2---:R-:W-:Y:S01]  /*5790*/  FFMA.FTZ R12, R91.reuse, UR6, R12 ;  /* 0x000000065b0c7c23 */ /* 0x044fe2000801000c */
[----:B------:R-:W-:Y:S01]  /*57a0*/  FFMA.FTZ R14, R91, UR6, R14 ;  /* 0x000000065b0e7c23 */ /* 0x000fe2000801000e */
[--C-:B------:R-:W-:Y:S01]  /*57b0*/  SHF.R.U32.HI R69, RZ, 0x10, R4.reuse ;  /* 0x00000010ff457819 */ /* 0x100fe20000011604 */
[----:B------:R2:W-:Y:S01]  /*57c0*/  MUFU.EX2 R91, R9 ;  /* 0x00000009005b7308 */ /* 0x0005e20000000800 */
[C---:B------:R-:W-:Y:S01]  /*57d0*/  LOP3.LUT R70, R4.reuse, 0xffff, RZ, 0xc0, !PT ;  /* 0x0000ffff04467812 */ /* 0x040fe200078ec0ff */
[C---:B------:R-:W-:Y:S01]  /*57e0*/  FFMA.FTZ R19, R83.reuse, UR6, R19 ;  /* 0x0000000653137c23 */ /* 0x040fe20008010013 */
[----:B------:R-:W-:Y:S01]  /*57f0*/  LOP3.LUT R8, R4, 0xff, RZ, 0xc0, !PT ;  /* 0x000000ff04087812 */ /* 0x000fe200078ec0ff */
[----:B------:R-:W-:Y:S01]  /*5800*/  FFMA.FTZ R17, R83, UR6, R17 ;  /* 0x0000000653117c23 */ /* 0x000fe20008010011 */
[----:B------:R-:W-:Y:S01]  /*5810*/  SHF.R.U32.HI R6, RZ, 0x18, R4 ;  /* 0x00000018ff067819 */ /* 0x000fe20000011604 */
[----:B------:R-:W-:Y:S04]  /*5820*/  IMAD.WIDE.U32 R4, R76, -0x326172a9, RZ ;  /* 0xcd9e8d574c047825 */ /* 0x000fe800078e00ff */
[C---:B------:R-:W-:Y:S01]  /*5830*/  FFMA.FTZ R16, R98.reuse, UR6, R16 ;  /* 0x0000000662107c23 */ /* 0x040fe20008010010 */
[----:B------:R-:W-:Y:S01]  /*5840*/  MUFU.EX2 R90, R11 ;  /* 0x0000000b005a7308 */ /* 0x000fe20000000800 */
[----:B------:R-:W-:Y:S01]  /*5850*/  FFMA.FTZ R18, R98, UR6, R18 ;  /* 0x0000000662127c23 */ /* 0x000fe20008010012 */
[----:B------:R-:W-:Y:S01]  /*5860*/  @!P2 FSEL R15, R15, -INF , !P0 ;  /* 0xff8000000f0fa808 */ /* 0x000fe20004000000 */
[----:B------:R-:W3:Y:S01]  /*5870*/  LDL R98, [R1+0x60] ;  /* 0x0000600001627983 */ /* 0x000ee20000100800 */
[----:B------:R-:W-:Y:S02]  /*5880*/  ISETP.LE.U32.AND P0, PT, R6, UR17, PT ;  /* 0x0000001106007c0c */ /* 0x000fe4000bf03070 */
[----:B------:R-:W-:Y:S01]  /*5890*/  LOP3.LUT R6, R5, UR10, R68, 0x96, !PT ;  /* 0x0000000a05067c12 */ /* 0x000fe2000f8e9644 */
[----:B------:R-:W-:Y:S01]  /*58a0*/  FFMA.FTZ R15, R15, UR16, -R72 ;  /* 0x000000100f0f7c23 */ /* 0x000fe20008010848 */
[----:B------:R-:W-:Y:S02]  /*58b0*/  @!P2 FSEL R14, R14, -INF , !P3 ;  /* 0xff8000000e0ea808 */ /* 0x000fe40005800000 */
[----:B------:R-:W-:Y:S01]  /*58c0*/  ISETP.LE.U32.AND P3, PT, R8, UR17, PT ;  /* 0x0000001108007c0c */ /* 0x000fe2000bf63070 */
[----:B------:R-:W-:Y:S01]  /*58d0*/  MUFU.EX2 R86, R15 ;  /* 0x0000000f00567308 */ /* 0x000fe20000000800 */
[----:B------:R-:W-:Y:S01]  /*58e0*/  SHF.R.U32.HI R68, RZ, 0x18, R4 ;  /* 0x00000018ff447819 */ /* 0x000fe20000011604 */
[----:B------:R-:W-:Y:S01]  /*58f0*/  FFMA.FTZ R14, R14, UR16, -R72 ;  /* 0x000000100e0e7c23 */ /* 0x000fe20008010848 */
[C---:B------:R-:W-:Y:S02]  /*5900*/  LOP3.LUT R8, R4.reuse, 0xffff, RZ, 0xc0, !PT ;  /* 0x0000ffff04087812 */ /* 0x040fe400078ec0ff */
[----:B--2---:R-:W-:Y:S02]  /*5910*/  LOP3.LUT R9, R4, 0xff, RZ, 0xc0, !PT ;  /* 0x000000ff04097812 */ /* 0x004fe400078ec0ff */
[----:B------:R-:W-:Y:S03]  /*5920*/  SHF.R.U32.HI R10, RZ, 0x10, R4 ;  /* 0x00000010ff0a7819 */ /* 0x000fe60000011604 */
[----:B------:R-:W-:Y:S01]  /*5930*/  MUFU.EX2 R88, R14 ;  /* 0x0000000e00587308 */ /* 0x000fe20000000800 */
[C---:B------:R-:W-:Y:S02]  /*5940*/  LOP3.LUT R4, R6.reuse, 0xffff, RZ, 0xc0, !PT ;  /* 0x0000ffff06047812 */ /* 0x040fe400078ec0ff */
[----:B------:R-:W-:Y:S02]  /*5950*/  LOP3.LUT R5, R6, 0xff, RZ, 0xc0, !PT ;  /* 0x000000ff06057812 */ /* 0x000fe400078ec0ff */
[----:B------:R-:W-:Y:S02]  /*5960*/  SHF.R.U32.HI R4, RZ, 0x8, R4 ;  /* 0x00000008ff047819 */ /* 0x000fe40000011604 */
[----:B------:R-:W-:Y:S02]  /*5970*/  @!P2 FSEL R12, R12, -INF , !P1 ;  /* 0xff8000000c0ca808 */ /* 0x000fe40004800000 */
[-C--:B------:R-:W-:Y:S02]  /*5980*/  @!P2 ISETP.GE.AND P1, PT, R78, R74.reuse, PT ;  /* 0x0000004a4e00a20c */ /* 0x080fe40003f26270 */
[----:B------:R-:W-:Y:S01]  /*5990*/  @!P2 FSEL R16, R16, -INF , !P5 ;  /* 0xff8000001010a808 */ /* 0x000fe20006800000 */
[--C-:B------:R-:W-:Y:S01]  /*59a0*/  FFMA.FTZ R12, R12, UR16, -R73.reuse ;  /* 0x000000100c0c7c23 */ /* 0x100fe20008010849 */
[----:B------:R-:W-:Y:S02]  /*59b0*/  ISETP.LE.U32.AND P5, PT, R5, UR17, PT ;  /* 0x0000001105007c0c */ /* 0x000fe4000bfa3070 */
[----:B------:R-:W-:Y:S01]  /*59c0*/  LOP3.LUT R4, R4, 0xffff, RZ, 0xc0, !PT ;  /* 0x0000ffff04047812 */ /* 0x000fe200078ec0ff */
[----:B------:R-:W-:Y:S01]  /*59d0*/  MUFU.EX2 R89, R12 ;  /* 0x0000000c00597308 */ /* 0x000fe20000000800 */
[--C-:B------:R-:W-:Y:S01]  /*59e0*/  SHF.R.U32.HI R5, RZ, 0x10, R6.reuse ;  /* 0x00000010ff057819 */ /* 0x100fe20000011606 */
[--C-:B------:R-:W-:Y:S01]  /*59f0*/  FFMA.FTZ R16, R16, UR16, -R73.reuse ;  /* 0x0000001010107c23 */ /* 0x100fe20008010849 */
[----:B------:R-:W-:Y:S02]  /*5a00*/  @!P2 FSEL R13, R13, -INF , !P6 ;  /* 0xff8000000d0da808 */ /* 0x000fe40007000000 */
[----:B------:R-:W-:Y:S02]  /*5a10*/  @!P2 ISETP.GE.AND P6, PT, R79, R74, PT ;  /* 0x0000004a4f00a20c */ /* 0x000fe40003fc6270 */
[----:B------:R-:W-:Y:S01]  /*5a20*/  @!P2 FSEL R18, R18, -INF , !P1 ;  /* 0xff8000001212a808 */ /* 0x000fe20004800000 */
[--C-:B------:R-:W-:Y:S01]  /*5a30*/  FFMA.FTZ R13, R13, UR16, -R73.reuse ;  /* 0x000000100d0d7c23 */ /* 0x100fe20008010849 */
[----:B------:R-:W-:Y:S01]  /*5a40*/  SHF.R.U32.HI R6, RZ, 0x18, R6 ;  /* 0x00000018ff067819 */ /* 0x000fe20000011606 */
[----:B------:R-:W-:Y:S01]  /*5a50*/  @!P5 FADD.FTZ R97, -R97, -RZ ;  /* 0x800000ff6161d221 */ /* 0x000fe20000010100 */
[----:B------:R-:W-:Y:S01]  /*5a60*/  ISETP.LE.U32.AND P1, PT, R4, UR17, PT ;  /* 0x0000001104007c0c */ /* 0x000fe2000bf23070 */
[----:B------:R-:W-:Y:S01]  /*5a70*/  MUFU.EX2 R87, R13 ;  /* 0x0000000d00577308 */ /* 0x000fe20000000800 */
[----:B------:R-:W-:Y:S01]  /*5a80*/  LOP3.LUT R5, R5, 0xff, RZ, 0xc0, !PT ;  /* 0x000000ff05057812 */ /* 0x000fe200078ec0ff */
[----:B------:R-:W-:Y:S01]  /*5a90*/  FFMA.FTZ R18, R18, UR16, -R72 ;  /* 0x0000001012127c23 */ /* 0x000fe20008010848 */
[----:B------:R-:W-:Y:S02]  /*5aa0*/  @!P2 FSEL R19, R19, -INF , !P6 ;  /* 0xff8000001313a808 */ /* 0x000fe40007000000 */
[----:B------:R-:W-:Y:S02]  /*5ab0*/  @!P2 FSEL R17, R17, -INF , !P4 ;  /* 0xff8000001111a808 */ /* 0x000fe40006000000 */
[----:B------:R-:W-:Y:S03]  /*5ac0*/  ISETP.LE.U32.AND P6, PT, R6, UR17, PT ;  /* 0x0000001106007c0c */ /* 0x000fe6000bfc3070 */
[----:B------:R-:W2:Y:S01]  /*5ad0*/  MUFU.EX2 R85, R16 ;  /* 0x0000001000557308 */ /* 0x000ea20000000800 */
[----:B------:R-:W-:Y:S01]  /*5ae0*/  ISETP.LE.U32.AND P4, PT, R5, UR17, PT ;  /* 0x0000001105007c0c */ /* 0x000fe2000bf83070 */
[----:B------:R-:W-:Y:S01]  /*5af0*/  FFMA.FTZ R73, R17, UR16, -R73 ;  /* 0x0000001011497c23 */ /* 0x000fe20008010849 */
[----:B------:R-:W-:Y:S01]  /*5b00*/  LOP3.LUT R4, R7, 0xff, RZ, 0xc0, !PT ;  /* 0x000000ff07047812 */ /* 0x000fe200078ec0ff */
[----:B------:R-:W-:Y:S01]  /*5b10*/  @!P1 FADD.FTZ R95, -R95, -RZ ;  /* 0x800000ff5f5f9221 */ /* 0x000fe20000010100 */
[----:B------:R-:W-:Y:S01]  /*5b20*/  SHF.R.U32.HI R5, RZ, 0x8, R8 ;  /* 0x00000008ff057819 */ /* 0x000fe20000011608 */
[----:B------:R-:W-:Y:S01]  /*5b30*/  FFMA.FTZ R72, R19, UR16, -R72 ;  /* 0x0000001013487c23 */ /* 0x000fe20008010848 */
[----:B------:R-:W-:Y:S03]  /*5b40*/  ISETP.LE.U32.AND P2, PT, R4, UR17, PT ;  /* 0x0000001104007c0c */ /* 0x000fe6000bf43070 */
[----:B------:R-:W-:Y:S01]  /*5b50*/  MUFU.EX2 R83, R73 ;  /* 0x0000004900537308 */ /* 0x000fe20000000800 */
[----:B------:R-:W-:Y:S02]  /*5b60*/  LOP3.LUT R4, R5, 0xffff, RZ, 0xc0, !PT ;  /* 0x0000ffff05047812 */ /* 0x000fe400078ec0ff */
[----:B------:R-:W-:Y:S01]  /*5b70*/  ISETP.LE.U32.AND P5, PT, R9, UR17, PT ;  /* 0x0000001109007c0c */ /* 0x000fe2000bfa3070 */
[----:B-1----:R-:W-:Y:S01]  /*5b80*/  @!P6 FADD.FTZ R94, -R94, -RZ ;  /* 0x800000ff5e5ee221 */ /* 0x002fe20000010100 */
[----:B------:R-:W-:Y:S01]  /*5b90*/  ISETP.LE.U32.AND P1, PT, R4, UR17, PT ;  /* 0x0000001104007c0c */ /* 0x000fe2000bf23070 */
[----:B------:R-:W-:Y:S01]  /*5ba0*/  @!P4 FADD.FTZ R96, -R96, -RZ ;  /* 0x800000ff6060c221 */ /* 0x000fe20000010100 */
[----:B------:R-:W-:Y:S03]  /*5bb0*/  LOP3.LUT R5, R10, 0xff, RZ, 0xc0, !PT ;  /* 0x000000ff0a057812 */ /* 0x000fe600078ec0ff */
[----:B------:R-:W-:Y:S01]  /*5bc0*/  MUFU.EX2 R84, R18 ;  /* 0x0000001200547308 */ /* 0x000fe20000000800 */
[--C-:B------:R-:W-:Y:S01]  /*5bd0*/  SHF.R.U32.HI R4, RZ, 0x18, R7.reuse ;  /* 0x00000018ff047819 */ /* 0x100fe20000011607 */
[----:B--2---:R-:W-:Y:S01]  /*5be0*/  @!P3 FADD.FTZ R85, -R85, -RZ ;  /* 0x800000ff5555b221 */ /* 0x004fe20000010100 */
[----:B------:R-:W-:Y:S01]  /*5bf0*/  ISETP.LE.U32.AND P6, PT, R5, UR17, PT ;  /* 0x0000001105007c0c */ /* 0x000fe2000bfc3070 */
[----:B------:R-:W-:Y:S01]  /*5c00*/  @!P2 FADD.FTZ R89, -R89, -RZ ;  /* 0x800000ff5959a221 */ /* 0x000fe20000010100 */
[----:B------:R-:W-:Y:S02]  /*5c10*/  ISETP.LE.U32.AND P4, PT, R4, UR17, PT ;  /* 0x0000001104007c0c */ /* 0x000fe4000bf83070 */
[----:B------:R-:W-:Y:S01]  /*5c20*/  LOP3.LUT R4, R7, 0xffff, RZ, 0xc0, !PT ;  /* 0x0000ffff07047812 */ /* 0x000fe200078ec0ff */
[----:B------:R-:W-:Y:S01]  /*5c30*/  @!P5 FADD.FTZ R93, -R93, -RZ ;  /* 0x800000ff5d5dd221 */ /* 0x000fe20000010100 */
[----:B------:R-:W-:Y:S01]  /*5c40*/  LOP3.LUT R5, R69, 0xff, RZ, 0xc0, !PT ;  /* 0x000000ff45057812 */ /* 0x000fe200078ec0ff */
[----:B------:R-:W-:Y:S01]  /*5c50*/  @!P1 FADD.FTZ R91, -R91, -RZ ;  /* 0x800000ff5b5b9221 */ /* 0x000fe20000010100 */
[----:B------:R-:W-:Y:S01]  /*5c60*/  SHF.R.U32.HI R4, RZ, 0x8, R4 ;  /* 0x00000008ff047819 */ /* 0x000fe20000011604 */
[----:B------:R-:W1:Y:S01]  /*5c70*/  MUFU.EX2 R82, R72 ;  /* 0x0000004800527308 */ /* 0x000e620000000800 */
[----:B------:R-:W-:Y:S02]  /*5c80*/  ISETP.LE.U32.AND P5, PT, R68, UR17, PT ;  /* 0x0000001144007c0c */ /* 0x000fe4000bfa3070 */
[----:B------:R-:W-:Y:S01]  /*5c90*/  ISETP.LE.U32.AND P1, PT, R5, UR17, PT ;  /* 0x0000001105007c0c */ /* 0x000fe2000bf23070 */
[----:B------:R-:W-:Y:S01]  /*5ca0*/  @!P6 FADD.FTZ R92, -R92, -RZ ;  /* 0x800000ff5c5ce221 */ /* 0x000fe20000010100 */
[----:B------:R-:W-:Y:S01]  /*5cb0*/  LOP3.LUT R4, R4, 0xffff, RZ, 0xc0, !PT ;  /* 0x0000ffff04047812 */ /* 0x000fe200078ec0ff */
[----:B------:R-:W-:Y:S01]  /*5cc0*/  @!P4 FADD.FTZ R86, -R86, -RZ ;  /* 0x800000ff5656c221 */ /* 0x000fe20000010100 */
[----:B------:R-:W-:Y:S02]  /*5cd0*/  SHF.R.U32.HI R5, RZ, 0x8, R70 ;  /* 0x00000008ff057819 */ /* 0x000fe40000011646 */
[----:B------:R-:W-:Y:S02]  /*5ce0*/  F2FP.RELU.BF16.F32.PACK_AB R6, R95, R97 ;  /* 0x000000615f06723e */ /* 0x000fe400000018ff */
[----:B------:R-:W-:Y:S02]  /*5cf0*/  ISETP.LE.U32.AND P6, PT, R4, UR17, PT ;  /* 0x0000001104007c0c */ /* 0x000fe4000bfc3070 */
[----:B------:R-:W-:Y:S01]  /*5d00*/  LOP3.LUT R4, R5, 0xffff, RZ, 0xc0, !PT ;  /* 0x0000ffff05047812 */ /* 0x000fe200078ec0ff */
[----:B------:R2:W-:Y:S01]  /*5d10*/  STS [R245+0x14000], R6 ;  /* 0x01400006f5007388 */ /* 0x0005e20000000800 */
[----:B------:R-:W-:Y:S01]  /*5d20*/  F2FP.RELU.BF16.F32.PACK_AB R5, R94, R96 ;  /* 0x000000605e05723e */ /* 0x000fe200000018ff */
[----:B------:R-:W-:Y:S01]  /*5d30*/  @!P5 FADD.FTZ R90, -R90, -RZ ;  /* 0x800000ff5a5ad221 */ /* 0x000fe20000010100 */
[----:B------:R-:W-:Y:S01]  /*5d40*/  SHF.R.U32.HI R7, RZ, 0x10, R7 ;  /* 0x00000010ff077819 */ /* 0x000fe20000011607 */
[----:B-1----:R-:W-:Y:S01]  /*5d50*/  @!P0 FADD.FTZ R82, -R82, -RZ ;  /* 0x800000ff52528221 */ /* 0x002fe20000010100 */
[----:B------:R-:W-:Y:S01]  /*5d60*/  ISETP.LE.U32.AND P2, PT, R4, UR17, PT ;  /* 0x0000001104007c0c */ /* 0x000fe2000bf43070 */
[----:B------:R1:W-:Y:S01]  /*5d70*/  STS [R245+0x14400], R5 ;  /* 0x01440005f5007388 */ /* 0x0003e20000000800 */
[----:B------:R-:W-:Y:S01]  /*5d80*/  F2FP.RELU.BF16.F32.PACK_AB R4, R91, R93 ;  /* 0x0000005d5b04723e */ /* 0x000fe200000018ff */
[----:B------:R-:W-:Y:S01]  /*5d90*/  @!P1 FADD.FTZ R84, -R84, -RZ ;  /* 0x800000ff54549221 */ /* 0x000fe20000010100 */
[----:B------:R-:W-:Y:S01]  /*5da0*/  LOP3.LUT R7, R7, 0xff, RZ, 0xc0, !PT ;  /* 0x000000ff07077812 */ /* 0x000fe200078ec0ff */
[----:B------:R-:W-:Y:S01]  /*5db0*/  @!P6 FADD.FTZ R87, -R87, -RZ ;  /* 0x800000ff5757e221 */ /* 0x000fe20000010100 */
[----:B------:R-:W-:Y:S01]  /*5dc0*/  F2FP.RELU.BF16.F32.PACK_AB R8, R90, R92 ;  /* 0x0000005c5a08723e */ /* 0x000fe200000018ff */
[----:B------:R4:W-:Y:S01]  /*5dd0*/  STS [R244+0x14000], R4 ;  /* 0x01400004f4007388 */ /* 0x0009e20000000800 */
[----:B------:R-:W-:Y:S02]  /*5de0*/  ISETP.LE.U32.AND P5, PT, R7, UR17, PT ;  /* 0x0000001107007c0c */ /* 0x000fe4000bfa3070 */
[----:B------:R-:W-:Y:S02]  /*5df0*/  F2FP.RELU.BF16.F32.PACK_AB R7, R87, R89 ;  /* 0x000000595707723e */ /* 0x000fe400000018ff */
[----:B------:R-:W-:Y:S01]  /*5e00*/  STS [R244+0x14400], R8 ;  /* 0x01440008f4007388 */ /* 0x000fe20000000800 */
[----:B------:R-:W-:Y:S01]  /*5e10*/  FSETP.GE.FTZ.AND P3, PT, R89, RZ, PT ;  /* 0x000000ff5900720b */ /* 0x000fe20003f76000 */
[----:B------:R-:W-:Y:S01]  /*5e20*/  @!P2 FADD.FTZ R83, -R83, -RZ ;  /* 0x800000ff5353a221 */ /* 0x000fe20000010100 */
[----:B------:R-:W-:Y:S02]  /*5e30*/  FSETP.GE.FTZ.AND P2, PT, R97, RZ, PT ;  /* 0x000000ff6100720b */ /* 0x000fe40003f56000 */
[----:B------:R-:W-:Y:S01]  /*5e40*/  STS [R99+0x14000], R7 ;  /* 0x0140000763007388 */ /* 0x000fe20000000800 */
[----:B------:R-:W-:Y:S03]  /*5e50*/  FSETP.GE.FTZ.AND P1, PT, R95, RZ, PT ;  /* 0x000000ff5f00720b */ /* 0x000fe60003f36000 */
[----:B------:R-:W-:Y:S05]  /*5e60*/  @!P5 FADD.FTZ R88, -R88, -RZ ;  /* 0x800000ff5858d221 */ /* 0x000fea0000010100 */
[----:B--2---:R-:W-:Y:S02]  /*5e70*/  F2FP.RELU.BF16.F32.PACK_AB R6, R86, R88 ;  /* 0x000000585606723e */ /* 0x004fe400000018ff */
[----:B-1----:R-:W-:Y:S03]  /*5e80*/  F2FP.RELU.BF16.F32.PACK_AB R5, R83, R85 ;  /* 0x000000555305723e */ /* 0x002fe600000018ff */
[----:B------:R-:W-:Y:S01]  /*5e90*/  STS [R99+0x14400], R6 ;  /* 0x0144000663007388 */ /* 0x000fe20000000800 */
[----:B----4-:R-:W-:Y:S04]  /*5ea0*/  F2FP.RELU.BF16.F32.PACK_AB R4, R82, R84 ;  /* 0x000000545204723e */ /* 0x010fe800000018ff */
[----:B---3--:R1:W-:Y:S05]  /*5eb0*/  STS [R98+0x14000], R5 ;  /* 0x0140000562007388 */ /* 0x0083ea0000000800 */
        /* <DEDUP_REMOVED lines=114> */
[----:B------:R-:W-:Y:S01]  /*65e0*/  FADD.FTZ R4, -R80, R10 ;  /* 0x0000000a50047221 */ /* 0x000fe20000010100 */
[----:B------:R-:W-:Y:S01]  /*65f0*/  FSETP.GE.FTZ.AND P0, PT, R92, RZ, PT ;  /* 0x000000ff5c00720b */ /* 0x000fe20003f16000 */
        /* <DEDUP_REMOVED lines=106> */
[----:B------:R-:W3:Y:S03]  /*6ca0*/  LDC R10, c[0x0][0x424] ;  /* 0x00010900ff0a7b82 */ /* 0x000ee60000000800 */
[----:B------:R-:W3:Y:S01]  /*6cb0*/  LDL R97, [R1+0x2c] ;  /* 0x00002c0001617983 */ /* 0x000ee20000100800 */
[C---:B-1----:R-:W-:Y:S05]  /*6cc0*/  IMAD.U32 R6, R9.reuse, -0x40, RZ ;  /* 0xffffffc009067824 */ /* 0x042fea00078e00ff */
[----:B------:R-:W-:Y:S02]  /*6cd0*/  SHF.R.S32.HI R7, RZ, 0x1f, R6 ;  /* 0x0000001fff077819 */ /* 0x000fe40000011406 */
[----:B--2---:R-:W-:Y:S02]  /*6ce0*/  ISETP.GE.AND P3, PT, R246, UR22, PT ;  /* 0x00000016f6007c0c */ /* 0x004fe4000bf66270 */
[C---:B----4-:R-:W-:Y:S04]  /*6cf0*/  LEA R4, P1, R6.reuse, R98, 0x1 ;  /* 0x0000006206047211 */ /* 0x050fe800078208ff */
[----:B------:R-:W-:Y:S07]  /*6d00*/  LEA.HI.X.SX32 R5, R6, R99, 0x1, P1 ;  /* 0x0000006306057211 */ /* 0x000fee00008f0eff */
[----:B---3--:R1:W-:Y:S01]  /*6d10*/  @P3 STS.128 [R97+0x6000], RZ ;  /* 0x006000ff61003388 */ /* 0x0083e20000000c00 */
[----:B------:R-:W-:Y:S02]  /*6d20*/  ISETP.GE.AND P1, PT, R244, UR22, PT ;  /* 0x00000016f4007c0c */ /* 0x000fe4000bf26270 */
[C---:B------:R-:W-:Y:S01]  /*6d30*/  @!P3 LEA R8, P4, R9.reuse, R4, 0x6 ;  /* 0x000000040908b211 */ /* 0x040fe200078830ff */
[----:B------:R-:W-:Y:S01]  /*6d40*/  @!PT LDS RZ, [RZ] ;  /* 0x00000000fffff984 */ /* 0x000fe20000000800 */
[----:B------:R-:W-:Y:S01]  /*6d50*/  @!PT LDS RZ, [RZ] ;  /* 0x00000000fffff984 */ /* 0x000fe20000000800 */
[----:B------:R-:W-:Y:S01]  /*6d60*/  @!PT LDS RZ, [RZ] ;  /* 0x00000000fffff984 */ /* 0x000fe20000000800 */
[----:B------:R-:W-:Y:S01]  /*6d70*/  @!P3 LDGSTS.E.BYPASS.LTC128B.128 [R97+0x6000], desc[UR4][R4.64] ;  /* 0x060000000461bfae */ /* 0x000fe2000b901d44 */
[C---:B------:R-:W-:Y:S03]  /*6d80*/  LEA R6, P5, R9.reuse, R6, 0x5 ;  /* 0x0000000609067211 */ /* 0x040fe600078a28ff */
[----:B------:R1:W-:Y:S01]  /*6d90*/  @P2 STS.128 [R97+0x8000], RZ ;  /* 0x008000ff61002388 */ /* 0x0003e20000000c00 */
[C-C-:B------:R-:W-:Y:S02]  /*6da0*/  LEA.HI.X R7, R9.reuse, R7, R10.reuse, 0x5, P5 ;  /* 0x0000000709077211 */ /* 0x140fe400028f2c0a */
[----:B------:R-:W-:Y:S01]  /*6db0*/  @!P3 LEA.HI.X R9, R9, R5, R10, 0x6, P4 ;  /* 0x000000050909b211 */ /* 0x000fe200020f340a */
[----:B------:R-:W-:Y:S01]  /*6dc0*/  @!PT LDS RZ, [RZ] ;  /* 0x00000000fffff984 */ /* 0x000fe20000000800 */
[----:B------:R-:W-:Y:S01]  /*6dd0*/  @!PT LDS RZ, [RZ] ;  /* 0x00000000fffff984 */ /* 0x000fe20000000800 */
[----:B------:R-:W-:Y:S01]  /*6de0*/  @!PT LDS RZ, [RZ] ;  /* 0x00000000fffff984 */ /* 0x000fe20000000800 */
[----:B------:R-:W-:Y:S04]  /*6df0*/  @!P2 LDGSTS.E.BYPASS.LTC128B.128 [R97+0x8000], desc[UR4][R4.64+0x80] ;  /* 0x080000800461afae */ /* 0x000fe8000b901d44 */
[----:B------:R1:W-:Y:S04]  /*6e00*/  @P1 STS.128 [R97+0xa000], RZ ;  /* 0x00a000ff61001388 */ /* 0x0003e80000000c00 */
        /* <DEDUP_REMOVED lines=8> */
[----:B------:R2:W-:Y:S04]  /*6e90*/  @!P3 LDGSTS.E.BYPASS.LTC128B.128 [R97+0x7000], desc[UR4][R8.64] ;  /* 0x070000000861bfae */ /* 0x0005e8000b901d44 */
[----:B------:R1:W-:Y:S04]  /*6ea0*/  @P2 STS.128 [R97+0x9000], RZ ;  /* 0x009000ff61002388 */ /* 0x0003e80000000c00 */
[----:B------:R1:W-:Y:S01]  /*6eb0*/  STL.64 [R1+0x40], R4 ;  /* 0x0000400401007387 */ /* 0x0003e20000100a00 */
[CC--:B--2---:R-:W-:Y:S04]  /*6ec0*/  @!P2 LEA R8, P3, R6.reuse, R98.reuse, 0x1 ;  /* 0x000000620608a211 */ /* 0x0c4fe800078608ff */
[CCC-:B------:R-:W-:Y:S05]  /*6ed0*/  @!P2 LEA.HI.X R9, R6.reuse, R99.reuse, R7.reuse, 0x1, P3 ;  /* 0x000000630609a211 */ /* 0x1c0fea00018f0c07 */
[----:B------:R-:W-:Y:S01]  /*6ee0*/  @!PT LDS RZ, [RZ] ;  /* 0x00000000fffff984 */ /* 0x000fe20000000800 */
[----:B------:R-:W-:Y:S01]  /*6ef0*/  @!PT LDS RZ, [RZ] ;  /* 0x00000000fffff984 */ /* 0x000fe20000000800 */
[----:B------:R-:W-:Y:S01]  /*6f00*/  @!PT LDS RZ, [RZ] ;  /* 0x00000000fffff984 */ /* 0x000fe20000000800 */
[----:B------:R2:W-:Y:S04]  /*6f10*/  @!P2 LDGSTS.E.BYPASS.LTC128B.128 [R97+0x9000], desc[UR4][R8.64+0x80] ;  /* 0x090000800861afae */ /* 0x0005e8000b901d44 */
[----:B------:R1:W-:Y:S01]  /*6f20*/  @P1 STS.128 [R97+0xb000], RZ ;  /* 0x00b000ff61001388 */ /* 0x0003e20000000c00 */
[C---:B--2---:R-:W-:Y:S04]  /*6f30*/  @!P1 LEA R8, P2, R6.reuse, R98, 0x1 ;  /* 0x0000006206089211 */ /* 0x044fe800078408ff */
[----:B------:R-:W-:Y:S05]  /*6f40*/  @!P1 LEA.HI.X R9, R6, R99, R7, 0x1, P2 ;  /* 0x0000006306099211 */ /* 0x000fea00010f0c07 */
[----:B------:R-:W-:Y:S01]  /*6f50*/  @!PT LDS RZ, [RZ] ;  /* 0x00000000fffff984 */ /* 0x000fe20000000800 */
[----:B------:R-:W-:Y:S01]  /*6f60*/  @!PT LDS RZ, [RZ] ;  /* 0x00000000fffff984 */ /* 0x000fe20000000800 */
[----:B------:R-:W-:Y:S01]  /*6f70*/  @!PT LDS RZ, [RZ] ;  /* 0x00000000fffff984 */ /* 0x000fe20000000800 */
[----:B------:R1:W-:Y:S04]  /*6f80*/  @!P1 LDGSTS.E.BYPASS.LTC128B.128 [R97+0xb000], desc[UR4][R8.64+0x100] ;  /* 0x0b00010008619fae */ /* 0x0003e8000b901d44 */
[----:B------:R-:W0:Y:S02]  /*6f90*/  LDGDEPBAR ;  /* 0x00000000000079af */ /* 0x000e240000000000 */
.L_x_438:
        /* <DEDUP_REMOVED lines=385> */
[----:B------:R-:W-:Y:S11]  /*87b0*/  ISETP.GE.AND P1, PT, R246, UR22, PT ;  /* 0x00000016f6007c0c */ /* 0x000ff6000bf26270 */
[----:B------:R3:W-:Y:S01]  /*87c0*/  @P2 STS.128 [R96], RZ ;  /* 0x000000ff60002388 */ /* 0x0007e20000000c00 */
[----:B------:R-:W4:Y:S01]  /*87d0*/  LDC R10, c[0x0][0x244] ;  /* 0x00009100ff0a7b82 */ /* 0x000f220000000800 */
[----:B-1----:R-:W-:Y:S05]  /*87e0*/  IMAD.U32 R6, R9, -0x40, RZ ;  /* 0xffffffc009067824 */ /* 0x002fea00078e00ff */
[----:B------:R-:W-:Y:S02]  /*87f0*/  SHF.R.S32.HI R7, RZ, 0x1f, R6 ;  /* 0x0000001fff077819 */ /* 0x000fe40000011406 */
[C---:B--2---:R-:W-:Y:S04]  /*8800*/  LEA R4, P0, R6.reuse, R98, 0x1 ;  /* 0x0000006206047211 */ /* 0x044fe800078008ff */
[----:B------:R-:W-:Y:S02]  /*8810*/  LEA.HI.X.SX32 R5, R6, R99, 0x1, P0 ;  /* 0x0000006306057211 */ /* 0x000fe400000f0eff */
[----:B------:R-:W-:Y:S02]  /*8820*/  ISETP.GE.AND P0, PT, R247, UR22, PT ;  /* 0x00000016f7007c0c */ /* 0x000fe4000bf06270 */
[C---:B------:R-:W-:Y:S01]  /*8830*/  @!P2 LEA R8, P3, R9.reuse, R4, 0x6 ;  /* 0x000000040908a211 */ /* 0x040fe200078630ff */
[----:B------:R-:W-:Y:S01]  /*8840*/  @!PT LDS RZ, [RZ] ;  /* 0x00000000fffff984 */ /* 0x000fe20000000800 */
[----:B------:R-:W-:Y:S01]  /*8850*/  @!PT LDS RZ, [RZ] ;  /* 0x00000000fffff984 */ /* 0x000fe20000000800 */
[----:B------:R-:W-:Y:S01]  /*8860*/  @!PT LDS RZ, [RZ] ;  /* 0x00000000fffff984 */ /* 0x000fe20000000800 */
[----:B------:R-:W-:Y:S01]  /*8870*/  @!P2 LDGSTS.E.BYPASS.LTC128B.128 [R96], desc[UR4][R4.64] ;  /* 0x000000000460afae */ /* 0x000fe2000b901d44 */
[C---:B------:R-:W-:Y:S03]  /*8880*/  LEA R6, P4, R9.reuse, R6, 0x5 ;  /* 0x0000000609067211 */ /* 0x040fe600078828ff */
[----:B------:R3:W-:Y:S01]  /*8890*/  @P1 STS.128 [R96+0x2000], RZ ;  /* 0x002000ff60001388 */ /* 0x0007e20000000c00 */
[C-C-:B----4-:R-:W-:Y:S02]  /*88a0*/  LEA.HI.X R7, R9.reuse, R7, R10.reuse, 0x5, P4 ;  /* 0x0000000709077211 */ /* 0x150fe400020f2c0a */
        /* <DEDUP_REMOVED lines=17> */
[CC--:B-1----:R-:W-:Y:S04]  /*89c0*/  @!P1 LEA R8, P2, R6.reuse, R98.reuse, 0x1 ;  /* 0x0000006206089211 */ /* 0x0c2fe800078408ff */
[CCC-:B------:R-:W-:Y:S05]  /*89d0*/  @!P1 LEA.HI.X R9, R6.reuse, R99.reuse, R7.reuse, 0x1, P2 ;  /* 0x0000006306099211 */ /* 0x1c0fea00010f0c07 */
[----:B------:R-:W-:Y:S01]  /*89e0*/  @!PT LDS RZ, [RZ] ;  /* 0x00000000fffff984 */ /* 0x000fe20000000800 */
[----:B------:R-:W-:Y:S01]  /*89f0*/  @!PT LDS RZ, [RZ] ;  /* 0x00000000fffff984 */ /* 0x000fe20000000800 */
[----:B------:R-:W-:Y:S01]  /*8a00*/  @!PT LDS RZ, [RZ] ;  /* 0x00000000fffff984 */ /* 0x000fe20000000800 */
[----:B------:R1:W-:Y:S04]  /*8a10*/  @!P1 LDGSTS.E.BYPASS.LTC128B.128 [R96+0x3000], desc[UR4][R8.64+0x80] ;  /* 0x0300008008609fae */ /* 0x0003e8000b901d44 */
[----:B------:R3:W-:Y:S01]  /*8a20*/  @P0 STS.128 [R96+0x5000], RZ ;  /* 0x005000ff60000388 */ /* 0x0007e20000000c00 */
[C---:B-1----:R-:W-:Y:S04]  /*8a30*/  @!P0 LEA R8, P1, R6.reuse, R98, 0x1 ;  /* 0x0000006206088211 */ /* 0x042fe800078208ff */
[----:B------:R-:W-:Y:S05]  /*8a40*/  @!P0 LEA.HI.X R9, R6, R99, R7, 0x1, P1 ;  /* 0x0000006306098211 */ /* 0x000fea00008f0c07 */
[----:B------:R-:W-:Y:S01]  /*8a50*/  @!PT LDS RZ, [RZ] ;  /* 0x00000000fffff984 */ /* 0x000fe20000000800 */
[----:B------:R-:W-:Y:S01]  /*8a60*/  @!PT LDS RZ, [RZ] ;  /* 0x00000000fffff984 */ /* 0x000fe20000000800 */
[----:B------:R-:W-:Y:S01]  /*8a70*/  @!PT LDS RZ, [RZ] ;  /* 0x00000000fffff984 */ /* 0x000fe20000000800 */
[----:B------:R3:W-:Y:S04]  /*8a80*/  @!P0 LDGSTS.E.BYPASS.LTC128B.128 [R96+0x5000], desc[UR4][R8.64+0x100] ;  /* 0x0500010008608fae */ /* 0x0007e8000b901d44 */
[----:B------:R-:W0:Y:S02]  /*8a90*/  LDGDEPBAR ;  /* 0x00000000000079af */ /* 0x000e240000000000 */
.L_x_439:
        /* <DEDUP_REMOVED lines=131> */
[----:B---3--:R-:W-:Y:S01]  /*92d0*/  FMUL.FTZ R9, R57, UR7 ;  /* 0x0000000739097c20 */ /* 0x008fe20008410000 */
        /* <DEDUP_REMOVED lines=93> */
.L_x_441:
[----:B------:R-:W-:Y:S01]  /*98b0*/  @UP0 UIADD3 UR13, UR24, UR36, URZ ;  /* 0x00000024180d0290 */ /* 0x000fe2000fffe03f */
[----:B------:R-:W-:Y:S01]  /*98c0*/  @UP0 ULDC.64 UR6, c[0x0][0x458] ;  /* 0x0001160000060ab9 */ /* 0x000fe20000000a00 */
[----:B------:R-:W-:Y:S02]  /*98d0*/  USHF.L.U32 UR12, UR43, 0x6, URZ ;  /* 0x000000062b0c7899 */ /* 0x000fe4000800063f */
[----:B------:R-:W-:Y:S02]  /*98e0*/  @UP0 UIMAD.WIDE.U32 UR8, UR13, UR6, URZ ;  /* 0x000000060d0802a5 */ /* 0x000fe4000f8e003f */
[----:B------:R-:W-:-:S04]  /*98f0*/  @UP0 UIMAD UR13, UR13, UR7, URZ ;  /* 0x000000070d0d02a4 */ /* 0x000fc8000f8e023f */
[----:B------:R-:W-:-:S03]  /*9900*/  @UP0 UIADD3 UR17, UR9, UR13, URZ ;  /* 0x0000000d09110290 */ /* 0x000fc6000fffe03f */
[----:B------:R-:W-:Y:S01]  /*9910*/  @UP0 UMOV UR13, UR8 ;  /* 0x00000008000d0c82 */ /* 0x000fe20008000000 */
[----:B------:R-:W-:Y:S08]  /*9920*/  @P0 BRA `(.L_x_442) ;  /* 0x0000000000340947 */ /* 0x000ff00003800000 */
        /* <DEDUP_REMOVED lines=11> */
[----:B------:R-:W-:-:S03]  /*99e0*/  UIADD3 UR17, UR9, UR13, URZ ;  /* 0x0000000d09117290 */ /* 0x000fc6000fffe03f */
[----:B------:R-:W-:-:S09]  /*99f0*/  UMOV UR13, UR8 ;  /* 0x00000008000d7c82 */ /* 0x000fd20008000000 */
.L_x_442:
        /* <DEDUP_REMOVED lines=8> */
[----:B------:R-:W-:Y:S01]  /*9a80*/  USHF.R.S32.HI UR20, URZ, 0x1f, UR58 ;  /* 0x0000001f3f147899 */ /* 0x000fe2000801143a */
[----:B------:R-:W-:Y:S01]  /*9a90*/  BSSY B0, `(.L_x_443) ;  /* 0x000002c000007945 */ /* 0x000fe20003800000 */
[----:B------:R-:W-:Y:S01]  /*9aa0*/  UIMAD UR8, UR12, UR11, UR8 ;  /* 0x0000000b0c0872a4 */ /* 0x000fe2000f8e0208 */
[----:B------:R-:W-:Y:S01]  /*9ab0*/  IMAD.WIDE.U32 R6, R6, UR12, R8 ;  /* 0x0000000c06067c25 */ /* 0x000fe2000f8e0008 */
[----:B------:R-:W-:Y:S01]  /*9ac0*/  SHF.R.S32.HI R4, RZ, 0x3, R4 ;  /* 0x00000003ff047819 */ /* 0x000fe20000011404 */
[----:B------:R-:W-:-:S03]  /*9ad0*/  ULDC.64 UR14, c[0x0][0x468] ;  /* 0x00011a00000e7ab9 */ /* 0x000fc60000000a00 */
[----:B------:R-:W-:Y:S01]  /*9ae0*/  IMAD.U32 R5, RZ, RZ, UR8 ;  /* 0x00000008ff057e24 */ /* 0x000fe2000f8e00ff */
[----:B------:R-:W-:Y:S01]  /*9af0*/  UIMAD UR8, UR43, -0x40, UR19 ;  /* 0xffffffc02b0878a4 */ /* 0x000fe2000f8e0213 */
[----:B------:R-:W-:Y:S01]  /*9b00*/  IADD3 R6, P0, R6, UR16, RZ ;  /* 0x0000001006067c10 */ /* 0x000fe2000ff1e0ff */
[C---:B------:R-:W-:Y:S01]  /*9b10*/  VIADD R10, R4.reuse, 0x20 ;  /* 0x00000020040a7836 */ /* 0x040fe20000000000 */
[----:B------:R-:W-:Y:S01]  /*9b20*/  UIMAD UR16, UR20, UR14, URZ ;  /* 0x0000000e141072a4 */ /* 0x000fe2000f8e023f */
[----:B------:R-:W-:Y:S02]  /*9b30*/  SHF.R.S32.HI R52, RZ, 0x1f, R4 ;  /* 0x0000001fff347819 */ /* 0x000fe40000011404 */
[----:B------:R-:W-:Y:S01]  /*9b40*/  ISETP.GE.AND P4, PT, R4, UR8, PT ;  /* 0x0000000804007c0c */ /* 0x000fe2000bf86270 */
[----:B------:R1:W2:Y:S01]  /*9b50*/  LDS.128 R36, [R96+0xd000] ;  /* 0x00d0000060247984 */ /* 0x0002a20000000c00 */
[----:B------:R-:W-:Y:S01]  /*9b60*/  IADD3.X R7, R7, UR18, R5, P0, !PT ;  /* 0x0000001207077c10 */ /* 0x000fe200087fe405 */
[----:B------:R-:W-:Y:S01]  /*9b70*/  IMAD.U32 R5, RZ, RZ, UR14 ;  /* 0x0000000eff057e24 */ /* 0x000fe2000f8e00ff */
[----:B------:R-:W-:Y:S01]  /*9b80*/  UIMAD UR15, UR58, UR15, UR16 ;  /* 0x0000000f3a0f72a4 */ /* 0x000fe2000f8e0210 */
[----:B------:R1:W3:Y:S01]  /*9b90*/  LDS.128 R32, [R96+0xf000] ;  /* 0x00f0000060207984 */ /* 0x0002e20000000c00 */
[----:B------:R-:W-:Y:S01]  /*9ba0*/  ISETP.GE.AND P3, PT, R10, UR8, PT ;  /* 0x000000080a007c0c */ /* 0x000fe2000bf66270 */
[----:B------:R-:W-:-:S02]  /*9bb0*/  IMAD.WIDE.U32 R10, R5, UR58, R6 ;  /* 0x0000003a050a7c25 */ /* 0x000fc4000f8e0006 */
[----:B------:R1:W4:Y:S02]  /*9bc0*/  LDS.128 R28, [R96+0x11000] ;  /* 0x01100000601c7984 */ /* 0x0003240000000c00 */
[----:B------:R-:W-:Y:S02]  /*9bd0*/  VIADD R14, R11, UR15 ;  /* 0x0000000f0b0e7c36 */ /* 0x000fe40008000000 */
        /* <DEDUP_REMOVED lines=23> */
.L_x_444:
[----:B------:R-:W-:Y:S05]  /*9d50*/  BSYNC B0 ;  /* 0x0000000000007941 */ /* 0x000fea0003800000 */
.L_x_443:
        /* <DEDUP_REMOVED lines=20> */
.L_x_446:
[----:B------:R-:W-:Y:S05]  /*9ea0*/  BSYNC B0 ;  /* 0x0000000000007941 */ /* 0x000fea0003800000 */
.L_x_445:
[----:B--2---:R2:W2:Y:S01]  /*9eb0*/  LDS.128 R20, [R96+0x12000] ;  /* 0x0120000060147984 */ /* 0x0044a20000000c00 */
[----:B------:R-:W-:Y:S01]  /*9ec0*/  UIMAD UR8, UR9, UR6, URZ ;  /* 0x00000006090872a4 */ /* 0x000fe2000f8e023f */
[----:B-1----:R-:W-:Y:S01]  /*9ed0*/  IMAD.U32 R6, RZ, RZ, UR6 ;  /* 0x00000006ff067e24 */ /* 0x002fe2000f8e00ff */
        /* <DEDUP_REMOVED lines=32> */
.L_x_448:
[----:B------:R-:W-:Y:S05]  /*a0e0*/  BSYNC B0 ;  /* 0x0000000000007941 */ /* 0x000fea0003800000 */
.L_x_447:
        /* <DEDUP_REMOVED lines=19> */
.L_x_421:
[----:B------:R-:W-:Y:S05]  /*a220*/  BSYNC B1 ;  /* 0x0000000000017941 */ /* 0x000fea0003800000 */
.L_x_407:
        /* <DEDUP_REMOVED lines=8> */
.L_x_449:
[----:B------:R-:W-:Y:S05]  /*a2b0*/  EXIT ;  /* 0x000000000000794d */ /* 0x000fea0003800000 */
.L_x_451:
        /* <DEDUP_REMOVED lines=12> */
.L_x_813:


//--------------------- .text._ZN5flash44flash_bwd_dq_dk_dv_loop_seqk_parallel_kernelI23Flash_bwd_kernel_traitsILi192ELi64ELi64ELi8ELi4ELi2ELi2ELb1ELb1EN7cutlass10bfloat16_tE19Flash_kernel_traitsILi192ELi64ELi64ELi8ES3_EELb0ELb1ELb0ELb1ELb0ELb0ELb1EEEvNS_16Flash_bwd_paramsE --------------------------
	.section	.text._ZN5flash44flash_bwd_dq_dk_dv_loop_seqk_parallel_kernelI23Flash_bwd_kernel_traitsILi192ELi64ELi64ELi8ELi4ELi2ELi2ELb1ELb1EN7cutlass10bfloat16_tE19Flash_kernel_traitsILi192ELi64ELi64ELi8ES3_EELb0ELb1ELb0ELb1ELb0ELb0ELb1EEEvNS_16Flash_bwd_paramsE,"ax",@progbits
	.align	128
        .global         _ZN5flash44flash_bwd_dq_dk_dv_loop_seqk_parallel_kernelI23Flash_bwd_kernel_traitsILi192ELi64ELi64ELi8ELi4ELi2ELi2ELb1ELb1EN7cutlass10bfloat16_tE19Flash_kernel_traitsILi192ELi64ELi64ELi8ES3_EELb0ELb1ELb0ELb1ELb0ELb0ELb1EEEvNS_16Flash_bwd_paramsE
        .type           _ZN5flash44flash_bwd_dq_dk_dv_loop_seqk_parallel_kernelI23Flash_bwd_kernel_traitsILi192ELi64ELi64ELi8ELi4ELi2ELi2ELb1ELb1EN7cutlass10bfloat16_tE19Flash_kernel_traitsILi192ELi64ELi64ELi8ES3_EELb0ELb1ELb0ELb1ELb0ELb0ELb1EEEvNS_16Flash_bwd_paramsE,@function
        .size           _ZN5flash44flash_bwd_dq_dk_dv_loop_seqk_parallel_kernelI23Flash_bwd_kernel_traitsILi192ELi64ELi64ELi8ELi4ELi2ELi2ELb1ELb1EN7cutlass10bfloat16_tE19Flash_kernel_traitsILi192ELi64ELi64ELi8ES3_EELb0ELb1ELb0ELb1ELb0ELb0ELb1EEEvNS_16Flash_bwd_paramsE,(.L_x_814 - _ZN5flash44flash_bwd_dq_dk_dv_loop_seqk_parallel_kernelI23Flash_bwd_kernel_traitsILi192ELi64ELi64ELi8ELi4ELi2ELi2ELb1ELb1EN7cutlass10bfloat16_tE19Flash_kernel_traitsILi192ELi64ELi64ELi8ES3_EELb0ELb1ELb0ELb1ELb0ELb0ELb1EEEvNS_16Flash_bwd_paramsE)
        .other          _ZN5flash44flash_bwd_dq_dk_dv_loop_seqk_parallel_kernelI23Flash_bwd_kernel_traitsILi192ELi64ELi64ELi8ELi4ELi2ELi2ELb1ELb1EN7cutlass10bfloat16_tE19Flash_kernel_traitsILi192ELi64ELi64ELi8ES3_EELb0ELb1ELb0ELb1ELb0ELb0ELb1EEEvNS_16Flash_bwd_paramsE,@"STO_CUDA_ENTRY STV_DEFAULT"
_ZN5flash44flash_bwd_dq_dk_dv_loop_seqk_parallel_kernelI23Flash_bwd_kernel_traitsILi192ELi64ELi64ELi8ELi4ELi2ELi2ELb1ELb1EN7cutlass10bfloat16_tE19Flash_kernel_traitsILi192ELi64ELi64ELi8ES3_EELb0ELb1ELb0ELb1ELb0ELb0ELb1EEEvNS_16Flash_bwd_paramsE:
.text._ZN5flash44flash_bwd_dq_dk_dv_loop_seqk_parallel_kernelI23Flash_bwd_kernel_traitsILi192ELi64ELi64ELi8ELi4ELi2ELi2ELb1ELb1EN7cutlass10bfloat16_tE19Flash_kernel_traitsILi192ELi64ELi64ELi8ES3_EELb0ELb1ELb0ELb1ELb0ELb0ELb1EEEvNS_16Flash_bwd_paramsE:
        /* <DEDUP_REMOVED lines=181> */
.L_x_496:
        /* <DEDUP_REMOVED lines=67> */
.L_x_452:
        /* <DEDUP_REMOVED lines=15> */
[----:B------:R-:W-:-:S02]  /*1070*/  UIMAD UR30, UR46, UR9, UR8 ;  /* 0x000000092e1e72a4 */ /* 0x000fc4000f8e0208 */
[----:B------:R-:W-:Y:S01]  /*1080*/  UIADD3 UR16, UR35, 0x3f, URZ ;  /* 0x0000003f23107890 */ /* 0x000fe2000fffe03f */
[----:B------:R-:W-:Y:S01]  /*1090*/  @!UP1 ULDC.64 UR8, c[0x0][0x418] ;  /* 0x0001060000089ab9 */ /* 0x000fe20000000a00 */
[----:B------:R-:W-:Y:S01]  /*10a0*/  ULDC UR61, c[0x0][0x2d4] ;  /* 0x0000b500003d7ab9 */ /* 0x000fe20000000800 */
[----:B------:R-:W-:Y:S01]  /*10b0*/  ULDC UR28, c[0x0][0x2dc] ;  /* 0x0000b700001c7ab9 */ /* 0x000fe20000000800 */
[----:B------:R-:W-:Y:S01]  /*10c0*/  ULDC UR47, c[0x0][0x270] ;  /* 0x00009c00002f7ab9 */ /* 0x000fe20000000800 */
[----:B------:R-:W-:Y:S02]  /*10d0*/  USHF.L.U64.HI UR17, UR46, 0x7, UR60 ;  /* 0x000000072e117899 */ /* 0x000fe4000801023c */
[----:B------:R-:W-:Y:S02]  /*10e0*/  USHF.R.S32.HI UR20, URZ, 0x1f, UR16 ;  /* 0x0000001f3f147899 */ /* 0x000fe40008011410 */
[----:B------:R-:W-:Y:S01]  /*10f0*/  @!UP1 UIMAD.WIDE.U32 UR38, UR46, UR8, URZ ;  /* 0x000000082e2692a5 */ /* 0x000fe2000f8e003f */
[----:B-1----:R-:W-:Y:S01]  /*1100*/  IABS R8, R9 ;  /* 0x0000000900087213 */ /* 0x002fe20000000000 */
[----:B------:R-:W-:Y:S01]  /*1110*/  USHF.R.S32.HI UR37, URZ, 0x1f, UR61 ;  /* 0x0000001f3f257899 */ /* 0x000fe2000801143d */
[----:B------:R-:W-:Y:S01]  /*1120*/  ISETP.NE.AND P3, PT, R9, RZ, PT ;  /* 0x000000ff0900720c */ /* 0x000fe20003f65270 */
[----:B------:R-:W-:Y:S01]  /*1130*/  UIMAD UR51, UR58, UR28, URZ ;  /* 0x0000001c3a3372a4 */ /* 0x000fe2000f8e023f */
[----:B------:R-:W1:Y:S01]  /*1140*/  I2F.RP R4, R8 ;  /* 0x0000000800047306 */ /* 0x000e620000209400 */
[----:B------:R-:W-:-:S02]  /*1150*/  USHF.L.U32 UR14, UR46, 0x7, URZ ;  /* 0x000000072e0e7899 */ /* 0x000fc4000800063f */
[----:B------:R-:W-:Y:S02]  /*1160*/  USEL UR36, UR17, URZ, UP2 ;  /* 0x0000003f11247287 */ /* 0x000fe40009000000 */
[----:B--2---:R-:W-:Y:S02]  /*1170*/  UIMAD.WIDE.U32 UR24, UR5, UR12, URZ ;  /* 0x0000000c051872a5 */ /* 0x004fe4000f8e003f */
[----:B------:R-:W-:Y:S02]  /*1180*/  ULEA.HI UR20, UR20, UR16, URZ, 0x6 ;  /* 0x0000001014147291 */ /* 0x000fe4000f8f303f */
        /* <DEDUP_REMOVED lines=10> */
[----:B------:R-:W-:Y:S01]  /*1230*/  ULDC.64 UR32, c[0x0][0x240] ;  /* 0x0000900000207ab9 */ /* 0x000fe20000000a00 */
[----:B------:R-:W-:Y:S02]  /*1240*/  @UP0 UIMAD.WIDE.U32 UR16, UR5, UR28, URZ ;  /* 0x0000001c051002a5 */ /* 0x000fe4000f8e003f */
[----:B------:R-:W-:Y:S02]  /*1250*/  @UP0 UIMAD UR19, UR5, UR29, URZ ;  /* 0x0000001d051302a4 */ /* 0x000fe4000f8e023f */
[----:B------:R-:W-:Y:S01]  /*1260*/  UIMAD UR5, UR37, UR46, URZ ;  /* 0x0000002e250572a4 */ /* 0x000fe2000f8e023f */
[----:B-1----:R-:W-:Y:S01]  /*1270*/  VIADD R4, R4, 0xffffffe ;  /* 0x0ffffffe04047836 */ /* 0x002fe20000000000 */
[----:B------:R-:W-:-:S02]  /*1280*/  USEL UR31, UR14, URZ, UP2 ;  /* 0x0000003f0e1f7287 */ /* 0x000fc40009000000 */
[----:B------:R-:W-:Y:S01]  /*1290*/  @UP1 UIMAD UR50, UR11, UR13, UR43 ;  /* 0x0000000d0b3212a4 */ /* 0x000fe2000f8e022b */
[----:B------:R-:W1:Y:S01]  /*12a0*/  F2I.FTZ.U32.TRUNC.NTZ R5, R4 ;  /* 0x0000000400057305 */ /* 0x000e62000021f000 */
[----:B------:R-:W-:Y:S02]  /*12b0*/  UIMAD.WIDE.U32 UR14, UR11, UR32, URZ ;  /* 0x000000200b0e72a5 */ /* 0x000fe4000f8e003f */
[----:B------:R-:W-:Y:S02]  /*12c0*/  UIMAD.WIDE.U32 UR12, UR46, UR61, URZ ;  /* 0x0000003d2e0c72a5 */ /* 0x000fe4000f8e003f */
[----:B------:R-:W-:Y:S02]  /*12d0*/  UIMAD UR5, UR60, UR61, UR5 ;  /* 0x0000003d3c0572a4 */ /* 0x000fe4000f8e0205 */
[----:B------:R-:W-:Y:S02]  /*12e0*/  UIMAD UR25, UR11, UR33, URZ ;  /* 0x000000210b1972a4 */ /* 0x000fe4000f8e023f */
[----:B------:R-:W-:-:S02]  /*12f0*/  USEL UR59, UR18, UR14, !UP1 ;  /* 0x0000000e123b7287 */ /* 0x000fc4000c800000 */
[----:B------:R-:W-:Y:S02]  /*1300*/  UIMAD UR18, UR9, UR12, URZ ;  /* 0x0000000c091272a4 */ /* 0x000fe4000f8e023f */
[----:B------:R-:W-:Y:S01]  /*1310*/  UIADD3 UR5, UR13, UR5, URZ ;  /* 0x000000050d057290 */ /* 0x000fe2000fffe03f */
        /* <DEDUP_REMOVED lines=26> */
[----:B------:R-:W-:Y:S01]  /*14c0*/  ULDC UR53, c[0x0][0x2c4] ;  /* 0x0000b10000357ab9 */ /* 0x000fe20000000800 */
[----:B------:R-:W-:-:S02]  /*14d0*/  @UP0 UIADD3 UR21, UR22, UR34, URZ ;  /* 0x0000002216150290 */ /* 0x000fc4000fffe03f */
[----:B------:R-:W-:-:S03]  /*14e0*/  UISETP.NE.AND UP4, UPT, UR27, URZ, UPT ;  /* 0x0000003f1b00728c */ /* 0x000fc6000bf85270 */
[----:B------:R-:W-:Y:S01]  /*14f0*/  @!P1 IMAD.IADD R5, R5, 0x1, -R8 ;  /* 0x0000000105059824 */ /* 0x000fe200078e0a08 */
[----:B------:R-:W-:Y:S01]  /*1500*/  @!P1 IADD3 R4, R4, 0x1, RZ ;  /* 0x0000000104049810 */ /* 0x000fe20007ffe0ff */
[----:B------:R-:W-:Y:S01]  /*1510*/  UIMAD UR14, UR8, UR14, UR9 ;  /* 0x0000000e080e72a4 */ /* 0x000fe2000f8e0209 */
[----:B------:R-:W-:Y:S01]  /*1520*/  PLOP3.LUT P1, PT, PT, PT, UP0, 0x80, 0x0 ;  /* 0x000000000000781c */ /* 0x000fe20003f2f008 */
[----:B------:R-:W-:Y:S01]  /*1530*/  @UP3 UIMAD UR9, UR46, UR53, URZ ;  /* 0x000000352e0932a4 */ /* 0x000fe2000f8e023f */
[----:B------:R-:W-:Y:S01]  /*1540*/  ISETP.GE.U32.AND P0, PT, R5, R8, PT ;  /* 0x000000080500720c */ /* 0x000fe20003f06070 */
[----:B------:R-:W-:Y:S01]  /*1550*/  @UP0 ULDC.64 UR26, c[0x0][0x250] ;  /* 0x00009400001a0ab9 */ /* 0x000fe20000000a00 */
[----:B------:R-:W-:Y:S01]  /*1560*/  LOP3.LUT R5, R9, UR58, RZ, 0x3c, !PT ;  /* 0x0000003a09057c12 */ /* 0x000fe2000f8e3cff */
[----:B------:R-:W-:Y:S02]  /*1570*/  @UP0 UIMAD.WIDE.U32 UR12, UR21, UR26, URZ ;  /* 0x0000001a150c02a5 */ /* 0x000fe4000f8e003f */
[----:B------:R-:W-:Y:S01]  /*1580*/  USEL UR56, UR24, URZ, UP4 ;  /* 0x0000003f18387287 */ /* 0x000fe2000a000000 */
[----:B------:R-:W-:Y:S01]  /*1590*/  ISETP.GE.AND P2, PT, R5, RZ, PT ;  /* 0x000000ff0500720c */ /* 0x000fe20003f46270 */
[----:B------:R-:W-:-:S02]  /*15a0*/  UIMAD.WIDE.U32 UR24, UR8, UR5, URZ ;  /* 0x00000005081872a5 */ /* 0x000fc4000f8e003f */
[----:B------:R-:W-:Y:S02]  /*15b0*/  @UP3 USEL UR9, UR9, UR11, !UP1 ;  /* 0x0000000b09093287 */ /* 0x000fe4000c800000 */
[----:B------:R-:W-:Y:S02]  /*15c0*/  @!UP3 UIMAD UR8, UR46, UR47, UR58 ;  /* 0x0000002f2e08b2a4 */ /* 0x000fe4000f8e023a */
[----:B------:R-:W-:Y:S01]  /*15d0*/  @P0 VIADD R4, R4, 0x1 ;  /* 0x0000000104040836 */ /* 0x000fe20000000000 */
[----:B------:R-:W-:Y:S01]  /*15e0*/  @UP0 UIMAD UR21, UR21, UR27, URZ ;  /* 0x0000001b151502a4 */ /* 0x000fe2000f8e023f */
[----:B------:R-:W-:Y:S01]  /*15f0*/  PLOP3.LUT P0, PT, PT, PT, UP3, 0x80, 0x0 ;  /* 0x000000000000781c */ /* 0x000fe20003f0f038 */
[----:B------:R-:W-:Y:S01]  /*1600*/  @UP3 ULDC UR5, c[0x0][0x2e4] ;  /* 0x0000b90000053ab9 */ /* 0x000fe20000000800 */
[----:B------:R-:W-:Y:S01]  /*1610*/  IMAD.MOV.U32 R18, RZ, RZ, R4 ;  /* 0x000000ffff127224 */ /* 0x000fe200078e0004 */
[----:B------:R-:W-:Y:S02]  /*1620*/  @UP3 UIMAD UR18, UR58, UR5, UR9 ;  /* 0x000000053a1232a4 */ /* 0x000fe4000f8e0209 */
[----:B------:R-:W-:-:S02]  /*1630*/  USEL UR54, UR44, URZ, UP4 ;  /* 0x0000003f2c367287 */ /* 0x000fc4000a000000 */
[----:B------:R-:W-:Y:S01]  /*1640*/  @!UP3 UIMAD UR18, UR8, UR53, URZ ;  /* 0x000000350812b2a4 */ /* 0x000fe2000f8e023f */
[----:B------:R-:W-:Y:S01]  /*1650*/  @!P2 IADD3 R18, -R18, RZ, RZ ;  /* 0x000000ff1212a210 */ /* 0x000fe20007ffe1ff */
[----:B------:R-:W-:Y:S01]  /*1660*/  USHF.R.S32.HI UR40, URZ, 0x1f, UR23 ;  /* 0x0000001f3f287899 */ /* 0x000fe20008011417 */
[----:B------:R-:W-:Y:S01]  /*1670*/  @!P3 LOP3.LUT R18, RZ, R9, RZ, 0x33, !PT ;  /* 0x00000009ff12b212 */ /* 0x000fe200078e33ff */
[----:B------:R-:W-:Y:S02]  /*1680*/  @!UP1 UIADD3 UR50, UR39, UR41, URZ ;  /* 0x0000002927329290 */ /* 0x000fe4000fffe03f */
[----:B------:R-:W-:Y:S02]  /*1690*/  USHF.R.S32.HI UR55, URZ, 0x1f, UR51 ;  /* 0x0000001f3f377899 */ /* 0x000fe40008011433 */
[----:B------:R-:W-:Y:S02]  /*16a0*/  USHF.R.S32.HI UR48, URZ, 0x6, UR20 ;  /* 0x000000063f307899 */ /* 0x000fe40008011414 */
[----:B------:R-:W-:-:S02]  /*16b0*/  @UP0 UIADD3 UR47, UR13, UR21, URZ ;  /* 0x000000150d2f0290 */ /* 0x000fc4000fffe03f */
[----:B------:R-:W-:Y:S02]  /*16c0*/  UIADD3 UR53, UR25, UR14, URZ ;  /* 0x0000000e19357290 */ /* 0x000fe4000fffe03f */
        /* <DEDUP_REMOVED lines=15> */
.L_x_454:
        /* <DEDUP_REMOVED lines=13> */
.L_x_455:
        /* <DEDUP_REMOVED lines=11> */
.L_x_456:
[----:B------:R-:W-:Y:S02]  /*1940*/  ULDC UR5, c[0x0][0x270] ;  /* 0x00009c0000057ab9 */ /* 0x000fe40000000800 */
[----:B------:R-:W-:-:S04]  /*1950*/  UIMAD UR5, UR46, UR5, UR58 ;  /* 0x000000052e0572a4 */ /* 0x000fc8000f8e023a */
[----:B------:R-:W-:-:S12]  /*1960*/  UIMAD UR5, UR5, UR61, URZ ;  /* 0x0000003d050572a4 */ /* 0x000fd8000f8e023f */
.L_x_457:
        /* <DEDUP_REMOVED lines=8> */
[----:B------:R-:W-:Y:S01]  /*19f0*/  ULDC.64 UR12, c[0x0][0x428] ;  /* 0x00010a00000c7ab9 */ /* 0x000fe20000000a00 */
[----:B------:R-:W-:Y:S01]  /*1a00*/  ULDC UR8, c[0x0][0x2dc] ;  /* 0x0000b70000087ab9 */ /* 0x000fe20000000800 */
[----:B------:R-:W-:Y:S01]  /*1a10*/  ULDC UR11, c[0x0][0x270] ;  /* 0x00009c00000b7ab9 */ /* 0x000fe20000000800 */
[----:B------:R-:W-:Y:S01]  /*1a20*/  UIMAD.WIDE UR30, UR5, 0x4, UR30 ;  /* 0x00000004051e78a5 */ /* 0x000fe2000f8e021e */
[----:B------:R-:W-:Y:S01]  /*1a30*/  IMAD.U32 R12, RZ, RZ, UR12 ;  /* 0x0000000cff0c7e24 */ /* 0x000fe2000f8e00ff */
[----:B------:R-:W-:-:S02]  /*1a40*/  UIMAD UR5, UR61, UR12, URZ ;  /* 0x0000000c3d0572a4 */ /* 0x000fc4000f8e023f */
[----:B------:R-:W-:Y:S02]  /*1a50*/  UIMAD UR14, UR8, UR11, URZ ;  /* 0x0000000b080e72a4 */ /* 0x000fe4000f8e023f */
[----:B------:R-:W-:Y:S02]  /*1a60*/  UIADD3 UR11, -UR10, UR35, UR23 ;  /* 0x000000230a0b7290 */ /* 0x000fe4000fffe117 */
[----:B------:R-:W-:Y:S02]  /*1a70*/  UIMAD UR13, UR58, UR13, UR5 ;  /* 0x0000000d3a0d72a4 */ /* 0x000fe4000f8e0205 */
[----:B------:R-:W-:Y:S01]  /*1a80*/  USHF.L.U32 UR5, UR14, 0x6, URZ ;  /* 0x000000060e057899 */ /* 0x000fe2000800063f */
[----:B-1----:R-:W-:Y:S01]  /*1a90*/  IMAD R6, R20, UR37, RZ ;  /* 0x0000002514067c24 */ /* 0x002fe2000f8e02ff */
[----:B------:R-:W-:Y:S01]  /*1aa0*/  ULDC UR17, c[0x0][0x398] ;  /* 0x0000e60000117ab9 */ /* 0x000fe20000000800 */
[----:B------:R-:W-:Y:S01]  /*1ab0*/  ULDC.64 UR38, c[0x0][0x258] ;  /* 0x0000960000267ab9 */ /* 0x000fe20000000a00 */
[----:B------:R-:W-:Y:S01]  /*1ac0*/  UIADD3 UR41, UR15, UR18, URZ ;  /* 0x000000120f297290 */ /* 0x000fe2000fffe03f */
[----:B------:R-:W-:Y:S01]  /*1ad0*/  IMAD R8, R21, UR15, R6 ;  /* 0x0000000f15087c24 */ /* 0x000fe2000f8e0206 */
[----:B------:R-:W-:Y:S01]  /*1ae0*/  UIMAD UR12, UR61, UR38, URZ ;  /* 0x000000263d0c72a4 */ /* 0x000fe2000f8e023f */
[----:B------:R-:W-:Y:S01]  /*1af0*/  ULDC.64 UR18, c[0x0][0x3e0] ;  /* 0x0000f80000127ab9 */ /* 0x000fe20000000a00 */
[----:B------:R-:W-:Y:S01]  /*1b00*/  ULDC.64 UR20, c[0x0][0x210] ;  /* 0x0000840000147ab9 */ /* 0x000fe20000000a00 */
[----:B------:R-:W-:Y:S01]  /*1b10*/  ULDC.64 UR42, c[0x0][0x2b0] ;  /* 0x0000ac00002a7ab9 */ /* 0x000fe20000000a00 */
[----:B------:R-:W-:Y:S01]  /*1b20*/  UIADD3 UR8, UR48, -0x1, URZ ;  /* 0xffffffff30087890 */ /* 0x000fe2000fffe03f */
[----:B----4-:R-:W-:-:S04]  /*1b30*/  SHF.R.S32.HI R33, RZ, 0x1f, R31 ;  /* 0x0000001fff217819 */ /* 0x010fc8000001141f */
[CC--:B------:R-:W-:Y:S02]  /*1b40*/  LEA.HI R28, R33.reuse, R31.reuse, RZ, 0x3 ;  /* 0x0000001f211c7211 */ /* 0x0c0fe400078f18ff */
[----:B------:R-:W-:-:S04]  /*1b50*/  LEA.HI R27, R33, R31, RZ, 0x5 ;  /* 0x0000001f211b7211 */ /* 0x000fc800078f28ff */
[----:B------:R-:W-:Y:S01]  /*1b60*/  SHF.R.S32.HI R25, RZ, 0x5, R27 ;  /* 0x00000005ff197819 */ /* 0x000fe2000001141b */
[----:B--2---:R-:W-:-:S05]  /*1b70*/  IMAD.MOV.U32 R36, RZ, RZ, R4 ;  /* 0x000000ffff247224 */ /* 0x004fca00078e0004 */
[----:B------:R-:W-:Y:S02]  /*1b80*/  SHF.R.S32.HI R37, RZ, 0x1f, R36 ;  /* 0x0000001fff257819 */ /* 0x000fe40000011424 */
[----:B------:R-:W-:Y:S01]  /*1b90*/  IADD3 R4, P0, R36, UR9, RZ ;  /* 0x0000000924047c10 */ /* 0x000fe2000ff1e0ff */
[----:B------:R-:W-:Y:S02]  /*1ba0*/  UIADD3 UR9, UR11, -UR17, URZ ;  /* 0x800000110b097290 */ /* 0x000fe4000fffe03f */
[----:B------:R-:W-:Y:S01]  /*1bb0*/  UIADD3 UR11, UP2, UP1, UR24, UR5, UR51 ;  /* 0x00000005180b7290 */ /* 0x000fe2000f95e033 */
[----:B------:R-:W-:Y:S01]  /*1bc0*/  IADD3.X R5, R37, UR50, RZ, P0, !PT ;  /* 0x0000003225057c10 */ /* 0x000fe200087fe4ff */
[----:B------:R-:W-:Y:S01]  /*1bd0*/  USHF.R.S32.HI UR5, URZ, 0x1f, UR5 ;  /* 0x0000001f3f057899 */ /* 0x000fe20008011405 */
[----:B------:R3:W-:Y:S01]  /*1be0*/  STL [R1+0x54], R37 ;  /* 0x0000542501007387 */ /* 0x0007e20000100800 */
[----:B------:R-:W-:Y:S01]  /*1bf0*/  ULDC.64 UR24, c[0x0][0x400] ;  /* 0x0001000000187ab9 */ /* 0x000fe20000000a00 */
[----:B------:R-:W-:Y:S01]  /*1c00*/  USHF.R.S32.HI UR17, URZ, 0x1f, UR9 ;  /* 0x0000001f3f117899 */ /* 0x000fe20008011409 */
[----:B------:R-:W-:Y:S01]  /*1c10*/  IMAD.WIDE.U32 R6, R20, UR15, R4 ;  /* 0x0000000f14067c25 */ /* 0x000fe2000f8e0004 */
[----:B------:R-:W-:Y:S01]  /*1c20*/  SHF.R.S32.HI R4, RZ, 0x3, R28 ;  /* 0x00000003ff047819 */ /* 0x000fe2000001141c */
[----:B------:R-:W-:-:S02]  /*1c30*/  UIADD3.X UR5, UR53, UR5, UR55, UP2, UP1 ;  /* 0x0000000535057290 */ /* 0x000fc400097e2437 */
[----:B------:R-:W-:Y:S01]  /*1c40*/  IMAD.IADD R7, R7, 0x1, R8 ;  /* 0x0000000107077824 */ /* 0x000fe200078e0208 */
[----:B------:R-:W-:Y:S01]  /*1c50*/  SHF.R.S32.HI R32, RZ, 0x1f, R4 ;  /* 0x0000001fff207819 */ /* 0x000fe20000011404 */
[----:B------:R-:W-:Y:S01]  /*1c60*/  UIADD3 UR11, UP2, UP1, UR56, UR11, UR57 ;  /* 0x0000000b380b7290 */ /* 0x000fe2000f95e039 */
[----:B------:R-:W-:Y:S01]  /*1c70*/  IADD3 R5, P0, R4, UR15, RZ ;  /* 0x0000000f04057c10 */ /* 0x000fe2000ff1e0ff */
[----:B------:R-:W-:Y:S01]  /*1c80*/  IMAD.WIDE.U32 R6, R12, UR58, R6 ;  /* 0x0000003a0c067c25 */ /* 0x000fe2000f8e0006 */
[----:B------:R-:W-:Y:S01]  /*1c90*/  LOP3.LUT R8, R27, 0xffffffe0, RZ, 0xc0, !PT ;  /* 0xffffffe01b087812 */ /* 0x000fe200078ec0ff */
[----:B------:R-:W-:Y:S01]  /*1ca0*/  UIADD3.X UR5, UR54, UR5, UR49, UP2, UP1 ;  /* 0x0000000536057290 */ /* 0x000fe200097e2431 */
[----:B------:R-:W-:Y:S01]  /*1cb0*/  IADD3.X R9, R32, UR37, RZ, P0, !PT ;  /* 0x0000002520097c10 */ /* 0x000fe200087fe4ff */
[----:B------:R-:W-:Y:S01]  /*1cc0*/  IMAD.WIDE.U32 R10, R5, UR32, R36 ;  /* 0x00000020050a7c25 */ /* 0x000fe2000f8e0024 */
[----:B------:R-:W-:-:S03]  /*1cd0*/  ULEA.HI UR17, UR17, UR9, URZ, 0x6 ;  /* 0x0000000911117291 */ /* 0x000fc6000f8f303f */
[----:B------:R-:W-:Y:S01]  /*1ce0*/  IMAD.IADD R22, R31, 0x1, -R8 ;  /* 0x000000011f167824 */ /* 0x000fe200078e0a08 */
[----:B------:R-:W-:Y:S01]  /*1cf0*/  IADD3 R10, P2, R10, UR59, RZ ;  /* 0x0000003b0a0a7c10 */ /* 0x000fe2000ff5e0ff */
[----:B------:R-:W-:Y:S01]  /*1d00*/  IMAD R9, R9, UR32, RZ ;  /* 0x0000002009097c24 */ /* 0x000fe2000f8e02ff */
[----:B------:R-:W-:Y:S01]  /*1d10*/  USHF.R.S32.HI UR17, URZ, 0x6, UR17 ;  /* 0x000000063f117899 */ /* 0x000fe20008011411 */
[----:B------:R-:W-:Y:S01]  /*1d20*/  IMAD R8, R25, UR14, R22 ;  /* 0x0000000e19087c24 */ /* 0x000fe2000f8e0216 */
[----:B------:R-:W-:Y:S01]  /*1d30*/  UMOV UR14, UR30 ;  /* 0x0000001e000e7c82 */ /* 0x000fe20008000000 */
[----:B------:R-:W-:Y:S01]  /*1d40*/  IMAD R13, R5, UR33, R9 ;  /* 0x00000021050d7c24 */ /* 0x000fe2000f8e0209 */
[----:B------:R-:W-:Y:S01]  /*1d50*/  UISETP.LT.AND UP1, UPT, URZ, UR17, UPT ;  /* 0x000000113f00728c */ /* 0x000fe2000bf21270 */
[----:B------:R-:W-:Y:S01]  /*1d60*/  VIADD R9, R7, UR13 ;  /* 0x0000000d07097c36 */ /* 0x000fe20008000000 */
[C---:B------:R-:W-:Y:S01]  /*1d70*/  IADD3 R5, P0, R8.reuse, UR11, RZ ;  /* 0x0000000b08057c10 */ /* 0x040fe2000ff1e0ff */
[----:B------:R-:W-:Y:S01]  /*1d80*/  UMOV UR13, UR31 ;  /* 0x0000001f000d7c82 */ /* 0x000fe20008000000 */
[----:B------:R-:W-:Y:S01]  /*1d90*/  IADD3.X R11, R11, UR52, R13, P2, !PT ;  /* 0x000000340b0b7c10 */ /* 0x000fe200097fe40d */
[----:B------:R-:W-:Y:S01]  /*1da0*/  USEL UR17, URZ, UR17, !UP1 ;  /* 0x000000113f117287 */ /* 0x000fe2000c800000 */
        /* <DEDUP_REMOVED lines=44> */
.L_x_459:
        /* <DEDUP_REMOVED lines=19> */
.L_x_460:
        /* <DEDUP_REMOVED lines=38> */
.L_x_462:
[----:B------:R-:W-:Y:S05]  /*2400*/  BSYNC B0 ;  /* 0x0000000000007941 */ /* 0x000fea0003800000 */
.L_x_461:
        /* <DEDUP_REMOVED lines=19> */
.L_x_464:
[----:B------:R-:W-:Y:S05]  /*2540*/  BSYNC B0 ;  /* 0x0000000000007941 */ /* 0x000fea0003800000 */
.L_x_463:
        /* <DEDUP_REMOVED lines=32> */
.L_x_466:
[----:B------:R-:W-:Y:S05]  /*2750*/  BSYNC B0 ;  /* 0x0000000000007941 */ /* 0x000fea0003800000 */
.L_x_465:
        /* <DEDUP_REMOVED lines=21> */
.L_x_458:
        /* <DEDUP_REMOVED lines=64> */
.L_x_469:
[----:B------:R-:W-:Y:S05]  /*2cb0*/  BSYNC B0 ;  /* 0x0000000000007941 */ /* 0x000fea0003800000 */
.L_x_468:
        /* <DEDUP_REMOVED lines=44> */
.L_x_471:
[----:B------:R-:W-:Y:S05]  /*2f80*/  BSYNC B0 ;  /* 0x0000000000007941 */ /* 0x000fea0003800000 */
.L_x_470:
        /* <DEDUP_REMOVED lines=32> */
.L_x_473:
[----:B------:R-:W-:Y:S05]  /*3190*/  BSYNC B0 ;  /* 0x0000000000007941 */ /* 0x000fea0003800000 */
.L_x_472:
        /* <DEDUP_REMOVED lines=37> */
.L_x_475:
[----:B------:R-:W-:Y:S05]  /*33f0*/  BSYNC B0 ;  /* 0x0000000000007941 */ /* 0x000fea0003800000 */
.L_x_474:
        /* <DEDUP_REMOVED lines=29> */
.L_x_477:
[----:B------:R-:W-:Y:S05]  /*35d0*/  BSYNC B0 ;  /* 0x0000000000007941 */ /* 0x000fea0003800000 */
.L_x_476:
        /* <DEDUP_REMOVED lines=40> */
.L_x_479:
[----:B------:R-:W-:Y:S05]  /*3860*/  BSYNC B0 ;  /* 0x0000000000007941 */ /* 0x000fea0003800000 */
.L_x_478:
        /* <DEDUP_REMOVED lines=8> */
[----:B------:R-:W-:Y:S01]  /*38f0*/  ULDC.64 UR18, c[0x0][0x260] ;  /* 0x0000980000127ab9 */ /* 0x000fe20000000a00 */
[----:B------:R2:W-:Y:S01]  /*3900*/  @P0 STS.128 [R34+0x10000], RZ ;  /* 0x010000ff22000388 */ /* 0x0005e20000000c00 */
[----:B------:R-:W-:Y:S01]  /*3910*/  IMAD.U32 R9, RZ, RZ, UR9 ;  /* 0x00000009ff097e24 */ /* 0x000fe2000f8e00ff */
[----:B------:R-:W-:Y:S01]  /*3920*/  IADD3 R8, P1, R6, UR16, RZ ;  /* 0x0000001006087c10 */ /* 0x000fe2000ff3e0ff */
[----:B------:R-:W-:Y:S01]  /*3930*/  IMAD R11, R26, UR18, RZ ;  /* 0x000000121a0b7c24 */ /* 0x000fe2000f8e02ff */
[----:B------:R-:W-:Y:S01]  /*3940*/  IADD3 R6, R5, 0x8, RZ ;  /* 0x0000000805067810 */ /* 0x000fe20007ffe0ff */
[----:B------:R-:W-:Y:S01]  /*3950*/  BSSY B0, `(.L_x_480) ;  /* 0x000002d000007945 */ /* 0x000fe20003800000 */
[----:B------:R-:W-:Y:S01]  /*3960*/  IADD3.X R9, R7, UR36, R9, P1, !PT ;  /* 0x0000002407097c10 */ /* 0x000fe20008ffe409 */
[----:B------:R-:W-:Y:S01]  /*3970*/  IMAD R11, R18, UR19, R11 ;  /* 0x00000013120b7c24 */ /* 0x000fe2000f8e020b */
[----:B------:R-:W-:-:S02]  /*3980*/  ISETP.GE.AND P5, PT, R6, UR5, PT ;  /* 0x0000000506007c0c */ /* 0x000fc4000bfa6270 */
        /* <DEDUP_REMOVED lines=41> */
.L_x_481:
[----:B------:R-:W-:Y:S05]  /*3c20*/  BSYNC B0 ;  /* 0x0000000000007941 */ /* 0x000fea0003800000 */
.L_x_480:
        /* <DEDUP_REMOVED lines=44> */
.L_x_483:
[----:B------:R-:W-:Y:S05]  /*3ef0*/  BSYNC B0 ;  /* 0x0000000000007941 */ /* 0x000fea0003800000 */
.L_x_482:
        /* <DEDUP_REMOVED lines=11> */
[----:B------:R-:W-:Y:S01]  /*3fb0*/  UISETP.NE.AND.EX UP1, UPT, UR21, URZ, UPT, UP1 ;  /* 0x0000003f1500728c */ /* 0x000fe2000bf25310 */
[----:B------:R-:W-:Y:S01]  /*3fc0*/  IMAD.MOV.U32 R240, RZ, RZ, 0x20 ;  /* 0x00000020fff07424 */ /* 0x000fe200078e00ff */
        /* <DEDUP_REMOVED lines=8> */
[----:B------:R-:W-:Y:S01]  /*4050*/  CS2R R126, SRZ ;  /* 0x00000000007e7805 */ /* 0x000fe2000001ff00 */
        /* <DEDUP_REMOVED lines=17> */
[----:B------:R-:W-:Y:S02]  /*4170*/  CS2R R124, SRZ ;  /* 0x00000000007c7805 */ /* 0x000fe4000001ff00 */
[----:B------:R-:W-:Y:S01]  /*4180*/  CS2R R130, SRZ ;  /* 0x0000000000827805 */ /* 0x000fe2000001ff00 */
[----:B------:R-:W-:Y:S01]  /*4190*/  BAR.SYNC.DEFER_BLOCKING 0x0 ;  /* 0x0000000000007b1d */ /* 0x000fe20000010000 */
        /* <DEDUP_REMOVED lines=27> */
[----:B------:R1:W5:Y:S01]  /*4350*/  @P0 LDG.E R13, desc[UR6][R6.64] ;  /* 0x00000006060d0981 */ /* 0x000362000c1e1900 */
[----:B------:R-:W-:Y:S02]  /*4360*/  CS2R R42, SRZ ;  /* 0x00000000002a7805 */ /* 0x000fe4000001ff00 */
[----:B--2---:R-:W-:Y:S02]  /*4370*/  CS2R R40, SRZ ;  /* 0x0000000000287805 */ /* 0x004fe4000001ff00 */
[----:B------:R-:W-:-:S02]  /*4380*/  CS2R R38, SRZ ;  /* 0x0000000000267805 */ /* 0x000fc4000001ff00 */
[----:B------:R-:W-:Y:S02]  /*4390*/  CS2R R36, SRZ ;  /* 0x0000000000247805 */ /* 0x000fe4000001ff00 */
[----:B----4-:R-:W-:Y:S02]  /*43a0*/  CS2R R34, SRZ ;  /* 0x0000000000227805 */ /* 0x010fe4000001ff00 */
[----:B------:R-:W-:Y:S02]  /*43b0*/  CS2R R26, SRZ ;  /* 0x00000000001a7805 */ /* 0x000fe4000001ff00 */
[----:B------:R-:W-:Y:S02]  /*43c0*/  CS2R R24, SRZ ;  /* 0x0000000000187805 */ /* 0x000fe4000001ff00 */
[----:B------:R-:W-:Y:S02]  /*43d0*/  CS2R R22, SRZ ;  /* 0x0000000000167805 */ /* 0x000fe4000001ff00 */
[----:B------:R-:W-:Y:S01]  /*43e0*/  CS2R R20, SRZ ;  /* 0x0000000000147805 */ /* 0x000fe2000001ff00 */
[----:B------:R-:W-:Y:S01]  /*43f0*/  ULDC UR23, c[0x0][0x2dc] ;  /* 0x0000b70000177ab9 */ /* 0x000fe20000000800 */
[----:B------:R-:W-:Y:S01]  /*4400*/  ULDC UR9, c[0x0][0x39c] ;  /* 0x0000e70000097ab9 */ /* 0x000fe20000000800 */
[----:B------:R-:W-:Y:S01]  /*4410*/  ULDC UR16, c[0x0][0x2ec] ;  /* 0x0000bb0000107ab9 */ /* 0x000fe20000000800 */
[----:B---3--:R2:W-:Y:S01]  /*4420*/  STL [R1+0x68], R4 ;  /* 0x0000680401007387 */ /* 0x0085e20000100800 */
[CC--:B-1----:R-:W-:Y:S01]  /*4430*/  LEA.HI R6, R33.reuse, R31.reuse, RZ, 0x4 ;  /* 0x0000001f21067211 */ /* 0x0c2fe200078f20ff */
[----:B------:R-:W1:Y:S01]  /*4440*/  @P0 MUFU.RCP R12, UR5 ;  /* 0x00000005000c0d08 */ /* 0x000e620008001000 */
[----:B------:R-:W-:Y:S01]  /*4450*/  USHF.L.U32 UR19, UR45, 0x6, URZ ;  /* 0x000000062d137899 */ /* 0x000fe2000800063f */
[----:B-----5:R3:W-:Y:S01]  /*4460*/  STL [R1+0x64], R8 ;  /* 0x0000640801007387 */ /* 0x0207e20000100800 */
[----:B------:R-:W-:Y:S01]  /*4470*/  LEA.HI R7, R33, R31, RZ, 0x7 ;  /* 0x0000001f21077211 */ /* 0x000fe200078f38ff */
[----:B------:R-:W-:-:S02]  /*4480*/  ULDC UR21, c[0x0][0x2d0] ;  /* 0x0000b40000157ab9 */ /* 0x000fc40000000800 */
[----:B------:R-:W4:Y:S04]  /*4490*/  LDSM.16.M88.4 R164, [R252] ;  /* 0x00000000fca4783b */ /* 0x000f280000000200 */
[----:B------:R-:W1:Y:S04]  /*44a0*/  LDSM.16.M88.4 R168, [R252+0x800] ;  /* 0x00080000fca8783b */ /* 0x000e680000000200 */
[----:B------:R-:W1:Y:S04]  /*44b0*/  LDSM.16.M88.4 R196, [R252+0x2000] ;  /* 0x00200000fcc4783b */ /* 0x000e680000000200 */
[----:B------:R-:W1:Y:S04]  /*44c0*/  LDSM.16.M88.4 R200, [R252+0x2800] ;  /* 0x00280000fcc8783b */ /* 0x000e680000000200 */
[----:B------:R-:W1:Y:S01]  /*44d0*/  LDSM.16.M88.4 R228, [R252+0x4000] ;  /* 0x00400000fce4783b */ /* 0x000e620000000200 */
[----:B--2---:R-:W-:-:S03]  /*44e0*/  LOP3.LUT R4, R28, 0xfffffff8, RZ, 0xc0, !PT ;  /* 0xfffffff81c047812 */ /* 0x004fc600078ec0ff */
[----:B------:R-:W2:Y:S01]  /*44f0*/  LDSM.16.M88.4 R232, [R252+0x4800] ;  /* 0x00480000fce8783b */ /* 0x000ea20000000200 */
[----:B---3--:R-:W-:Y:S01]  /*4500*/  SHF.R.S32.HI R8, RZ, 0x4, R6 ;  /* 0x00000004ff087819 */ /* 0x008fe20000011406 */
        /* <DEDUP_REMOVED lines=21> */
[----:B---3--:R-:W3:Y:S01]  /*4660*/  LDL R5, [R1+0x4] ;  /* 0x0000040001057983 */ /* 0x008ee20000100800 */
[----:B------:R-:W-:Y:S01]  /*4670*/  LOP3.LUT P1, RZ, R4, 0x2, RZ, 0xc0, !PT ;  /* 0x0000000204ff7812 */ /* 0x000fe2000782c0ff */
[----:B------:R-:W-:-:S05]  /*4680*/  IMAD.IADD R4, R9, 0x1, R10 ;  /* 0x0000000109047824 */ /* 0x000fca00078e020a */
[----:B------:R-:W-:Y:S01]  /*4690*/  LEA R4, R4, UR4, 0x1 ;  /* 0x0000000404047c11 */ /* 0x000fe2000f8e08ff */
[----:B-1----:R-:W-:Y:S01]  /*46a0*/  @P0 FMUL.FTZ R8, R13, R12 ;  /* 0x0000000c0d080220 */ /* 0x002fe20000410000 */
[----:B------:R-:W-:-:S03]  /*46b0*/  VIADD R6, R14, 0x11 ;  /* 0x000000110e067836 */ /* 0x000fc60000000000 */
[----:B------:R-:W-:Y:S04]  /*46c0*/  STL [R1], R4 ;  /* 0x0000000401007387 */ /* 0x000fe80000100800 */
[----:B------:R-:W1:Y:S04]  /*46d0*/  LDSM.16.M88.4 R148, [R4+0x12000] ;  /* 0x012000000494783b */ /* 0x000e680000000200 */
[----:B------:R-:W1:Y:S04]  /*46e0*/  LDSM.16.M88.4 R152, [R4+0x12800] ;  /* 0x012800000498783b */ /* 0x000e680000000200 */
        /* <DEDUP_REMOVED lines=14> */
[----:B-----5:R-:W-:-:S03]  /*47d0*/  VIADD R4, R14, 0x19 ;  /* 0x000000190e047836 */ /* 0x020fc60000000000 */
[----:B------:R-:W1:Y:S02]  /*47e0*/  LDSM.16.M88.4 R208, [R240+0x2800] ;  /* 0x00280000f0d0783b */ /* 0x000e640000000200 */
[----:B------:R-:W-:Y:S02]  /*47f0*/  I2FP.F32.S32 R11, R4 ;  /* 0x00000004000b7245 */ /* 0x000fe40000201400 */
[----:B------:R-:W1:Y:S01]  /*4800*/  LDSM.16.M88.4 R236, [R240+0x4000] ;  /* 0x00400000f0ec783b */ /* 0x000e620000000200 */
[----:B------:R-:W-:-:S03]  /*4810*/  I2FP.F32.S32 R4, R6 ;  /* 0x0000000600047245 */ /* 0x000fc60000201400 */
[----:B------:R-:W-:Y:S04]  /*4820*/  STL [R1+0x98], R11 ;  /* 0x0000980b01007387 */ /* 0x000fe80000100800 */
[----:B------:R-:W1:Y:S01]  /*4830*/  LDSM.16.M88.4 R240, [R240+0x4800] ;  /* 0x00480000f0f0783b */ /* 0x000e620000000200 */
[----:B------:R-:W-:Y:S01]  /*4840*/  UIADD3 UR20, UR35, 0x40, UR19 ;  /* 0x0000004023147890 */ /* 0x000fe2000fffe013 */
[----:B------:R-:W-:Y:S02]  /*4850*/  CS2R R30, SRZ ;  /* 0x00000000001e7805 */ /* 0x000fe4000001ff00 */
[----:B------:R-:W-:Y:S02]  /*4860*/  CS2R R28, SRZ ;  /* 0x00000000001c7805 */ /* 0x000fe4000001ff00 */
[----:B------:R-:W-:Y:S01]  /*4870*/  CS2R R32, SRZ ;  /* 0x0000000000207805 */ /* 0x000fe2000001ff00 */
[----:B------:R-:W-:Y:S01]  /*4880*/  UMOV UR5, URZ ;  /* 0x0000003f00057c82 */ /* 0x000fe20008000000 */
[----:B------:R-:W-:-:S02]  /*4890*/  UIADD3 UR19, UR19, 0x40, URZ ;  /* 0x0000004013137890 */ /* 0x000fc4000fffe03f */
[----:B------:R-:W-:Y:S01]  /*48a0*/  UIADD3 UR20, UR20, -UR10, URZ ;  /* 0x8000000a14147290 */ /* 0x000fe2000fffe03f */
[----:B------:R-:W-:Y:S01]  /*48b0*/  @UP1 UMOV UR5, UR15 ;  /* 0x0000000f00051c82 */ /* 0x000fe20008000000 */
[----:B---3--:R-:W3:Y:S04]  /*48c0*/  LDSM.16.M88.4 R156, [R5] ;  /* 0x00000000059c783b */ /* 0x008ee80000000200 */
        /* <DEDUP_REMOVED lines=10> */
[----:B----4-:R-:W-:-:S03]  /*4970*/  I2FP.F32.S32 R4, R8 ;  /* 0x0000000800047245 */ /* 0x010fc60000201400 */
[----:B------:R4:W-:Y:S04]  /*4980*/  STL [R1+0x8c], R5 ;  /* 0x00008c0501007387 */ /* 0x0009e80000100800 */
[----:B------:R5:W-:Y:S01]  /*4990*/  STL [R1+0x88], R4 ;  /* 0x0000880401007387 */ /* 0x000be20000100800 */
[----:B----4-:R-:W-:Y:S02]  /*49a0*/  I2FP.F32.S32 R5, R9 ;  /* 0x0000000900057245 */ /* 0x010fe40000201400 */
[----:B-----5:R-:W-:-:S03]  /*49b0*/  I2FP.F32.S32 R4, R10 ;  /* 0x0000000a00047245 */ /* 0x020fc60000201400 */
[----:B------:R-:W-:Y:S04]  /*49c0*/  STL [R1+0x84], R5 ;  /* 0x0000840501007387 */ /* 0x000fe80000100800 */
[----:B------:R4:W-:Y:S02]  /*49d0*/  STL [R1+0x80], R4 ;  /* 0x0000800401007387 */ /* 0x0009e40000100800 */
[----:B----4-:R-:W-:-:S05]  /*49e0*/  I2FP.F32.S32 R4, R14 ;  /* 0x0000000e00047245 */ /* 0x010fca0000201400 */
[----:B-123--:R4:W-:Y:S02]  /*49f0*/  STL [R1+0x7c], R4 ;  /* 0x00007c0401007387 */ /* 0x00e9e40000100800 */
.L_x_486:
        /* <DEDUP_REMOVED lines=118> */
[----:B------:R-:W1:Y:S04]  /*5160*/  LDSM.16.M88.4 R68, [R244+0x4800] ;  /* 0x00480000f444783b */ /* 0x000e680000000200 */
[----:B------:R-:W4:Y:S01]  /*5170*/  LDL R77, [R1+0xa4] ;  /* 0x0000a400014d7983 */ /* 0x000f220000100800 */
[C---:B---3--:R-:W-:Y:S03]  /*5180*/  HMMA.16816.F32.BF16 R4, R84.reuse, R88, R4 ;  /* 0x000000585404723c */ /* 0x048fe60000041804 */
[----:B------:R-:W3:Y:S03]  /*5190*/  LDL R76, [R1+0x64] ;  /* 0x00006400014c7983 */ /* 0x000ee60000100800 */
[C---:B------:R-:W-:Y:S11]  /*51a0*/  HMMA.16816.F32.BF16 R8, R84.reuse, R90, R8 ;  /* 0x0000005a5408723c */ /* 0x040ff60000041808 */
[----:B------:R-:W-:Y:S07]  /*51b0*/  @!UPT UIADD3 URZ, URZ, URZ, URZ ;  /* 0x0000003f3f3ff290 */ /* 0x000fee000fffe03f */
[----:B------:R-:W-:Y:S01]  /*51c0*/  FMUL.FTZ R7, R7, UR9 ;  /* 0x0000000907077c20 */ /* 0x000fe20008410000 */
[----:B------:R-:W-:Y:S01]  /*51d0*/  FMUL.FTZ R4, R4, UR9 ;  /* 0x0000000904047c20 */ /* 0x000fe20008410000 */
[----:B------:R-:W-:Y:S01]  /*51e0*/  FMUL.FTZ R5, R5, UR9 ;  /* 0x0000000905057c20 */ /* 0x000fe20008410000 */
[----:B------:R-:W-:Y:S01]  /*51f0*/  FMUL.FTZ R6, R6, UR9 ;  /* 0x0000000906067c20 */ /* 0x000fe20008410000 */
[----:B------:R-:W-:Y:S02]  /*5200*/  MUFU.TANH R96, R7 ;  /* 0x0000000700607308 */ /* 0x000fe40000002400 */
[----:B------:R-:W-:Y:S01]  /*5210*/  FMUL.FTZ R9, R9, UR9 ;  /* 0x0000000909097c20 */ /* 0x000fe20008410000 */
[----:B------:R-:W-:Y:S01]  /*5220*/  FMUL.FTZ R8, R8, UR9 ;  /* 0x0000000908087c20 */ /* 0x000fe20008410000 */
[----:B------:R-:W-:Y:S01]  /*5230*/  FMUL.FTZ R10, R10, UR9 ;  /* 0x000000090a0a7c20 */ /* 0x000fe20008410000 */
[----:B------:R-:W-:Y:S01]  /*5240*/  FMUL.FTZ R11, R11, UR9 ;  /* 0x000000090b0b7c20 */ /* 0x000fe20008410000 */
[C---:B-1----:R-:W-:Y:S04]  /*5250*/  HMMA.16816.F32.BF16 R12, R84.reuse, R68, R12 ;  /* 0x00000044540c723c */ /* 0x042fe8000004180c */
[----:B------:R-:W-:Y:S02]  /*5260*/  MUFU.TANH R88, R9 ;  /* 0x0000000900587308 */ /* 0x000fe40000002400 */
[----:B------:R-:W-:Y:S08]  /*5270*/  HMMA.16816.F32.BF16 R16, R84, R70, R16 ;  /* 0x000000465410723c */ /* 0x000ff00000041810 */
[----:B------:R-:W-:Y:S10]  /*5280*/  MUFU.TANH R91, R4 ;  /* 0x00000004005b7308 */ /* 0x000ff40000002400 */
[----:B------:R-:W4:Y:S01]  /*5290*/  MUFU.TANH R90, R5 ;  /* 0x00000005005a7308 */ /* 0x000f220000002400 */
[----:B------:R-:W-:Y:S01]  /*52a0*/  FMUL.FTZ R12, R12, UR9 ;  /* 0x000000090c0c7c20 */ /* 0x000fe20008410000 */
[----:B------:R-:W-:Y:S08]  /*52b0*/  FMUL.FTZ R14, R14, UR9 ;  /* 0x000000090e0e7c20 */ /* 0x000ff00008410000 */
[----:B------:R-:W1:Y:S01]  /*52c0*/  MUFU.TANH R99, R6 ;  /* 0x0000000600637308 */ /* 0x000e620000002400 */
[----:B------:R-:W-:Y:S01]  /*52d0*/  FMUL.FTZ R15, R15, UR9 ;  /* 0x000000090f0f7c20 */ /* 0x000fe20008410000 */
[----:B------:R-:W-:Y:S01]  /*52e0*/  FMUL.FTZ R13, R13, UR9 ;  /* 0x000000090d0d7c20 */ /* 0x000fe20008410000 */
[----:B------:R-:W-:Y:S01]  /*52f0*/  FMUL.FTZ R16, R16, UR9 ;  /* 0x0000000910107c20 */ /* 0x000fe20008410000 */
[----:B------:R-:W-:Y:S01]  /*5300*/  FMUL.FTZ R18, R18, UR9 ;  /* 0x0000000912127c20 */ /* 0x000fe20008410000 */
[----:B------:R-:W-:Y:S01]  /*5310*/  FMUL.FTZ R17, R17, UR9 ;  /* 0x0000000911117c20 */ /* 0x000fe20008410000 */
[----:B------:R-:W-:Y:S04]  /*5320*/  FMUL.FTZ R19, R19, UR9 ;  /* 0x0000000913137c20 */ /* 0x000fe80008410000 */
[----:B------:R1:W-:Y:S10]  /*5330*/  MUFU.TANH R92, R12 ;  /* 0x0000000c005c7308 */ /* 0x0003f40000002400 */
[----:B------:R1:W-:Y:S10]  /*5340*/  MUFU.TANH R95, R14 ;  /* 0x0000000e005f7308 */ /* 0x0003f40000002400 */
[----:B------:R-:W3:Y:S01]  /*5350*/  MUFU.TANH R89, R8 ;  /* 0x0000000800597308 */ /* 0x000ee20000002400 */
[----:B-1----:R-:W3:Y:S09]  /*5360*/  LDL R12, [R1+0x84] ;  /* 0x00008400010c7983 */ /* 0x002ef20000100800 */
[----:B------:R-:W1:Y:S01]  /*5370*/  MUFU.TANH R98, R10 ;  /* 0x0000000a00627308 */ /* 0x000e620000002400 */
[----:B------:R-:W3:Y:S09]  /*5380*/  LDL R14, [R1+0x88] ;  /* 0x00008800010e7983 */ /* 0x000ef20000100800 */
[----:B------:R1:W-:Y:S10]  /*5390*/  MUFU.TANH R94, R15 ;  /* 0x0000000f005e7308 */ /* 0x0003f40000002400 */
[----:B------:R-:W3:Y:S10]  /*53a0*/  MUFU.TANH R97, R11 ;  /* 0x0000000b00617308 */ /* 0x000ef40000002400 */
[----:B------:R1:W3:Y:S02]  /*53b0*/  MUFU.TANH R86, R13 ;  /* 0x0000000d00567308 */ /* 0x0002e40000002400 */
[----:B-1----:R-:W3:Y:S08]  /*53c0*/  LDL R15, [R1+0x8c] ;  /* 0x00008c00010f7983 */ /* 0x002ef00000100800 */
[----:B------:R-:W1:Y:S10]  /*53d0*/  MUFU.TANH R85, R16 ;  /* 0x0000001000557308 */ /* 0x000e740000002400 */
[----:B------:R-:W-:Y:S01]  /*53e0*/  MUFU.TANH R93, R18 ;  /* 0x00000012005d7308 */ /* 0x000fe20000002400 */
[----:B------:R-:W3:Y:S09]  /*53f0*/  LDL R13, [R1+0x90] ;  /* 0x00009000010d7983 */ /* 0x000ef20000100800 */
[----:B------:R-:W1:Y:S10]  /*5400*/  MUFU.TANH R84, R17 ;  /* 0x0000001100547308 */ /* 0x000e740000002400 */
[----:B------:R-:W1:Y:S01]  /*5410*/  MUFU.TANH R87, R19 ;  /* 0x0000001300577308 */ /* 0x000e620000002400 */
[----:B--2---:R-:W-:Y:S01]  /*5420*/  @!P0 IADD3 R10, R72, 0x1, RZ ;  /* 0x00000001480a8810 */ /* 0x004fe20007ffe0ff */
[----:B----4-:R-:W-:Y:S01]  /*5430*/  FFMA.FTZ R4, R73, UR5, R90 ;  /* 0x0000000549047c23 */ /* 0x010fe2000801005a */
[----:B------:R-:W-:Y:S01]  /*5440*/  FFMA.FTZ R6, R74, UR5, R91 ;  /* 0x000000054a067c23 */ /* 0x000fe2000801005b */
[----:B------:R-:W-:Y:S04]  /*5450*/  @!P0 IADD3 R7, R77, UR15, RZ ;  /* 0x0000000f4d078c10 */ /* 0x000fe8000fffe0ff */
[----:B------:R-:W-:Y:S01]  /*5460*/  @!P0 VIMNMX R9, R7, UR10, PT ;  /* 0x0000000a07098c48 */ /* 0x000fe2000bfe0100 */
[C---:B---3--:R-:W-:Y:S01]  /*5470*/  FMUL.FTZ R5, R76.reuse, 1.4426950216293334961 ;  /* 0x3fb8aa3b4c057820 */ /* 0x048fe20000410000 */
[----:B------:R-:W-:Y:S02]  /*5480*/  FSETP.NEU.FTZ.AND P1, PT, R76, -INF , PT ;  /* 0xff8000004c00780b */ /* 0x000fe40003f3d000 */
[-C--:B------:R-:W-:Y:S02]  /*5490*/  @!P0 ISETP.GE.AND P2, PT, R72, R9.reuse, PT ;  /* 0x000000094800820c */ /* 0x080fe40003f46270 */
[----:B------:R-:W-:Y:S02]  /*54a0*/  FSEL R5, R5, RZ, P1 ;  /* 0x000000ff05057208 */ /* 0x000fe40000800000 */
[----:B------:R-:W-:Y:S02]  /*54b0*/  @!P0 FSEL R6, R6, -INF , !P2 ;  /* 0xff80000006068808 */ /* 0x000fe40005000000 */
[----:B------:R-:W-:Y:S02]  /*54c0*/  MOV R76, 0x8 ;  /* 0x00000008004c7802 */ /* 0x000fe40000000f00 */
[-C--:B------:R-:W-:Y:S01]  /*54d0*/  @!P0 ISETP.GE.AND P2, PT, R10, R9.reuse, PT ;  /* 0x000000090a00820c */ /* 0x080fe20003f46270 */
[--C-:B------:R-:W-:Y:S01]  /*54e0*/  FFMA.FTZ R8, R6, UR16, -R5.reuse ;  /* 0x0000001006087c23 */ /* 0x100fe20008010805 */
[----:B------:R-:W-:Y:S01]  /*54f0*/  @!P0 VIADDMNMX R6, R7, R76, UR10, PT ;  /* 0x0000000a07068e46 */ /* 0x000fe2000b80014c */
[C---:B------:R-:W-:Y:S01]  /*5500*/  FMUL.FTZ R7, R75.reuse, 1.4426950216293334961 ;  /* 0x3fb8aa3b4b077820 */ /* 0x040fe20000410000 */
[----:B------:R-:W-:Y:S01]  /*5510*/  @!P0 FSEL R4, R4, -INF , !P2 ;  /* 0xff80000004048808 */ /* 0x000fe20005000000 */
[----:B------:R2:W-:Y:S01]  /*5520*/  MUFU.EX2 R251, R8 ;  /* 0x0000000800fb7308 */ /* 0x0005e20000000800 */
[----:B------:R-:W-:Y:S02]  /*5530*/  FSETP.NEU.FTZ.AND P1, PT, R75, -INF , PT ;  /* 0xff8000004b00780b */ /* 0x000fe40003f3d000 */
[-C--:B------:R-:W-:Y:S01]  /*5540*/  @!P0 ISETP.GE.AND P2, PT, R72, R6.reuse, PT ;  /* 0x000000064800820c */ /* 0x080fe20003f46270 */
[----:B------:R-:W-:Y:S01]  /*5550*/  FFMA.FTZ R11, R4, UR16, -R5 ;  /* 0x00000010040b7c23 */ /* 0x000fe20008010805 */
[----:B------:R-:W-:Y:S01]  /*5560*/  FSEL R4, R7, RZ, P1 ;  /* 0x000000ff07047208 */ /* 0x000fe20000800000 */
[----:B------:R-:W-:Y:S01]  /*5570*/  FFMA.FTZ R7, R73, UR5, R96 ;  /* 0x0000000549077c23 */ /* 0x000fe20008010060 */
[-C--:B------:R-:W-:Y:S03]  /*5580*/  @!P0 ISETP.GE.AND P1, PT, R10, R6.reuse, PT ;  /* 0x000000060a00820c */ /* 0x080fe60003f26270 */
[----:B------:R3:W-:Y:S01]  /*5590*/  MUFU.EX2 R249, R11 ;  /* 0x0000000b00f97308 */ /* 0x0007e20000000800 */
[----:B------:R-:W-:Y:S02]  /*55a0*/  @!P0 IADD3 R10, R72, 0x8, RZ ;  /* 0x00000008480a8810 */ /* 0x000fe40007ffe0ff */
[----:B------:R-:W-:Y:S02]  /*55b0*/  @!P0 FSEL R7, R7, -INF , !P1 ;  /* 0xff80000007078808 */ /* 0x000fe40004800000 */
[-C--:B------:R-:W-:Y:S03]  /*55c0*/  @!P0 ISETP.GE.AND P1, PT, R10, R9.reuse, PT ;  /* 0x000000090a00820c */ /* 0x080fe60003f26270 */
[--C-:B------:R-:W-:Y:S01]  /*55d0*/  FFMA.FTZ R7, R7, UR16, -R4.reuse ;  /* 0x0000001007077c23 */ /* 0x100fe20008010804 */
[----:B--2---:R-:W-:Y:S03]  /*55e0*/  FFMA.FTZ R8, R74, UR5, R99 ;  /* 0x000000054a087c23 */ /* 0x004fe60008010063 */
[----:B------:R-:W-:Y:S02]  /*55f0*/  MUFU.EX2 R110, R7 ;  /* 0x00000007006e7308 */ /* 0x000fe40000000800 */
[----:B------:R-:W-:Y:S02]  /*5600*/  @!P0 FSEL R8, R8, -INF , !P2 ;  /* 0xff80000008088808 */ /* 0x000fe40005000000 */
[----:B---3--:R-:W-:Y:S03]  /*5610*/  @!P0 IADD3 R11, R72, 0x9, RZ ;  /* 0x00000009480b8810 */ /* 0x008fe60007ffe0ff */
[----:B------:R-:W-:Y:S04]  /*5620*/  FFMA.FTZ R8, R8, UR16, -R4 ;  /* 0x0000001008087c23 */ /* 0x000fe80008010804 */
[----:B------:R2:W-:Y:S02]  /*5630*/  MUFU.EX2 R111, R8 ;  /* 0x00000008006f7308 */ /* 0x0005e40000000800 */
[----:B--2---:R-:W-:Y:S05]  /*5640*/  FFMA.FTZ R8, R12, UR5, R89 ;  /* 0x000000050c087c23 */ /* 0x004fea0008010059 */
[----:B------:R-:W-:Y:S02]  /*5650*/  @!P0 FSEL R8, R8, -INF , !P1 ;  /* 0xff80000008088808 */ /* 0x000fe40004800000 */
[-C--:B------:R-:W-:Y:S01]  /*5660*/  @!P0 ISETP.GE.AND P1, PT, R11, R9.reuse, PT ;  /* 0x000000090b00820c */ /* 0x080fe20003f26270 */
[----:B------:R-:W-:Y:S02]  /*5670*/  FFMA.FTZ R7, R14, UR5, R88 ;  /* 0x000000050e077c23 */ /* 0x000fe40008010058 */
[--C-:B------:R-:W-:Y:S03]  /*5680*/  FFMA.FTZ R8, R8, UR16, -R5.reuse ;  /* 0x0000001008087c23 */ /* 0x100fe60008010805 */
[----:B------:R-:W-:Y:S01]  /*5690*/  @!P0 FSEL R7, R7, -INF , !P1 ;  /* 0xff80000007078808 */ /* 0x000fe20004800000 */
[----:B------:R2:W-:Y:S01]  /*56a0*/  MUFU.EX2 R248, R8 ;  /* 0x0000000800f87308 */ /* 0x0005e20000000800 */
[-C--:B------:R-:W-:Y:S02]  /*56b0*/  @!P0 ISETP.GE.AND P1, PT, R10, R6.reuse, PT ;  /* 0x000000060a00820c */ /* 0x080fe40003f26270 */
[----:B------:R-:W-:Y:S01]  /*56c0*/  @!P0 IADD3 R10, R72, 0x10, RZ ;  /* 0x00000010480a8810 */ /* 0x000fe20007ffe0ff */
[----:B------:R-:W-:Y:S06]  /*56d0*/  FFMA.FTZ R7, R7, UR16, -R5 ;  /* 0x0000001007077c23 */ /* 0x000fec0008010805 */
[----:B------:R3:W-:Y:S01]  /*56e0*/  MUFU.EX2 R246, R7 ;  /* 0x0000000700f67308 */ /* 0x0007e20000000800 */
[----:B--2---:R-:W-:Y:S02]  /*56f0*/  FFMA.FTZ R8, R12, UR5, R98 ;  /* 0x000000050c087c23 */ /* 0x004fe40008010062 */
[----:B------:R-:W1:Y:S03]  /*5700*/  LDL R12, [R1+0x94] ;  /* 0x00009400010c7983 */ /* 0x000e660000100800 */
[----:B------:R-:W-:Y:S02]  /*5710*/  @!P0 FSEL R8, R8, -INF , !P1 ;  /* 0xff80000008088808 */ /* 0x000fe40004800000 */
[-C--:B------:R-:W-:Y:S01]  /*5720*/  @!P0 ISETP.GE.AND P1, PT, R11, R6.reuse, PT ;  /* 0x000000060b00820c */ /* 0x080fe20003f26270 */
[----:B---3--:R-:W-:Y:S01]  /*5730*/  FFMA.FTZ R7, R14, UR5, R97 ;  /* 0x000000050e077c23 */ /* 0x008fe20008010061 */
[----:B------:R-:W-:Y:S01]  /*5740*/  @!P0 IADD3 R11, R72, 0x11, RZ ;  /* 0x00000011480b8810 */ /* 0x000fe20007ffe0ff */
[----:B------:R-:W2:Y:S01]  /*5750*/  LDL R14, [R1+0x98] ;  /* 0x00009800010e7983 */ /* 0x000ea20000100800 */
[--C-:B------:R-:W-:Y:S02]  /*5760*/  FFMA.FTZ R8, R8, UR16, -R4.reuse ;  /* 0x0000001008087c23 */ /* 0x100fe40008010804 */
[----:B------:R-:W-:Y:S02]  /*5770*/  @!P0 FSEL R7, R7, -INF , !P1 ;  /* 0xff80000007078808 */ /* 0x000fe40004800000 */
[----:B------:R3:W-:Y:S01]  /*5780*/  MUFU.EX2 R109, R8 ;  /* 0x00000008006d7308 */ /* 0x0007e20000000800 */
[-C--:B------:R-:W-:Y:S02]  /*5790*/  @!P0 ISETP.GE.AND P1, PT, R10, R9.reuse, PT ;  /* 0x000000090a00820c */ /* 0x080fe40003f26270 */
[----:B------:R-:W-:Y:S07]  /*57a0*/  FFMA.FTZ R7, R7, UR16, -R4 ;  /* 0x0000001007077c23 */ /* 0x000fee0008010804 */
[----:B------:R4:W-:Y:S01]  /*57b0*/  MUFU.EX2 R108, R7 ;  /* 0x00000007006c7308 */ /* 0x0009e20000000800 */
[----:B---3--:R-:W-:Y:S05]  /*57c0*/  FFMA.FTZ R8, R15, UR5, R92 ;  /* 0x000000050f087c23 */ /* 0x008fea000801005c */
[----:B------:R-:W-:Y:S02]  /*57d0*/  @!P0 FSEL R8, R8, -INF , !P1 ;  /* 0xff80000008088808 */ /* 0x000fe40004800000 */
[-C--:B------:R-:W-:Y:S01]  /*57e0*/  @!P0 ISETP.GE.AND P1, PT, R11, R9.reuse, PT ;  /* 0x000000090b00820c */ /* 0x080fe20003f26270 */
[----:B----4-:R-:W-:Y:S02]  /*57f0*/  FFMA.FTZ R7, R13, UR5, R86 ;  /* 0x000000050d077c23 */ /* 0x010fe40008010056 */
[--C-:B------:R-:W-:Y:S03]  /*5800*/  FFMA.FTZ R8, R8, UR16, -R5.reuse ;  /* 0x0000001008087c23 */ /* 0x100fe60008010805 */
[----:B------:R-:W-:Y:S01]  /*5810*/  @!P0 FSEL R7, R7, -INF , !P1 ;  /* 0xff80000007078808 */ /* 0x000fe20004800000 */
[----:B------:R3:W-:Y:S01]  /*5820*/  MUFU.EX2 R250, R8 ;  /* 0x0000000800fa7308 */ /* 0x0007e20000000800 */
[-C--:B------:R-:W-:Y:S02]  /*5830*/  @!P0 ISETP.GE.AND P1, PT, R10, R6.reuse, PT ;  /* 0x000000060a00820c */ /* 0x080fe40003f26270 */
[----:B------:R-:W-:Y:S01]  /*5840*/  @!P0 IADD3 R10, R72, 0x19, RZ ;  /* 0x00000019480a8810 */ /* 0x000fe20007ffe0ff */
[----:B------:R-:W-:Y:S06]  /*5850*/  FFMA.FTZ R7, R7, UR16, -R5 ;  /* 0x0000001007077c23 */ /* 0x000fec0008010805 */
[----:B------:R4:W2:Y:S01]  /*5860*/  MUFU.EX2 R247, R7 ;  /* 0x0000000700f77308 */ /* 0x0008a20000000800 */
[----:B---3--:R-:W-:Y:S05]  /*5870*/  FFMA.FTZ R8, R15, UR5, R95 ;  /* 0x000000050f087c23 */ /* 0x008fea000801005f */
[----:B------:R-:W-:Y:S02]  /*5880*/  @!P0 FSEL R8, R8, -INF , !P1 ;  /* 0xff80000008088808 */ /* 0x000fe40004800000 */
[-C--:B------:R-:W-:Y:S01]  /*5890*/  @!P0 ISETP.GE.AND P1, PT, R11, R6.reuse, PT ;  /* 0x000000060b00820c */ /* 0x080fe20003f26270 */
[----:B----4-:R-:W-:Y:S01]  /*58a0*/  FFMA.FTZ R7, R13, UR5, R94 ;  /* 0x000000050d077c23 */ /* 0x010fe2000801005e */
[----:B------:R-:W-:Y:S01]  /*58b0*/  @!P0 IADD3 R11, R72, 0x18, RZ ;  /* 0x00000018480b8810 */ /* 0x000fe20007ffe0ff */
[--C-:B------:R-:W-:Y:S01]  /*58c0*/  FFMA.FTZ R8, R8, UR16, -R4.reuse ;  /* 0x0000001008087c23 */ /* 0x100fe20008010804 */
[----:B------:R-:W3:Y:S02]  /*58d0*/  LDL R13, [R1+0x78] ;  /* 0x00007800010d7983 */ /* 0x000ee40000100800 */
[----:B------:R-:W-:Y:S01]  /*58e0*/  @!P0 FSEL R7, R7, -INF , !P1 ;  /* 0xff80000007078808 */ /* 0x000fe20004800000 */
[----:B------:R1:W-:Y:S01]  /*58f0*/  MUFU.EX2 R107, R8 ;  /* 0x00000008006b7308 */ /* 0x0003e20000000800 */
[CC--:B------:R-:W-:Y:S02]  /*5900*/  @!P0 ISETP.GE.AND P1, PT, R11.reuse, R9.reuse, PT ;  /* 0x000000090b00820c */ /* 0x0c0fe40003f26270 */
[-C--:B------:R-:W-:Y:S01]  /*5910*/  @!P0 ISETP.GE.AND P2, PT, R11, R6.reuse, PT ;  /* 0x000000060b00820c */ /* 0x080fe20003f46270 */
[----:B------:R-:W-:Y:S06]  /*5920*/  FFMA.FTZ R7, R7, UR16, -R4 ;  /* 0x0000001007077c23 */ /* 0x000fec0008010804 */
[----:B------:R2:W4:Y:S01]  /*5930*/  MUFU.EX2 R106, R7 ;  /* 0x00000007006a7308 */ /* 0x0005220000000800 */
[----:B-1----:R-:W-:Y:S05]  /*5940*/  FFMA.FTZ R8, R12, UR5, R85 ;  /* 0x000000050c087c23 */ /* 0x002fea0008010055 */
[----:B------:R-:W-:Y:S02]  /*5950*/  @!P0 FSEL R8, R8, -INF , !P1 ;  /* 0xff80000008088808 */ /* 0x000fe40004800000 */
[----:B------:R-:W-:Y:S01]  /*5960*/  @!P0 ISETP.GE.AND P1, PT, R10, R9, PT ;  /* 0x000000090a00820c */ /* 0x000fe20003f26270 */
[----:B--2---:R-:W-:Y:S02]  /*5970*/  FFMA.FTZ R7, R14, UR5, R84 ;  /* 0x000000050e077c23 */ /* 0x004fe40008010054 */
[----:B------:R-:W-:Y:S01]  /*5980*/  FFMA.FTZ R9, R8, UR16, -R5 ;  /* 0x0000001008097c23 */ /* 0x000fe20008010805 */
[----:B------:R-:W-:Y:S02]  /*5990*/  FFMA.FTZ R8, R12, UR5, R93 ;  /* 0x000000050c087c23 */ /* 0x000fe4000801005d */
[----:B------:R-:W2:Y:S01]  /*59a0*/  LDL R12, [R1+0x74] ;  /* 0x00007400010c7983 */ /* 0x000ea20000100800 */
[----:B------:R-:W-:Y:S01]  /*59b0*/  @!P0 FSEL R7, R7, -INF , !P1 ;  /* 0xff80000007078808 */ /* 0x000fe20004800000 */
[----:B------:R-:W-:Y:S01]  /*59c0*/  MUFU.EX2 R245, R9 ;  /* 0x0000000900f57308 */ /* 0x000fe20000000800 */
[----:B------:R-:W-:Y:S01]  /*59d0*/  @!P0 ISETP.GE.AND P1, PT, R10, R6, PT ;  /* 0x000000060a00820c */ /* 0x000fe20003f26270 */
[----:B------:R-:W-:Y:S01]  /*59e0*/  FFMA.FTZ R6, R14, UR5, R87 ;  /* 0x000000050e067c23 */ /* 0x000fe20008010057 */
[----:B------:R-:W-:Y:S01]  /*59f0*/  @!P0 FSEL R8, R8, -INF , !P2 ;  /* 0xff80000008088808 */ /* 0x000fe20005000000 */
[----:B------:R-:W-:Y:S01]  /*5a00*/  FFMA.FTZ R5, R7, UR16, -R5 ;  /* 0x0000001007057c23 */ /* 0x000fe20008010805 */
[----:B------:R-:W-:Y:S02]  /*5a10*/  F2FP.BF16.F32.PACK_AB R7, R247, R250 ;  /* 0x000000faf707723e */ /* 0x000fe400000010ff */
[----:B------:R-:W-:Y:S01]  /*5a20*/  @!P0 FSEL R6, R6, -INF , !P1 ;  /* 0xff80000006068808 */ /* 0x000fe20004800000 */
[--C-:B------:R-:W-:Y:S02]  /*5a30*/  FFMA.FTZ R8, R8, UR16, -R4.reuse ;  /* 0x0000001008087c23 */ /* 0x100fe40008010804 */
[----:B------:R1:W4:Y:S02]  /*5a40*/  MUFU.EX2 R244, R5 ;  /* 0x0000000500f47308 */ /* 0x0003240000000800 */
[----:B------:R-:W-:Y:S01]  /*5a50*/  FFMA.FTZ R4, R6, UR16, -R4 ;  /* 0x0000001006047c23 */ /* 0x000fe20008010804 */
[----:B------:R-:W-:Y:S07]  /*5a60*/  F2FP.BF16.F32.PACK_AB R6, R249, R251 ;  /* 0x000000fbf906723e */ /* 0x000fee00000010ff */
[----:B------:R4:W-:Y:S01]  /*5a70*/  MUFU.EX2 R104, R4 ;  /* 0x0000000400687308 */ /* 0x0009e20000000800 */
[----:B------:R4:W-:Y:S09]  /*5a80*/  STS [R103+0x14000], R6 ;  /* 0x0140000667007388 */ /* 0x0009f20000000800 */
[----:B------:R4:W3:Y:S01]  /*5a90*/  MUFU.EX2 R105, R8 ;  /* 0x0000000800697308 */ /* 0x0008e20000000800 */
[----:B-1----:R-:W-:Y:S05]  /*5aa0*/  F2FP.BF16.F32.PACK_AB R5, R110, R111 ;  /* 0x0000006f6e05723e */ /* 0x002fea00000010ff */
[----:B------:R1:W-:Y:S01]  /*5ab0*/  STS [R103+0x14400], R5 ;  /* 0x0144000567007388 */ /* 0x0003e20000000800 */
[----:B----4-:R-:W-:Y:S05]  /*5ac0*/  F2FP.BF16.F32.PACK_AB R4, R246, R248 ;  /* 0x000000f8f604723e */ /* 0x010fea00000010ff */
[----:B------:R4:W-:Y:S01]  /*5ad0*/  STS [R102+0x14000], R4 ;  /* 0x0140000466007388 */ /* 0x0009e20000000800 */
[----:B------:R-:W-:Y:S02]  /*5ae0*/  F2FP.BF16.F32.PACK_AB R8, R108, R109 ;  /* 0x0000006d6c08723e */ /* 0x000fe400000010ff */
[----:B------:R-:W-:Y:S03]  /*5af0*/  F2FP.BF16.F32.PACK_AB R6, R106, R107 ;  /* 0x0000006b6a06723e */ /* 0x000fe600000010ff */
[----:B------:R-:W-:Y:S04]  /*5b00*/  STS [R102+0x14400], R8 ;  /* 0x0144000866007388 */ /* 0x000fe80000000800 */
[----:B------:R-:W-:Y:S04]  /*5b10*/  STS [R101+0x14000], R7 ;  /* 0x0140000765007388 */ /* 0x000fe80000000800 */
[----:B------:R-:W-:Y:S01]  /*5b20*/  STS [R101+0x14400], R6 ;  /* 0x0144000665007388 */ /* 0x000fe20000000800 */
[----:B-1----:R-:W-:Y:S02]  /*5b30*/  F2FP.BF16.F32.PACK_AB R5, R244, R245 ;  /* 0x000000f5f405723e */ /* 0x002fe400000010ff */
[----:B---3--:R-:W-:Y:S03]  /*5b40*/  IADD3 R82, P0, R13, UR14, RZ ;  /* 0x0000000e0d527c10 */ /* 0x008fe6000ff1e0ff */
[----:B------:R-:W-:Y:S01]  /*5b50*/  STS [R100+0x14000], R5 ;  /* 0x0140000564007388 */ /* 0x000fe20000000800 */
[----:B----4-:R-:W-:Y:S05]  /*5b60*/  F2FP.BF16.F32.PACK_AB R4, R104, R105 ;  /* 0x000000696804723e */ /* 0x010fea00000010ff */
[----:B------:R-:W-:Y:S04]  /*5b70*/  STS [R100+0x14400], R4 ;  /* 0x0144000464007388 */ /* 0x000fe80000000800 */
[----:B------:R-:W1:Y:S04]  /*5b80*/  LDSM.16.M88.4 R16, [R115+0x6000] ;  /* 0x006000007310783b */ /* 0x000e680000000200 */
[----:B------:R-:W3:Y:S04]  /*5b90*/  LDSM.16.M88.4 R68, [R114+0x6000] ;  /* 0x006000007244783b */ /* 0x000ee80000000200 */
[----:B------:R-:W4:Y:S04]  /*5ba0*/  LDSM.16.M88.4 R72, [R113+0x6000] ;  /* 0x006000007148783b */ /* 0x000f280000000200 */
[----:B------:R-:W4:Y:S01]  /*5bb0*/  LDSM.16.M88.4 R76, [R112+0x6000] ;  /* 0x00600000704c783b */ /* 0x000f220000000200 */
[C---:B-1----:R-:W-:Y:S06]  /*5bc0*/  HMMA.16816.F32.BF16 R4, R16.reuse, R148, RZ ;  /* 0x000000941004723c */ /* 0x042fec00000418ff */
[C---:B------:R-:W-:Y:S01]  /*5bd0*/  HMMA.16816.F32.BF16 R8, R16.reuse, R150, RZ ;  /* 0x000000961008723c */ /* 0x040fe200000418ff */
[----:B--2---:R-:W-:Y:S05]  /*5be0*/  IADD3.X R83, R12, UR13, RZ, P0, !PT ;  /* 0x0000000d0c537c10 */ /* 0x004fea00087fe4ff */
[C---:B------:R-:W-:Y:S01]  /*5bf0*/  HMMA.16816.F32.BF16 R12, R16.reuse, R152, RZ ;  /* 0x00000098100c723c */ /* 0x040fe200000418ff */
[----:B------:R-:W-:Y:S01]  /*5c00*/  PLOP3.LUT P0, PT, PT, PT, UP0, 0x80, 0x0 ;  /* 0x000000000000781c */ /* 0x000fe20003f0f008 */
[----:B------:R-:W2:Y:S04]  /*5c10*/  LDG.E R81, desc[UR6][R82.64] ;  /* 0x0000000652517981 */ /* 0x000ea8000c1e1900 */
[----:B------:R-:W-:Y:S01]  /*5c20*/  HMMA.16816.F32.BF16 R16, R16, R154, RZ ;  /* 0x0000009a1010723c */ /* 0x000fe200000418ff */
[----:B------:R-:W2:Y:S05]  /*5c30*/  LDG.E R80, desc[UR6][R82.64+0x20] ;  /* 0x0000200652507981 */ /* 0x000eaa000c1e1900 */
[C---:B---3--:R-:W-:Y:S06]  /*5c40*/  HMMA.16816.F32.BF16 R4, R68.reuse, R156, R4 ;  /* 0x0000009c4404723c */ /* 0x048fec0000041804 */
[C---:B------:R-:W-:Y:S06]  /*5c50*/  HMMA.16816.F32.BF16 R8, R68.reuse, R158, R8 ;  /* 0x0000009e4408723c */ /* 0x040fec0000041808 */
[C---:B------:R-:W-:Y:S06]  /*5c60*/  HMMA.16816.F32.BF16 R12, R68.reuse, R160, R12 ;  /* 0x000000a0440c723c */ /* 0x040fec000004180c */
[----:B------:R-:W-:Y:S01]  /*5c70*/  HMMA.16816.F32.BF16 R16, R68, R162, R16 ;  /* 0x000000a24410723c */ /* 0x000fe20000041810 */
[----:B------:R-:W1:Y:S05]  /*5c80*/  LDSM.16.M88.4 R68, [R115+0x8000] ;  /* 0x008000007344783b */ /* 0x000e6a0000000200 */
[C---:B----4-:R-:W-:Y:S06]  /*5c90*/  HMMA.16816.F32.BF16 R4, R72.reuse, R164, R4 ;  /* 0x000000a44804723c */ /* 0x050fec0000041804 */
        /* <DEDUP_REMOVED lines=18> */
[----:B------:R3:W1:Y:S05]  /*5dc0*/  LDSM.16.M88.4 R72, [R115+0xa000] ;  /* 0x00a000007348783b */ /* 0x00066a0000000200 */
[C---:B----4-:R-:W-:Y:S06]  /*5dd0*/  HMMA.16816.F32.BF16 R4, R76.reuse, R196, R4 ;  /* 0x000000c44c04723c */ /* 0x050fec0000041804 */
[C---:B------:R-:W-:Y:S06]  /*5de0*/  HMMA.16816.F32.BF16 R8, R76.reuse, R198, R8 ;  /* 0x000000c64c08723c */ /* 0x040fec0000041808 */
[C---:B------:R-:W-:Y:S06]  /*5df0*/  HMMA.16816.F32.BF16 R12, R76.reuse, R200, R12 ;  /* 0x000000c84c0c723c */ /* 0x040fec000004180c */
[----:B------:R-:W-:Y:S01]  /*5e00*/  HMMA.16816.F32.BF16 R16, R76, R202, R16 ;  /* 0x000000ca4c10723c */ /* 0x000fe20000041810 */
[----:B------:R4:W4:Y:S04]  /*5e10*/  LDSM.16.M88.4 R76, [R114+0xa000] ;  /* 0x00a00000724c783b */ /* 0x0009280000000200 */
[----:B---3-5:R3:W5:Y:S01]  /*5e20*/  LDL.LU R115, [R1+0xe8] ;  /* 0x0000e80001737983 */ /* 0x0287620000300800 */
[C---:B-1----:R-:W-:Y:S06]  /*5e30*/  HMMA.16816.F32.BF16 R4, R68.reuse, R204, R4 ;  /* 0x000000cc4404723c */ /* 0x042fec0000041804 */
[C---:B------:R-:W-:Y:S06]  /*5e40*/  HMMA.16816.F32.BF16 R8, R68.reuse, R206, R8 ;  /* 0x000000ce4408723c */ /* 0x040fec0000041808 */
[C---:B------:R-:W-:Y:S06]  /*5e50*/  HMMA.16816.F32.BF16 R12, R68.reuse, R208, R12 ;  /* 0x000000d0440c723c */ /* 0x040fec000004180c */
[----:B------:R-:W-:Y:S01]  /*5e60*/  HMMA.16816.F32.BF16 R16, R68, R210, R16 ;  /* 0x000000d24410723c */ /* 0x000fe20000041810 */
[----:B------:R1:W3:Y:S04]  /*5e70*/  LDSM.16.M88.4 R68, [R113+0xa000] ;  /* 0x00a000007144783b */ /* 0x0002e80000000200 */
[----:B----4-:R4:W5:Y:S01]  /*5e80*/  LDL.LU R114, [R1+0xe4] ;  /* 0x0000e40001727983 */ /* 0x0109620000300800 */
[C---:B------:R-:W-:Y:S06]  /*5e90*/  HMMA.16816.F32.BF16 R4, R72.reuse, R212, R4 ;  /* 0x000000d44804723c */ /* 0x040fec0000041804 */
        /* <DEDUP_REMOVED lines=10> */
[C---:B---3--:R-:W-:Y:S06]  /*5f40*/  HMMA.16816.F32.BF16 R4, R68.reuse, R228, R4 ;  /* 0x000000e44404723c */ /* 0x048fec0000041804 */
[C---:B------:R-:W-:Y:S06]  /*5f50*/  HMMA.16816.F32.BF16 R8, R68.reuse, R230, R8 ;  /* 0x000000e64408723c */ /* 0x040fec0000041808 */
[C---:B------:R-:W-:Y:S06]  /*5f60*/  HMMA.16816.F32.BF16 R12, R68.reuse, R232, R12 ;  /* 0x000000e8440c723c */ /* 0x040fec000004180c */
[----:B------:R-:W-:Y:S06]  /*5f70*/  HMMA.16816.F32.BF16 R16, R68, R234, R16 ;  /* 0x000000ea4410723c */ /* 0x000fec0000041810 */
[C---:B------:R-:W-:Y:S06]  /*5f80*/  HMMA.16816.F32.BF16 R4, R72.reuse, R236, R4 ;  /* 0x000000ec4804723c */ /* 0x040fec0000041804 */
[C---:B------:R-:W-:Y:S06]  /*5f90*/  HMMA.16816.F32.BF16 R8, R72.reuse, R238, R8 ;  /* 0x000000ee4808723c */ /* 0x040fec0000041808 */
[C---:B------:R-:W-:Y:S06]  /*5fa0*/  HMMA.16816.F32.BF16 R12, R72.reuse, R240, R12 ;  /* 0x000000f0480c723c */ /* 0x040fec000004180c */
[----:B------:R-:W-:Y:S06]  /*5fb0*/  HMMA.16816.F32.BF16 R16, R72, R242, R16 ;  /* 0x000000f24810723c */ /* 0x000fec0000041810 */
[C---:B--2---:R-:W-:Y:S01]  /*5fc0*/  FADD.FTZ R4, -R81.reuse, R4 ;  /* 0x0000000451047221 */ /* 0x044fe20000010100 */
[C---:B------:R-:W-:Y:S05]  /*5fd0*/  FADD.FTZ R5, -R81.reuse, R5 ;  /* 0x0000000551057221 */ /* 0x040fea0000010100 */
[C---:B------:R-:W-:Y:S01]  /*5fe0*/  FADD.FTZ R70, -R81.reuse, R8 ;  /* 0x0000000851467221 */ /* 0x040fe20000010100 */
[----:B------:R-:W-:Y:S01]  /*5ff0*/  FADD.FTZ R9, -R81, R9 ;  /* 0x0000000951097221 */ /* 0x000fe20000010100 */
[----:B------:R-:W-:Y:S01]  /*6000*/  FMUL.FTZ R68, R251, R4 ;  /* 0x00000004fb447220 */ /* 0x000fe20000410000 */
[----:B------:R-:W-:Y:S01]  /*6010*/  FFMA.FTZ R4, -R91, R91, 1 ;  /* 0x3f8000005b047423 */ /* 0x000fe2000001015b */
[----:B------:R-:W-:Y:S01]  /*6020*/  FMUL.FTZ R69, R249, R5 ;  /* 0x00000005f9457220 */ /* 0x000fe20000410000 */
[----:B------:R-:W-:Y:S01]  /*6030*/  FFMA.FTZ R5, -R90, R90, 1 ;  /* 0x3f8000005a057423 */ /* 0x000fe2000001015a */
[----:B------:R-:W-:Y:S01]  /*6040*/  FMUL.FTZ R71, R246, R9 ;  /* 0x00000009f6477220 */ /* 0x000fe20000410000 */
[----:B------:R-:W-:Y:S01]  /*6050*/  FMUL.FTZ R8, R4, UR9 ;  /* 0x0000000904087c20 */ /* 0x000fe20008410000 */
[----:B------:R-:W-:Y:S01]  /*6060*/  FFMA.FTZ R9, -R88, R88, 1 ;  /* 0x3f80000058097423 */ /* 0x000fe20000010158 */
[----:B------:R-:W-:Y:S01]  /*6070*/  FMUL.FTZ R4, R5, UR9 ;  /* 0x0000000905047c20 */ /* 0x000fe20008410000 */
[----:B------:R-:W-:Y:S01]  /*6080*/  FFMA.FTZ R5, -R89, R89, 1 ;  /* 0x3f80000059057423 */ /* 0x000fe20000010159 */
[----:B------:R-:W-:Y:S01]  /*6090*/  FMUL.FTZ R8, R8, R68 ;  /* 0x0000004408087220 */ /* 0x000fe20000410000 */
[C---:B------:R-:W-:Y:S01]  /*60a0*/  FADD.FTZ R12, -R81.reuse, R12 ;  /* 0x0000000c510c7221 */ /* 0x040fe20000010100 */
[----:B------:R-:W-:Y:S01]  /*60b0*/  FMUL.FTZ R4, R4, R69 ;  /* 0x0000004504047220 */ /* 0x000fe20000410000 */
[C---:B------:R-:W-:Y:S01]  /*60c0*/  FADD.FTZ R16, -R81.reuse, R16 ;  /* 0x0000001051107221 */ /* 0x040fe20000010100 */
[----:B------:R-:W-:Y:S01]  /*60d0*/  FMUL.FTZ R70, R248, R70 ;  /* 0x00000046f8467220 */ /* 0x000fe20000410000 */
[----:B------:R-:W-:Y:S01]  /*60e0*/  FADD.FTZ R69, -R81, R17 ;  /* 0x0000001151457221 */ /* 0x000fe20000010100 */
[----:B------:R-:W-:Y:S01]  /*60f0*/  FMUL.FTZ R5, R5, UR9 ;  /* 0x0000000905057c20 */ /* 0x000fe20008410000 */
[----:B------:R-:W-:Y:S01]  /*6100*/  F2FP.BF16.F32.PACK_AB R4, R4, R8 ;  /* 0x000000080404723e */ /* 0x000fe200000010ff */
[----:B------:R-:W-:Y:S01]  /*6110*/  FMUL.FTZ R9, R9, UR9 ;  /* 0x0000000909097c20 */ /* 0x000fe20008410000 */
[----:B------:R-:W-:Y:S01]  /*6120*/  FMUL.FTZ R68, R245, R16 ;  /* 0x00000010f5447220 */ /* 0x000fe20000410000 */
[----:B------:R-:W-:Y:S01]  /*6130*/  FMUL.FTZ R17, R250, R12 ;  /* 0x0000000cfa117220 */ /* 0x000fe20000410000 */
[----:B------:R-:W-:Y:S01]  /*6140*/  FFMA.FTZ R12, -R85, R85, 1 ;  /* 0x3f800000550c7423 */ /* 0x000fe20000010155 */
[----:B------:R2:W-:Y:S01]  /*6150*/  STS [R103+0x12000], R4 ;  /* 0x0120000467007388 */ /* 0x0005e20000000800 */
        /* <DEDUP_REMOVED lines=13> */
[C---:B------:R-:W-:Y:S01]  /*6230*/  FADD.FTZ R6, -R80.reuse, R6 ;  /* 0x0000000650067221 */ /* 0x040fe20000010100 */
[----:B------:R-:W-:Y:S01]  /*6240*/  FADD.FTZ R16, -R80, R10 ;  /* 0x0000000a50107221 */ /* 0x000fe20000010100 */
[----:B------:R-:W-:Y:S01]  /*6250*/  FMUL.FTZ R13, R13, UR9 ;  /* 0x000000090d0d7c20 */ /* 0x000fe20008410000 */
[----:B------:R-:W-:Y:S01]  /*6260*/  FMUL.FTZ R8, R8, UR9 ;  /* 0x0000000908087c20 */ /* 0x000fe20008410000 */
[----:B------:R-:W-:Y:S01]  /*6270*/  FMUL.FTZ R6, R111, R6 ;  /* 0x000000066f067220 */ /* 0x000fe20000410000 */
[----:B------:R-:W-:Y:S01]  /*6280*/  FADD.FTZ R14, -R80, R14 ;  /* 0x0000000e500e7221 */ /* 0x000fe20000010100 */
[----:B------:R-:W-:Y:S01]  /*6290*/  FMUL.FTZ R13, R13, R17 ;  /* 0x000000110d0d7220 */ /* 0x000fe20000410000 */
[----:B------:R-:W-:Y:S01]  /*62a0*/  FMUL.FTZ R8, R8, R72 ;  /* 0x0000004808087220 */ /* 0x000fe20000410000 */
[C---:B------:R-:W-:Y:S01]  /*62b0*/  FADD.FTZ R15, -R80.reuse, R15 ;  /* 0x0000000f500f7221 */ /* 0x040fe20000010100 */
[C---:B------:R-:W-:Y:S01]  /*62c0*/  FADD.FTZ R18, -R80.reuse, R18 ;  /* 0x0000001250127221 */ /* 0x040fe20000010100 */
        /* <DEDUP_REMOVED lines=19> */
[----:B------:R-:W-:Y:S01]  /*6400*/  FFMA.FTZ R12, -R87, R87, 1 ;  /* 0x3f800000570c7423 */ /* 0x000fe20000010157 */
        /* <DEDUP_REMOVED lines=12> */
[----:B------:R-:W-:Y:S01]  /*64d0*/  FMUL.FTZ R11, R11, R16 ;  /* 0x000000100b0b7220 */ /* 0x000fe20000410000 */
[----:B------:R-:W-:Y:S01]  /*64e0*/  FMUL.FTZ R10, R10, R17 ;  /* 0x000000110a0a7220 */ /* 0x000fe20000410000 */
[----:B------:R-:W-:Y:S01]  /*64f0*/  FMUL.FTZ R14, R105, R18 ;  /* 0x00000012690e7220 */ /* 0x000fe20000410000 */
[----:B------:R-:W-:Y:S01]  /*6500*/  FMUL.FTZ R15, R104, R19 ;  /* 0x00000013680f7220 */ /* 0x000fe20000410000 */
[----:B------:R-:W-:Y:S01]  /*6510*/  STS [R102+0x12400], R6 ;  /* 0x0124000666007388 */ /* 0x000fe20000000800 */
        /* <DEDUP_REMOVED lines=149> */
.L_x_484:
        /* <DEDUP_REMOVED lines=430> */
.L_x_485:
        /* <DEDUP_REMOVED lines=176> */
.L_x_487:
        /* <DEDUP_REMOVED lines=19> */
.L_x_488:
        /* <DEDUP_REMOVED lines=53> */
.L_x_490:
[----:B------:R-:W-:Y:S05]  /*98d0*/  BSYNC B0 ;  /* 0x0000000000007941 */ /* 0x000fea0003800000 */
.L_x_489:
        /* <DEDUP_REMOVED lines=20> */
.L_x_492:
[----:B------:R-:W-:Y:S05]  /*9a20*/  BSYNC B0 ;  /* 0x0000000000007941 */ /* 0x000fea0003800000 */
.L_x_491:
        /* <DEDUP_REMOVED lines=35> */
.L_x_494:
[----:B------:R-:W-:Y:S05]  /*9c60*/  BSYNC B0 ;  /* 0x0000000000007941 */ /* 0x000fea0003800000 */
.L_x_493:
        /* <DEDUP_REMOVED lines=19> */
.L_x_467:
[----:B------:R-:W-:Y:S05]  /*9da0*/  BSYNC B1 ;  /* 0x0000000000017941 */ /* 0x000fea0003800000 */
.L_x_453:
        /* <DEDUP_REMOVED lines=8> */
.L_x_495:
[----:B------:R-:W-:Y:S05]  /*9e30*/  EXIT ;  /* 0x000000000000794d */ /* 0x000fea0003800000 */
.L_x_497:
        /* <DEDUP_REMOVED lines=12> */
.L_x_814:


//--------------------- .text._ZN5flash25flash_bwd_dot_do_o_kernelILb0E23Flash_bwd_kernel_traitsILi192ELi64ELi64ELi8ELi4ELi2ELi2ELb1ELb1EN7cutlass10bfloat16_tE19Flash_kernel_traitsILi192ELi64ELi64ELi8ES3_EEEEvNS_16Flash_bwd_paramsE --------------------------
	.section	.text._ZN5flash25flash_bwd_dot_do_o_kernelILb0E23Flash_bwd_kernel_traitsILi192ELi64ELi64ELi8ELi4ELi2ELi2ELb1ELb1EN7cutlass10bfloat16_tE19Flash_kernel_traitsILi192ELi64ELi64ELi8ES3_EEEEvNS_16Flash_bwd_paramsE,"ax",@progbits
	.align	128
        .global         _ZN5flash25flash_bwd_dot_do_o_kernelILb0E23Flash_bwd_kernel_traitsILi192ELi64ELi64ELi8ELi4ELi2ELi2ELb1ELb1EN7cutlass10bfloat16_tE19Flash_kernel_traitsILi192ELi64ELi64ELi8ES3_EEEEvNS_16Flash_bwd_paramsE
        .type           _ZN5flash25flash_bwd_dot_do_o_kernelILb0E23Flash_bwd_kernel_traitsILi192ELi64ELi64ELi8ELi4ELi2ELi2ELb1ELb1EN7cutlass10bfloat16_tE19Flash_kernel_traitsILi192ELi64ELi64ELi8ES3_EEEEvNS_16Flash_bwd_paramsE,@function
        .size           _ZN5flash25flash_bwd_dot_do_o_kernelILb0E23Flash_bwd_kernel_traitsILi192ELi64ELi64ELi8ELi4ELi2ELi2ELb1ELb1EN7cutlass10bfloat16_tE19Flash_kernel_traitsILi192ELi64ELi64ELi8ES3_EEEEvNS_16Flash_bwd_paramsE,(.L_x_815 - _ZN5flash25flash_bwd_dot_do_o_kernelILb0E23Flash_bwd_kernel_traitsILi192ELi64ELi64ELi8ELi4ELi2ELi2ELb1ELb1EN7cutlass10bfloat16_tE19Flash_kernel_traitsILi192ELi64ELi64ELi8ES3_EEEEvNS_16Flash_bwd_paramsE)
        .other          _ZN5flash25flash_bwd_dot_do_o_kernelILb0E23Flash_bwd_kernel_traitsILi192ELi64ELi64ELi8ELi4ELi2ELi2ELb1ELb1EN7cutlass10bfloat16_tE19Flash_kernel_traitsILi192ELi64ELi64ELi8ES3_EEEEvNS_16Flash_bwd_paramsE,@"STO_CUDA_ENTRY STV_DEFAULT"
_ZN5flash25flash_bwd_dot_do_o_kernelILb0E23Flash_bwd_kernel_traitsILi192ELi64ELi64ELi8ELi4ELi2ELi2ELb1ELb1EN7cutlass10bfloat16_tE19Flash_kernel_traitsILi192ELi64ELi64ELi8ES3_EEEEvNS_16Flash_bwd_paramsE:
.text._ZN5flash25flash_bwd_dot_do_o_kernelILb0E23Flash_bwd_kernel_traitsILi192ELi64ELi64ELi8ELi4ELi2ELi2ELb1ELb1EN7cutlass10bfloat16_tE19Flash_kernel_traitsILi192ELi64ELi64ELi8ES3_EEEEvNS_16Flash_bwd_paramsE:
[----:B------:R-:W-:Y:S08]  /*0000*/  LDC R1, c[0x0][0x28] ;  /* 0x00000a00ff017b82 */ /* 0x000ff00000000800 */
[----:B------:R-:W0:Y:S01]  /*0010*/  LDC.64 R2, c[0x0][0x2f0] ;  /* 0x0000bc00ff027b82 */ /* 0x000e220000000a00 */
[----:B------:R-:W1:Y:S01]  /*0020*/  S2R R9, SR_CTAID.Y ;  /* 0x0000000000097919 */ /* 0x000e620000002600 */
[----:B------:R-:W-:Y:S01]  /*0030*/  IMAD.MOV.U32 R11, RZ, RZ, -0x1 ;  /* 0xffffffffff0b7424 */ /* 0x000fe200078e00ff */
[----:B------:R-:W-:Y:S01]  /*0040*/  ULDC.64 UR6, c[0x0][0x208] ;  /* 0x0000820000067ab9 */ /* 0x000fe20000000a00 */
[----:B0-----:R-:W-:-:S04]  /*0050*/  ISETP.NE.U32.AND P0, PT, R2, RZ, PT ;  /* 0x000000ff0200720c */ /* 0x001fc80003f05070 */
[----:B------:R-:W-:-:S13]  /*0060*/  ISETP.NE.AND.EX P0, PT, R3, RZ, PT, P0 ;  /* 0x000000ff0300720c */ /* 0x000fda0003f05300 */
[----:B------:R-:W0:Y:S01]  /*0070*/  @P0 LDC.64 R4, c[0x0][0x2f0] ;  /* 0x0000bc00ff040b82 */ /* 0x000e220000000a00 */
[----:B-1----:R-:W-:-:S07]  /*0080*/  @P0 VIADD R7, R9, 0x1 ;  /* 0x0000000109070836 */ /* 0x002fce0000000000 */
[----:B------:R-:W1:Y:S01]  /*0090*/  @P0 LDC.64 R2, c[0x0][0x2f0] ;  /* 0x0000bc00ff020b82 */ /* 0x000e620000000a00 */
[----:B0-----:R-:W-:-:S06]  /*00a0*/  @P0 IMAD.WIDE R4, R7, 0x4, R4 ;  /* 0x0000000407040825 */ /* 0x001fcc00078e0204 */
[----:B------:R-:W2:Y:S01]  /*00b0*/  @P0 LDG.E R4, desc[UR6][R4.64] ;  /* 0x0000000604040981 */ /* 0x000ea2000c1e1900 */
[----:B-1----:R-:W-:-:S05]  /*00c0*/  @P0 IMAD.WIDE R2, R9, 0x4, R2 ;  /* 0x0000000409020825 */ /* 0x002fca00078e0202 */
[----:B------:R-:W2:Y:S01]  /*00d0*/  @P0 LDG.E R11, desc[UR6][R2.64] ;  /* 0x00000006020b0981 */ /* 0x000ea2000c1e1900 */
[----:B------:R-:W0:Y:S02]  /*00e0*/  S2UR UR4, SR_CTAID.X ;  /* 0x00000000000479c3 */ /* 0x000e240000002500 */
[----:B0-----:R-:W-:Y:S01]  /*00f0*/  USHF.L.U32 UR4, UR4, 0x6, URZ ;  /* 0x0000000604047899 */ /* 0x001fe2000800063f */
[----:B--2---:R-:W-:-:S06]  /*0100*/  @P0 IADD3 R0, R4, -R11, RZ ;  /* 0x8000000b04000210 */ /* 0x004fcc0007ffe0ff */
[----:B------:R-:W0:Y:S02]  /*0110*/  @!P0 LDC R0, c[0x0][0x2c4] ;  /* 0x0000b100ff008b82 */ /* 0x000e240000000800 */
[----:B0-----:R-:W-:-:S13]  /*0120*/  ISETP.GT.AND P0, PT, R0, UR4, PT ;  /* 0x0000000400007c0c */ /* 0x001fda000bf04270 */
[----:B------:R-:W-:Y:S05]  /*0130*/  @!P0 EXIT ;  /* 0x000000000000894d */ /* 0x000fea0003800000 */
[----:B------:R-:W-:Y:S01]  /*0140*/  ISETP.NE.AND P1, PT, R11, -0x1, PT ;  /* 0xffffffff0b00780c */ /* 0x000fe20003f25270 */
[----:B------:R-:W0:Y:S01]  /*0150*/  S2R R13, SR_TID.X ;  /* 0x00000000000d7919 */ /* 0x000e220000002100 */
[----:B------:R-:W-:Y:S01]  /*0160*/  ULDC.U8 UR8, c[0x0][0x3d8] ;  /* 0x0000f60000087ab9 */ /* 0x000fe20000000000 */
[----:B------:R-:W1:Y:S01]  /*0170*/  S2UR UR5, SR_CTAID.Z ;  /* 0x00000000000579c3 */ /* 0x000e620000002700 */
[----:B------:R-:W-:-:S09]  /*0180*/  ISETP.NE.AND P0, PT, RZ, UR8, PT ;  /* 0x00000008ff007c0c */ /* 0x000fd2000bf05270 */
[----:B------:R-:W2:Y:S01]  /*0190*/  @!P1 LDC.64 R18, c[0x0][0x418] ;  /* 0x00010600ff129b82 */ /* 0x000ea20000000a00 */
[--C-:B------:R-:W-:Y:S02]  /*01a0*/  @!P1 SHF.R.S32.HI R3, RZ, 0x1f, R9.reuse ;  /* 0x0000001fff039819 */ /* 0x100fe40000011409 */
[----:B------:R-:W-:-:S05]  /*01b0*/  @!P1 SHF.R.S32.HI R5, RZ, 0x1f, R9 ;  /* 0x0000001fff059819 */ /* 0x000fca0000011409 */
[----:B------:R-:W3:Y:S08]  /*01c0*/  @P1 LDC.64 R16, c[0x0][0x420] ;  /* 0x00010800ff101b82 */ /* 0x000ef00000000a00 */
[----:B------:R-:W4:Y:S08]  /*01d0*/  @!P1 LDC.64 R20, c[0x0][0x290] ;  /* 0x0000a400ff149b82 */ /* 0x000f300000000a00 */
[----:B------:R-:W5:Y:S01]  /*01e0*/  @P1 LDC.64 R14, c[0x0][0x298] ;  /* 0x0000a600ff0e1b82 */ /* 0x000f620000000a00 */
[----:B--2---:R-:W-:-:S04]  /*01f0*/  @!P1 IMAD R4, R3, R18, RZ ;  /* 0x0000001203049224 */ /* 0x004fc800078e02ff */
[----:B------:R-:W-:Y:S02]  /*0200*/  @!P1 IMAD R19, R9, R19, R4 ;  /* 0x0000001309139224 */ /* 0x000fe400078e0204 */
[----:B---3--:R-:W-:-:S04]  /*0210*/  @P1 IMAD.WIDE.U32 R2, R11, R16, RZ ;  /* 0x000000100b021225 */ /* 0x008fc800078e00ff */
[----:B------:R-:W-:Y:S02]  /*0220*/  @P1 IMAD R17, R11, R17, R3 ;  /* 0x000000110b111224 */ /* 0x000fe400078e0203 */
[----:B------:R-:W-:Y:S02]  /*0230*/  @P1 IMAD.MOV.U32 R31, RZ, RZ, R2 ;  /* 0x000000ffff1f1224 */ /* 0x000fe400078e0002 */
[----:B----4-:R-:W-:Y:S02]  /*0240*/  @!P1 IMAD R6, R5, R20, RZ ;  /* 0x0000001405069224 */ /* 0x010fe400078e02ff */
[----:B------:R-:W-:-:S04]  /*0250*/  @!P1 IMAD.WIDE.U32 R2, R9, R18, RZ ;  /* 0x0000001209029225 */ /* 0x000fc800078e00ff */
[----:B------:R-:W-:Y:S01]  /*0260*/  @!P1 IMAD R21, R9, R21, R6 ;  /* 0x0000001509159224 */ /* 0x000fe200078e0206 */
[----:B------:R-:W-:Y:S01]  /*0270*/  @!P1 IADD3 R17, R3, R19, RZ ;  /* 0x0000001303119210 */ /* 0x000fe20007ffe0ff */
[----:B-----5:R-:W-:-:S04]  /*0280*/  @P1 IMAD.WIDE.U32 R4, R11, R14, RZ ;  /* 0x0000000e0b041225 */ /* 0x020fc800078e00ff */
[----:B------:R-:W-:-:S04]  /*0290*/  @!P1 IMAD.WIDE.U32 R6, R9, R20, RZ ;  /* 0x0000001409069225 */ /* 0x000fc800078e00ff */
[----:B------:R-:W-:Y:S02]  /*02a0*/  @P1 IMAD R15, R11, R15, R5 ;  /* 0x0000000f0b0f1224 */ /* 0x000fe400078e0205 */
[----:B------:R-:W-:Y:S01]  /*02b0*/  @P1 IMAD.MOV.U32 R57, RZ, RZ, R4 ;  /* 0x000000ffff391224 */ /* 0x000fe200078e0004 */
[----:B------:R-:W-:Y:S01]  /*02c0*/  @!P1 MOV R57, R6 ;  /* 0x0000000600399202 */ /* 0x000fe20000000f00 */
[----:B------:R-:W-:Y:S02]  /*02d0*/  @!P1 IMAD.MOV.U32 R31, RZ, RZ, R2 ;  /* 0x000000ffff1f9224 */ /* 0x000fe400078e0002 */
[----:B------:R-:W-:Y:S01]  /*02e0*/  @!P1 IMAD.IADD R15, R7, 0x1, R21 ;  /* 0x00000001070f9824 */ /* 0x000fe200078e0215 */
[----:B01----:R-:W-:Y:S06]  /*02f0*/  @!P0 BRA `(.L_x_498) ;  /* 0x0000000000208947 */ /* 0x003fec0003800000 */
[----:B------:R-:W0:Y:S08]  /*0300*/  LDC R4, c[0x0][0x2d4] ;  /* 0x0000b500ff047b82 */ /* 0x000e300000000800 */
[----:B------:R-:W1:Y:S08]  /*0310*/  LDC R2, c[0x0][0x2c0] ;  /* 0x0000b000ff027b82 */ /* 0x000e700000000800 */
[----:B------:R-:W1:Y:S01]  /*0320*/  LDC R3, c[0x0][0x2e4] ;  /* 0x0000b900ff037b82 */ /* 0x000e620000000800 */
[----:B0-----:R-:W-:-:S02]  /*0330*/  @!P1 IMAD R11, R9, R4, RZ ;  /* 0x00000004090b9224 */ /* 0x001fc400078e02ff */
[----:B-1----:R-:W-:Y:S02]  /*0340*/  IMAD R2, R2, 0x80, R3 ;  /* 0x0000008002027824 */ /* 0x002fe400078e0203 */
[----:B------:R-:W-:-:S04]  /*0350*/  IMAD R3, R9, 0x80, R11 ;  /* 0x0000008009037824 */ /* 0x000fc800078e020b */
[----:B------:R-:W-:Y:S01]  /*0360*/  IMAD R6, R2, UR5, R3 ;  /* 0x0000000502067c24 */ /* 0x000fe2000f8e0203 */
[----:B------:R-:W-:Y:S06]  /*0370*/  BRA `(.L_x_499) ;  /* 0x0000000000107947 */ /* 0x000fec0003800000 */
.L_x_498:
[----:B------:R-:W0:Y:S08]  /*0380*/  LDC R6, c[0x0][0x270] ;  /* 0x00009c00ff067b82 */ /* 0x000e300000000800 */
[----:B------:R-:W1:Y:S01]  /*0390*/  LDC R3, c[0x0][0x2d4] ;  /* 0x0000b500ff037b82 */ /* 0x000e620000000800 */
[----:B0-----:R-:W-:-:S04]  /*03a0*/  IMAD R6, R9, R6, UR5 ;  /* 0x0000000509067e24 */ /* 0x001fc8000f8e0206 */
[----:B-1----:R-:W-:-:S07]  /*03b0*/  IMAD R6, R6, R3, RZ ;  /* 0x0000000306067224 */ /* 0x002fce00078e02ff */
.L_x_499:
[----:B------:R-:W-:Y:S01]  /*03c0*/  SHF.R.S32.HI R2, RZ, 0x1f, R13 ;  /* 0x0000001fff027819 */ /* 0x000fe2000001140d */
[----:B------:R-:W0:Y:S01]  /*03d0*/  LDC.64 R28, c[0x0][0x420] ;  /* 0x00010800ff1c7b82 */ /* 0x000e220000000a00 */
[----:B------:R-:W-:Y:S01]  /*03e0*/  USHF.R.S32.HI UR8, URZ, 0x1f, UR4 ;  /* 0x0000001f3f087899 */ /* 0x000fe20008011404 */
[----:B------:R-:W-:Y:S01]  /*03f0*/  BSSY B0, `(.L_x_500) ;  /* 0x0000040000007945 */ /* 0x000fe20003800000 */
[----:B------:R-:W-:Y:S01]  /*0400*/  LEA.HI R61, R2, R13, RZ, 0x3 ;  /* 0x0000000d023d7211 */ /* 0x000fe200078f18ff */
[----:B------:R-:W-:Y:S01]  /*0410*/  USHF.R.S32.HI UR9, URZ, 0x1f, UR5 ;  /* 0x0000001f3f097899 */ /* 0x000fe20008011405 */
[----:B------:R-:W-:Y:S02]  /*0420*/  CS2R R10, SRZ ;  /* 0x00000000000a7805 */ /* 0x000fe4000001ff00 */
[----:B------:R-:W-:Y:S02]  /*0430*/  CS2R R18, SRZ ;  /* 0x0000000000127805 */ /* 0x000fe4000001ff00 */
[----:B------:R-:W-:Y:S01]  /*0440*/  LOP3.LUT R2, R61, 0x1ffffff8, RZ, 0xc0, !PT ;  /* 0x1ffffff83d027812 */ /* 0x000fe200078ec0ff */
[----:B------:R-:W1:Y:S01]  /*0450*/  LDC.64 R54, c[0x0][0x298] ;  /* 0x0000a600ff367b82 */ /* 0x000e620000000a00 */
[----:B------:R-:W-:-:S02]  /*0460*/  SHF.R.S32.HI R61, RZ, 0x3, R61 ;  /* 0x00000003ff3d7819 */ /* 0x000fc4000001143d */
[----:B------:R-:W-:Y:S02]  /*0470*/  CS2R R26, SRZ ;  /* 0x00000000001a7805 */ /* 0x000fe4000001ff00 */
[----:B------:R-:W-:Y:S02]  /*0480*/  IADD3 R2, -R2, R13, RZ ;  /* 0x0000000d02027210 */ /* 0x000fe40007ffe1ff */
[----:B------:R-:W-:Y:S02]  /*0490*/  CS2R R12, SRZ ;  /* 0x00000000000c7805 */ /* 0x000fe4000001ff00 */
[----:B------:R-:W-:Y:S02]  /*04a0*/  CS2R R22, SRZ ;  /* 0x0000000000167805 */ /* 0x000fe4000001ff00 */
[----:B------:R-:W-:Y:S02]  /*04b0*/  CS2R R20, SRZ ;  /* 0x0000000000147805 */ /* 0x000fe4000001ff00 */
[----:B------:R-:W-:Y:S01]  /*04c0*/  CS2R R24, SRZ ;  /* 0x0000000000187805 */ /* 0x000fe2000001ff00 */
[----:B------:R-:W-:Y:S01]  /*04d0*/  IMAD.SHL.U32 R52, R2, 0x8, RZ ;  /* 0x0000000802347824 */ /* 0x000fe200078e00ff */
[----:B------:R-:W2:Y:S01]  /*04e0*/  LDC.64 R32, c[0x0][0x428] ;  /* 0x00010a00ff207b82 */ /* 0x000ea20000000a00 */
[----:B------:R-:W-:-:S02]  /*04f0*/  SHF.R.S32.HI R59, RZ, 0x1f, R61 ;  /* 0x0000001fff3b7819 */ /* 0x000fc4000001143d */
[----:B------:R-:W-:Y:S01]  /*0500*/  VIADD R58, R52, 0x40 ;  /* 0x00000040343a7836 */ /* 0x000fe20000000000 */
[----:B------:R-:W-:Y:S01]  /*0510*/  SHF.R.S32.HI R53, RZ, 0x1f, R52 ;  /* 0x0000001fff357819 */ /* 0x000fe20000011434 */
[----:B0-----:R-:W-:-:S03]  /*0520*/  IMAD R4, R28, UR8, RZ ;  /* 0x000000081c047c24 */ /* 0x001fc6000f8e02ff */
[----:B------:R-:W0:Y:S01]  /*0530*/  LDC.64 R8, c[0x0][0x2a0] ;  /* 0x0000a800ff087b82 */ /* 0x000e220000000a00 */
[----:B------:R-:W-:-:S04]  /*0540*/  IMAD.WIDE.U32 R2, R28, UR4, R52 ;  /* 0x000000041c027c25 */ /* 0x000fc8000f8e0034 */
[----:B------:R-:W-:Y:S01]  /*0550*/  IMAD R7, R29, UR4, R4 ;  /* 0x000000041d077c24 */ /* 0x000fe2000f8e0204 */
[----:B------:R-:W-:Y:S01]  /*0560*/  IADD3 R30, P0, R31, R2, RZ ;  /* 0x000000021f1e7210 */ /* 0x000fe20007f1e0ff */
[C---:B-1----:R-:W-:Y:S02]  /*0570*/  IMAD R2, R54.reuse, UR8, RZ ;  /* 0x0000000836027c24 */ /* 0x042fe4000f8e02ff */
[----:B------:R-:W-:Y:S01]  /*0580*/  IMAD.WIDE.U32 R4, R54, UR4, R52 ;  /* 0x0000000436047c25 */ /* 0x000fe2000f8e0034 */
[----:B------:R-:W-:Y:S02]  /*0590*/  IADD3.X R31, R17, R3, R7, P0, !PT ;  /* 0x00000003111f7210 */ /* 0x000fe400007fe407 */
[----:B------:R-:W-:Y:S01]  /*05a0*/  CS2R R16, SRZ ;  /* 0x0000000000107805 */ /* 0x000fe2000001ff00 */
[----:B------:R-:W-:Y:S01]  /*05b0*/  VIADD R7, R0, -UR4 ;  /* 0x8000000400077c36 */ /* 0x000fe20008000000 */
[----:B------:R-:W-:Y:S01]  /*05c0*/  IADD3 R0, R61, 0x20, RZ ;  /* 0x000000203d007810 */ /* 0x000fe20007ffe0ff */
[----:B------:R-:W-:Y:S01]  /*05d0*/  IMAD R3, R55, UR4, R2 ;  /* 0x0000000437037c24 */ /* 0x000fe2000f8e0202 */
[----:B------:R-:W-:Y:S01]  /*05e0*/  IADD3 R56, P2, R57, R4, RZ ;  /* 0x0000000439387210 */ /* 0x000fe20007f5e0ff */
[C---:B--2---:R-:W-:Y:S01]  /*05f0*/  IMAD R2, R32.reuse, UR9, RZ ;  /* 0x0000000920027c24 */ /* 0x044fe2000f8e02ff */
[-C--:B------:R-:W-:Y:S01]  /*0600*/  ISETP.GE.AND P0, PT, R61, R7.reuse, PT ;  /* 0x000000073d00720c */ /* 0x080fe20003f06270 */
[----:B------:R-:W-:Y:S01]  /*0610*/  IMAD.WIDE.U32 R30, R32, UR5, R30 ;  /* 0x00000005201e7c25 */ /* 0x000fe2000f8e001e */
[----:B------:R-:W-:-:S02]  /*0620*/  ISETP.GE.AND P1, PT, R0, R7, PT ;  /* 0x000000070000720c */ /* 0x000fc40003f26270 */
[----:B------:R-:W-:Y:S01]  /*0630*/  IADD3.X R57, R15, R5, R3, P2, !PT ;  /* 0x000000050f397210 */ /* 0x000fe200017fe403 */
[----:B------:R-:W-:Y:S01]  /*0640*/  IMAD R33, R33, UR5, R2 ;  /* 0x0000000521217c24 */ /* 0x000fe2000f8e0202 */
[----:B------:R-:W-:Y:S01]  /*0650*/  CS2R R14, SRZ ;  /* 0x00000000000e7805 */ /* 0x000fe2000001ff00 */
[C---:B0-----:R-:W-:Y:S01]  /*0660*/  IMAD R0, R8.reuse, UR9, RZ ;  /* 0x0000000908007c24 */ /* 0x041fe2000f8e02ff */
[----:B------:R-:W-:Y:S01]  /*0670*/  CS2R R4, SRZ ;  /* 0x0000000000047805 */ /* 0x000fe2000001ff00 */
[----:B------:R-:W-:Y:S01]  /*0680*/  IMAD.WIDE.U32 R56, R8, UR5, R56 ;  /* 0x0000000508387c25 */ /* 0x000fe2000f8e0038 */
[----:B------:R-:W-:-:S03]  /*0690*/  IADD3 R33, R31, R33, RZ ;  /* 0x000000211f217210 */ /* 0x000fc60007ffe0ff */
[----:B------:R-:W-:Y:S01]  /*06a0*/  IMAD R3, R9, UR5, R0 ;  /* 0x0000000509037c24 */ /* 0x000fe2000f8e0200 */
[----:B------:R-:W-:Y:S01]  /*06b0*/  CS2R R8, SRZ ;  /* 0x0000000000087805 */ /* 0x000fe2000001ff00 */
[----:B------:R-:W-:Y:S01]  /*06c0*/  VIADD R0, R6, UR4 ;  /* 0x0000000406007c36 */ /* 0x000fe20008000000 */
[----:B------:R-:W-:Y:S01]  /*06d0*/  CS2R R6, SRZ ;  /* 0x0000000000067805 */ /* 0x000fe2000001ff00 */
[----:B------:R-:W-:Y:S06]  /*06e0*/  @P0 BRA `(.L_x_501) ;  /* 0x0000000000400947 */ /* 0x000fec0003800000 */
[-C--:B------:R-:W-:Y:S01]  /*06f0*/  IMAD R2, R59, R28.reuse, RZ ;  /* 0x0000001c3b027224 */ /* 0x080fe200078e02ff */
[----:B------:R-:W-:Y:S01]  /*0700*/  ULDC UR10, c[0x0][0x2d0] ;  /* 0x0000b400000a7ab9 */ /* 0x000fe20000000800 */
[C---:B------:R-:W-:Y:S01]  /*0710*/  VIADD R36, R52.reuse, 0x80 ;  /* 0x0000008034247836 */ /* 0x040fe20000000000 */
[----:B------:R-:W-:Y:S01]  /*0720*/  ISETP.GE.AND P2, PT, R52, UR10, PT ;  /* 0x0000000a34007c0c */ /* 0x000fe2000bf46270 */
[----:B------:R-:W-:Y:S01]  /*0730*/  IMAD.MOV.U32 R32, RZ, RZ, R30 ;  /* 0x000000ffff207224 */ /* 0x000fe200078e001e */
[----:B------:R-:W-:Y:S01]  /*0740*/  ISETP.GE.AND P3, PT, R58, UR10, PT ;  /* 0x0000000a3a007c0c */ /* 0x000fe2000bf66270 */
[C---:B------:R-:W-:Y:S01]  /*0750*/  IMAD R37, R61.reuse, R29, R2 ;  /* 0x0000001d3d257224 */ /* 0x040fe200078e0202 */
[----:B------:R-:W-:Y:S01]  /*0760*/  ISETP.GE.AND P4, PT, R36, UR10, PT ;  /* 0x0000000a24007c0c */ /* 0x000fe2000bf86270 */
[----:B------:R-:W-:Y:S01]  /*0770*/  IMAD.WIDE.U32 R34, R61, R28, R32 ;  /* 0x0000001c3d227225 */ /* 0x000fe200078e0020 */
[----:B------:R-:W-:-:S04]  /*0780*/  ULDC.64 UR12, c[0x0][0x3e0] ;  /* 0x0000f800000c7ab9 */ /* 0x000fc80000000a00 */
[----:B------:R-:W-:Y:S02]  /*0790*/  IADD3 R35, R35, R37, RZ ;  /* 0x0000002523237210 */ /* 0x000fe40007ffe0ff */
[----:B------:R-:W-:-:S04]  /*07a0*/  LEA R36, P5, R34, UR12, 0x1 ;  /* 0x0000000c22247c11 */ /* 0x000fc8000f8a08ff */
[----:B------:R-:W-:-:S05]  /*07b0*/  LEA.HI.X R37, R34, UR13, R35, 0x1, P5 ;  /* 0x0000000d22257c11 */ /* 0x000fca000a8f0c23 */
[----:B------:R0:W5:Y:S04]  /*07c0*/  @!P2 LDG.E.128 R8, desc[UR6][R36.64] ;  /* 0x000000062408a981 */ /* 0x000168000c1e1d00 */
[----:B------:R0:W5:Y:S04]  /*07d0*/  @!P3 LDG.E.128 R4, desc[UR6][R36.64+0x80] ;  /* 0x000080062404b981 */ /* 0x000168000c1e1d00 */
[----:B------:R0:W5:Y:S02]  /*07e0*/  @!P4 LDG.E.128 R20, desc[UR6][R36.64+0x100] ;  /* 0x000100062414c981 */ /* 0x000164000c1e1d00 */
.L_x_501:
[----:B------:R-:W-:Y:S05]  /*07f0*/  BSYNC B0 ;  /* 0x0000000000007941 */ /* 0x000fea0003800000 */
.L_x_500:
[----:B------:R-:W-:Y:S04]  /*0800*/  BSSY B0, `(.L_x_502) ;  /* 0x0000014000007945 */ /* 0x000fe80003800000 */
[----:B------:R-:W-:Y:S05]  /*0810*/  @P1 BRA `(.L_x_503) ;  /* 0x0000000000481947 */ /* 0x000fea0003800000 */
[----:B------:R-:W-:Y:S01]  /*0820*/  IADD3 R35, P2, R61, 0x20, RZ ;  /* 0x000000203d237810 */ /* 0x000fe20007f5e0ff */
[----:B------:R-:W-:Y:S01]  /*0830*/  IMAD.MOV.U32 R31, RZ, RZ, R33 ;  /* 0x000000ffff1f7224 */ /* 0x000fe200078e0021 */
[----:B------:R-:W-:Y:S01]  /*0840*/  IADD3 R32, R52, 0x80, RZ ;  /* 0x0000008034207810 */ /* 0x000fe20007ffe0ff */
[----:B------:R-:W-:Y:S01]  /*0850*/  ULDC UR10, c[0x0][0x2d0] ;  /* 0x0000b400000a7ab9 */ /* 0x000fe20000000800 */
[----:B------:R-:W-:Y:S01]  /*0860*/  ULDC.64 UR12, c[0x0][0x3e0] ;  /* 0x0000f800000c7ab9 */ /* 0x000fe20000000a00 */
[----:B0-----:R-:W-:Y:S01]  /*0870*/  IMAD.X R37, RZ, RZ, R59, P2 ;  /* 0x000000ffff257224 */ /* 0x001fe200010e063b */
        /* <DEDUP_REMOVED lines=9> */
[----:B------:R1:W5:Y:S04]  /*0910*/  @!P3 LDG.E.128 R16, desc[UR6][R28.64] ;  /* 0x000000061c10b981 */ /* 0x000368000c1e1d00 */
[----:B------:R1:W5:Y:S04]  /*0920*/  @!P4 LDG.E.128 R12, desc[UR6][R28.64+0x80] ;  /* 0x000080061c0cc981 */ /* 0x000368000c1e1d00 */
[----:B------:R1:W5:Y:S02]  /*0930*/  @!P5 LDG.E.128 R24, desc[UR6][R28.64+0x100] ;  /* 0x000100061c18d981 */ /* 0x000364000c1e1d00 */
.L_x_503:
[----:B------:R-:W-:Y:S05]  /*0940*/  BSYNC B0 ;  /* 0x0000000000007941 */ /* 0x000fea0003800000 */
.L_x_502:
[----:B------:R-:W-:Y:S01]  /*0950*/  BSSY B0, `(.L_x_504) ;  /* 0x000001b000007945 */ /* 0x000fe20003800000 */
[----:B------:R-:W-:Y:S02]  /*0960*/  CS2R R42, SRZ ;  /* 0x00000000002a7805 */ /* 0x000fe4000001ff00 */
[----:B------:R-:W-:Y:S02]  /*0970*/  CS2R R30, SRZ ;  /* 0x00000000001e7805 */ /* 0x000fe4000001ff00 */
[----:B-1----:R-:W-:Y:S02]  /*0980*/  CS2R R28, SRZ ;  /* 0x00000000001c7805 */ /* 0x002fe4000001ff00 */
[----:B------:R-:W-:Y:S02]  /*0990*/  CS2R R34, SRZ ;  /* 0x0000000000227805 */ /* 0x000fe4000001ff00 */
[----:B------:R-:W-:Y:S01]  /*09a0*/  CS2R R32, SRZ ;  /* 0x0000000000207805 */ /* 0x000fe2000001ff00 */
[----:B------:R-:W-:Y:S01]  /*09b0*/  IMAD.MOV.U32 R46, RZ, RZ, RZ ;  /* 0x000000ffff2e7224 */ /* 0x000fe200078e00ff */
[----:B------:R-:W-:-:S02]  /*09c0*/  CS2R R38, SRZ ;  /* 0x0000000000267805 */ /* 0x000fc4000001ff00 */
[----:B0-----:R-:W-:Y:S02]  /*09d0*/  CS2R R36, SRZ ;  /* 0x0000000000247805 */ /* 0x001fe4000001ff00 */
[----:B------:R-:W-:Y:S01]  /*09e0*/  IADD3 R3, R57, R3, RZ ;  /* 0x0000000339037210 */ /* 0x000fe20007ffe0ff */
[----:B------:R-:W-:Y:S06]  /*09f0*/  @P0 BRA `(.L_x_505) ;  /* 0x0000000000400947 */ /* 0x000fec0003800000 */
[-C--:B------:R-:W-:Y:S01]  /*0a00*/  IMAD R44, R59, R54.reuse, RZ ;  /* 0x000000363b2c7224 */ /* 0x080fe200078e02ff */
[----:B------:R-:W-:Y:S01]  /*0a10*/  ULDC UR8, c[0x0][0x2d0] ;  /* 0x0000b40000087ab9 */ /* 0x000fe20000000800 */
[C---:B------:R-:W-:Y:S01]  /*0a20*/  VIADD R47, R52.reuse, 0x80 ;  /* 0x00000080342f7836 */ /* 0x040fe20000000000 */
[----:B------:R-:W-:Y:S01]  /*0a30*/  ISETP.GE.AND P2, PT, R52, UR8, PT ;  /* 0x0000000834007c0c */ /* 0x000fe2000bf46270 */
[----:B------:R-:W-:Y:S01]  /*0a40*/  IMAD.MOV.U32 R2, RZ, RZ, R56 ;  /* 0x000000ffff027224 */ /* 0x000fe200078e0038 */
[----:B------:R-:W-:Y:S01]  /*0a50*/  ISETP.GE.AND P3, PT, R58, UR8, PT ;  /* 0x000000083a007c0c */ /* 0x000fe2000bf66270 */
[----:B------:R-:W-:Y:S01]  /*0a60*/  IMAD R45, R61, R55, R44 ;  /* 0x000000373d2d7224 */ /* 0x000fe200078e022c */
        /* <DEDUP_REMOVED lines=9> */
.L_x_505:
[----:B------:R-:W-:Y:S05]  /*0b00*/  BSYNC B0 ;  /* 0x0000000000007941 */ /* 0x000fea0003800000 */
.L_x_504:
[----:B------:R-:W-:Y:S01]  /*0b10*/  BSSY B0, `(.L_x_506) ;  /* 0x0000019000007945 */ /* 0x000fe20003800000 */
[----:B------:R-:W-:Y:S01]  /*0b20*/  CS2R R40, SRZ ;  /* 0x0000000000287805 */ /* 0x000fe2000001ff00 */
[----:B------:R-:W-:Y:S01]  /*0b30*/  IMAD.MOV.U32 R47, RZ, RZ, RZ ;  /* 0x000000ffff2f7224 */ /* 0x000fe200078e00ff */
[----:B0-----:R-:W-:Y:S02]  /*0b40*/  CS2R R44, SRZ ;  /* 0x00000000002c7805 */ /* 0x001fe4000001ff00 */
[----:B------:R-:W-:Y:S02]  /*0b50*/  CS2R R50, SRZ ;  /* 0x0000000000327805 */ /* 0x000fe4000001ff00 */
[----:B------:R-:W-:Y:S01]  /*0b60*/  CS2R R48, SRZ ;  /* 0x0000000000307805 */ /* 0x000fe2000001ff00 */
[----:B------:R-:W-:Y:S06]  /*0b70*/  @P1 BRA `(.L_x_507) ;  /* 0x0000000000481947 */ /* 0x000fec0003800000 */
[----:B------:R-:W-:Y:S01]  /*0b80*/  IADD3 R2, P0, R61, 0x20, RZ ;  /* 0x000000203d027810 */ /* 0x000fe20007f1e0ff */
[----:B------:R-:W-:Y:S01]  /*0b90*/  ULDC UR4, c[0x0][0x2d0] ;  /* 0x0000b40000047ab9 */ /* 0x000fe20000000800 */
[----:B------:R-:W-:Y:S01]  /*0ba0*/  MOV R57, R3 ;  /* 0x0000000300397202 */ /* 0x000fe20000000f00 */
[----:B------:R-:W-:Y:S01]  /*0bb0*/  ULDC.64 UR8, c[0x0][0x280] ;  /* 0x0000a00000087ab9 */ /* 0x000fe20000000a00 */
[----:B------:R-:W-:Y:S01]  /*0bc0*/  ISETP.GE.AND P1, PT, R52, UR4, PT ;  /* 0x0000000434007c0c */ /* 0x000fe2000bf26270 */
[----:B------:R-:W-:Y:S01]  /*0bd0*/  IMAD.X R53, RZ, RZ, R59, P0 ;  /* 0x000000ffff357224 */ /* 0x000fe200000e063b */
[----:B------:R-:W-:Y:S01]  /*0be0*/  ISETP.GE.AND P2, PT, R58, UR4, PT ;  /* 0x000000043a007c0c */ /* 0x000fe2000bf46270 */
[----:B------:R-:W-:-:S04]  /*0bf0*/  IMAD.WIDE.U32 R56, R2, R54, R56 ;  /* 0x0000003602387225 */ /* 0x000fc800078e0038 */
[----:B------:R-:W-:-:S04]  /*0c00*/  IMAD R53, R53, R54, RZ ;  /* 0x0000003635357224 */ /* 0x000fc800078e02ff */
[----:B------:R-:W-:Y:S02]  /*0c10*/  IMAD R3, R2, R55, R53 ;  /* 0x0000003702037224 */ /* 0x000fe400078e0235 */
[----:B------:R-:W-:Y:S02]  /*0c20*/  VIADD R2, R52, 0x80 ;  /* 0x0000008034027836 */ /* 0x000fe40000000000 */
[----:B------:R-:W-:-:S03]  /*0c30*/  IMAD.IADD R3, R57, 0x1, R3 ;  /* 0x0000000139037824 */ /* 0x000fc600078e0203 */
[----:B------:R-:W-:Y:S02]  /*0c40*/  ISETP.GE.AND P3, PT, R2, UR4, PT ;  /* 0x0000000402007c0c */ /* 0x000fe4000bf66270 */
[----:B------:R-:W-:-:S04]  /*0c50*/  LEA R2, P0, R56, UR8, 0x1 ;  /* 0x0000000838027c11 */ /* 0x000fc8000f8008ff */
[----:B------:R-:W-:-:S05]  /*0c60*/  LEA.HI.X R3, R56, UR9, R3, 0x1, P0 ;  /* 0x0000000938037c11 */ /* 0x000fca00080f0c03 */
[----:B------:R0:W5:Y:S04]  /*0c70*/  @!P1 LDG.E.128 R48, desc[UR6][R2.64] ;  /* 0x0000000602309981 */ /* 0x000168000c1e1d00 */
[----:B------:R0:W5:Y:S04]  /*0c80*/  @!P2 LDG.E.128 R40, desc[UR6][R2.64+0x80] ;  /* 0x000080060228a981 */ /* 0x000168000c1e1d00 */
[----:B------:R0:W5:Y:S02]  /*0c90*/  @!P3 LDG.E.128 R44, desc[UR6][R2.64+0x100] ;  /* 0x00010006022cb981 */ /* 0x000164000c1e1d00 */
.L_x_507:
[----:B------:R-:W-:Y:S05]  /*0ca0*/  BSYNC B0 ;  /* 0x0000000000007941 */ /* 0x000fea0003800000 */
.L_x_506:
[----:B0----5:R-:W-:Y:S01]  /*0cb0*/  LOP3.LUT R2, R8, 0xffff0000, RZ, 0xc0, !PT ;  /* 0xffff000008027812 */ /* 0x021fe200078ec0ff */
[C---:B------:R-:W-:Y:S01]  /*0cc0*/  IMAD.U32 R3, R32.reuse, 0x10000, RZ ;  /* 0x0001000020037824 */ /* 0x040fe200078e00ff */
[----:B------:R-:W-:Y:S01]  /*0cd0*/  LOP3.LUT R53, R32, 0xffff0000, RZ, 0xc0, !PT ;  /* 0xffff000020357812 */ /* 0x000fe200078ec0ff */
[----:B------:R-:W-:Y:S01]  /*0ce0*/  IMAD.U32 R54, R18, 0x10000, RZ ;  /* 0x0001000012367824 */ /* 0x000fe200078e00ff */
[----:B------:R-:W-:Y:S01]  /*0cf0*/  LOP3.LUT R52, R48, 0xffff0000, RZ, 0xc0, !PT ;  /* 0xffff000030347812 */ /* 0x000fe200078ec0ff */
[----:B------:R-:W-:Y:S01]  /*0d00*/  ULDC.64 UR4, c[0x0][0x478] ;  /* 0x00011e0000047ab9 */ /* 0x000fe20000000a00 */
[----:B------:R-:W-:Y:S01]  /*0d10*/  LOP3.LUT R55, R16, 0xffff0000, RZ, 0xc0, !PT ;  /* 0xffff000010377812 */ /* 0x000fe200078ec0ff */
[----:B------:R-:W-:Y:S01]  /*0d20*/  FMUL.FTZ R53, R2, R53 ;  /* 0x0000003502357220 */ /* 0x000fe20000410000 */
[----:B------:R-:W-:Y:S01]  /*0d30*/  SHF.L.U32 R8, R8, 0x10, RZ ;  /* 0x0000001008087819 */ /* 0x000fe200000006ff */
[----:B------:R-:W-:Y:S01]  /*0d40*/  IMAD.U32 R2, R11, 0x10000, RZ ;  /* 0x000100000b027824 */ /* 0x000fe200078e00ff */
[----:B------:R-:W-:Y:S01]  /*0d50*/  LOP3.LUT R32, R9, 0xffff0000, RZ, 0xc0, !PT ;  /* 0xffff000009207812 */ /* 0x000fe200078ec0ff */
[----:B------:R-:W-:Y:S01]  /*0d60*/  FMUL.FTZ R52, R52, R55 ;  /* 0x0000003734347220 */ /* 0x000fe20000410000 */
[----:B------:R-:W-:-:S02]  /*0d70*/  IMAD.U32 R55, R48, 0x10000, RZ ;  /* 0x0001000030377824 */ /* 0x000fc400078e00ff */
[----:B------:R-:W-:Y:S01]  /*0d80*/  FFMA.FTZ R8, R8, R3, R53 ;  /* 0x0000000308087223 */ /* 0x000fe20000010035 */
[----:B------:R-:W-:Y:S01]  /*0d90*/  IMAD.U32 R53, R9, 0x10000, RZ ;  /* 0x0001000009357824 */ /* 0x000fe200078e00ff */
[----:B------:R-:W-:Y:S01]  /*0da0*/  SHF.L.U32 R48, R16, 0x10, RZ ;  /* 0x0000001010307819 */ /* 0x000fe200000006ff */
[----:B------:R-:W-:Y:S01]  /*0db0*/  IMAD.U32 R9, R33, 0x10000, RZ ;  /* 0x0001000021097824 */ /* 0x000fe200078e00ff */
[C---:B------:R-:W-:Y:S02]  /*0dc0*/  SHF.L.U32 R16, R10.reuse, 0x10, RZ ;  /* 0x000000100a107819 */ /* 0x040fe400000006ff */
[----:B------:R-:W-:Y:S01]  /*0dd0*/  LOP3.LUT R3, R10, 0xffff0000, RZ, 0xc0, !PT ;  /* 0xffff00000a037812 */ /* 0x000fe200078ec0ff */
[----:B------:R-:W-:Y:S01]  /*0de0*/  FFMA.FTZ R53, R53, R9, R8 ;  /* 0x0000000935357223 */ /* 0x000fe20000010008 */
[----:B------:R-:W-:Y:S01]  /*0df0*/  LOP3.LUT R10, R11, 0xffff0000, RZ, 0xc0, !PT ;  /* 0xffff00000b0a7812 */ /* 0x000fe200078ec0ff */
[----:B------:R-:W-:Y:S01]  /*0e00*/  FFMA.FTZ R48, R55, R48, R52 ;  /* 0x0000003037307223 */ /* 0x000fe20000010034 */
[C---:B------:R-:W-:Y:S01]  /*0e10*/  IMAD.U32 R11, R34.reuse, 0x10000, RZ ;  /* 0x00010000220b7824 */ /* 0x040fe200078e00ff */
[----:B------:R-:W-:Y:S01]  /*0e20*/  LOP3.LUT R8, R34, 0xffff0000, RZ, 0xc0, !PT ;  /* 0xffff000022087812 */ /* 0x000fe200078ec0ff */
[----:B------:R-:W-:Y:S01]  /*0e30*/  IMAD.U32 R55, R49, 0x10000, RZ ;  /* 0x0001000031377824 */ /* 0x000fe200078e00ff */
[----:B------:R-:W-:Y:S01]  /*0e40*/  LOP3.LUT R33, R33, 0xffff0000, RZ, 0xc0, !PT ;  /* 0xffff000021217812 */ /* 0x000fe200078ec0ff */
[----:B------:R-:W-:Y:S01]  /*0e50*/  IMAD.U32 R34, R17, 0x10000, RZ ;  /* 0x0001000011227824 */ /* 0x000fe200078e00ff */
[----:B------:R-:W-:-:S02]  /*0e60*/  LOP3.LUT R49, R49, 0xffff0000, RZ, 0xc0, !PT ;  /* 0xffff000031317812 */ /* 0x000fc400078ec0ff */
[----:B------:R-:W-:Y:S01]  /*0e70*/  LOP3.LUT R52, R17, 0xffff0000, RZ, 0xc0, !PT ;  /* 0xffff000011347812 */ /* 0x000fe200078ec0ff */
[----:B------:R-:W-:Y:S01]  /*0e80*/  FFMA.FTZ R48, R55, R34, R48 ;  /* 0x0000002237307223 */ /* 0x000fe20000010030 */
[----:B------:R-:W-:Y:S01]  /*0e90*/  FFMA.FTZ R53, R32, R33, R53 ;  /* 0x0000002120357223 */ /* 0x000fe20000010035 */
[----:B------:R-:W-:Y:S01]  /*0ea0*/  SHF.L.U32 R55, R50, 0x10, RZ ;  /* 0x0000001032377819 */ /* 0x000fe200000006ff */
[----:B------:R-:W-:Y:S02]  /*0eb0*/  IMAD.U32 R32, R28, 0x10000, RZ ;  /* 0x000100001c207824 */ /* 0x000fe400078e00ff */
[----:B------:R-:W-:Y:S01]  /*0ec0*/  FFMA.FTZ R52, R49, R52, R48 ;  /* 0x0000003431347223 */ /* 0x000fe20000010030 */
[----:B------:R-:W-:Y:S01]  /*0ed0*/  FFMA.FTZ R48, R16, R11, R53 ;  /* 0x0000000b10307223 */ /* 0x000fe20000010035 */
[----:B------:R-:W-:Y:S01]  /*0ee0*/  LOP3.LUT R49, R28, 0xffff0000, RZ, 0xc0, !PT ;  /* 0xffff00001c317812 */ /* 0x000fe200078ec0ff */
[C---:B------:R-:W-:Y:S01]  /*0ef0*/  IMAD.U32 R33, R29.reuse, 0x10000, RZ ;  /* 0x000100001d217824 */ /* 0x040fe200078e00ff */
[----:B------:R-:W-:Y:S01]  /*0f00*/  LOP3.LUT R28, R29, 0xffff0000, RZ, 0xc0, !PT ;  /* 0xffff00001d1c7812 */ /* 0x000fe200078ec0ff */
[----:B------:R-:W-:Y:S01]  /*0f10*/  FFMA.FTZ R52, R55, R54, R52 ;  /* 0x0000003637347223 */ /* 0x000fe20000010034 */
[----:B------:R-:W-:Y:S01]  /*0f20*/  SHF.L.U32 R9, R35, 0x10, RZ ;  /* 0x0000001023097819 */ /* 0x000fe200000006ff */
[----:B------:R-:W-:Y:S01]  /*0f30*/  FFMA.FTZ R53, R3, R8, R48 ;  /* 0x0000000803357223 */ /* 0x000fe20000010030 */
[----:B------:R-:W-:Y:S01]  /*0f40*/  LOP3.LUT R29, R50, 0xffff0000, RZ, 0xc0, !PT ;  /* 0xffff0000321d7812 */ /* 0x000fe200078ec0ff */
[----:B------:R-:W-:Y:S01]  /*0f50*/  IMAD.U32 R48, R19, 0x10000, RZ ;  /* 0x0001000013307824 */ /* 0x000fe200078e00ff */
[----:B------:R-:W-:Y:S01]  /*0f60*/  LOP3.LUT R18, R18, 0xffff0000, RZ, 0xc0, !PT ;  /* 0xffff000012127812 */ /* 0x000fe200078ec0ff */
[----:B------:R-:W-:Y:S01]  /*0f70*/  FFMA.FTZ R9, R2, R9, R53 ;  /* 0x0000000902097223 */ /* 0x000fe20000010035 */
[----:B------:R-:W-:Y:S01]  /*0f80*/  LOP3.LUT R35, R35, 0xffff0000, RZ, 0xc0, !PT ;  /* 0xffff000023237812 */ /* 0x000fe200078ec0ff */
[----:B------:R-:W-:Y:S01]  /*0f90*/  IMAD.U32 R2, R12, 0x10000, RZ ;  /* 0x000100000c027824 */ /* 0x000fe200078e00ff */
[----:B------:R-:W-:Y:S01]  /*0fa0*/  SHF.L.U32 R55, R51, 0x10, RZ ;  /* 0x0000001033377819 */ /* 0x000fe200000006ff */
[----:B------:R-:W-:Y:S01]  /*0fb0*/  FFMA.FTZ R18, R29, R18, R52 ;  /* 0x000000121d127223 */ /* 0x000fe20000010034 */
[----:B------:R-:W-:Y:S01]  /*0fc0*/  SHF.L.U32 R17, R4, 0x10, RZ ;  /* 0x0000001004117819 */ /* 0x000fe200000006ff */
[----:B------:R-:W-:Y:S01]  /*0fd0*/  FFMA.FTZ R10, R10, R35, R9 ;  /* 0x000000230a0a7223 */ /* 0x000fe20000010009 */
[----:B------:R-:W-:Y:S01]  /*0fe0*/  LOP3.LUT R51, R51, 0xffff0000, RZ, 0xc0, !PT ;  /* 0xffff000033337812 */ /* 0x000fe200078ec0ff */
[----:B------:R-:W-:Y:S01]  /*0ff0*/  FFMA.FTZ R18, R55, R48, R18 ;  /* 0x0000003037127223 */ /* 0x000fe20000010012 */
[----:B------:R-:W-:Y:S01]  /*1000*/  LOP3.LUT R19, R19, 0xffff0000, RZ, 0xc0, !PT ;  /* 0xffff000013137812 */ /* 0x000fe200078ec0ff */
[----:B------:R-:W-:Y:S01]  /*1010*/  FFMA.FTZ R17, R17, R32, R10 ;  /* 0x0000002011117223 */ /* 0x000fe2000001000a */
[----:B------:R-:W-:Y:S01]  /*1020*/  LOP3.LUT R4, R4, 0xffff0000, RZ, 0xc0, !PT ;  /* 0xffff000004047812 */ /* 0x000fe200078ec0ff */
[----:B------:R-:W-:Y:S01]  /*1030*/  IMAD.U32 R34, R5, 0x10000, RZ ;  /* 0x0001000005227824 */ /* 0x000fe200078e00ff */
[C---:B------:R-:W-:Y:S01]  /*1040*/  SHF.L.U32 R9, R40.reuse, 0x10, RZ ;  /* 0x0000001028097819 */ /* 0x040fe200000006ff */
[----:B------:R-:W-:Y:S01]  /*1050*/  FFMA.FTZ R18, R51, R19, R18 ;  /* 0x0000001333127223 */ /* 0x000fe20000010012 */
[----:B------:R-:W-:Y:S01]  /*1060*/  LOP3.LUT R19, R40, 0xffff0000, RZ, 0xc0, !PT ;  /* 0xffff000028137812 */ /* 0x000fe200078ec0ff */
[----:B------:R-:W-:Y:S01]  /*1070*/  FFMA.FTZ R17, R4, R49, R17 ;  /* 0x0000003104117223 */ /* 0x000fe20000010011 */
[----:B------:R-:W-:Y:S01]  /*1080*/  LOP3.LUT R10, R12, 0xffff0000, RZ, 0xc0, !PT ;  /* 0xffff00000c0a7812 */ /* 0x000fe200078ec0ff */
[----:B------:R-:W-:Y:S01]  /*1090*/  FFMA.FTZ R2, R9, R2, R18 ;  /* 0x0000000209027223 */ /* 0x000fe20000010012 */
[----:B------:R-:W-:Y:S01]  /*10a0*/  LOP3.LUT R5, R5, 0xffff0000, RZ, 0xc0, !PT ;  /* 0xffff000005057812 */ /* 0x000fe200078ec0ff */
[----:B------:R-:W-:Y:S01]  /*10b0*/  IMAD.U32 R4, R13, 0x10000, RZ ;  /* 0x000100000d047824 */ /* 0x000fe200078e00ff */
[----:B------:R-:W-:Y:S01]  /*10c0*/  SHF.L.U32 R9, R41, 0x10, RZ ;  /* 0x0000001029097819 */ /* 0x000fe200000006ff */
[----:B------:R-:W-:Y:S01]  /*10d0*/  FFMA.FTZ R2, R19, R10, R2 ;  /* 0x0000000a13027223 */ /* 0x000fe20000010002 */
[----:B------:R-:W-:Y:S01]  /*10e0*/  FFMA.FTZ R34, R34, R33, R17 ;  /* 0x0000002122227223 */ /* 0x000fe20000010011 */
[----:B------:R-:W-:Y:S01]  /*10f0*/  SHF.L.U32 R11, R6, 0x10, RZ ;  /* 0x00000010060b7819 */ /* 0x000fe200000006ff */
[----:B------:R-:W-:Y:S01]  /*1100*/  IMAD.U32 R3, R31, 0x10000, RZ ;  /* 0x000100001f037824 */ /* 0x000fe200078e00ff */
[----:B------:R-:W-:Y:S01]  /*1110*/  SHF.L.U32 R8, R30, 0x10, RZ ;  /* 0x000000101e087819 */ /* 0x000fe200000006ff */
[----:B------:R-:W-:Y:S01]  /*1120*/  FFMA.FTZ R4, R9, R4, R2 ;  /* 0x0000000409047223 */ /* 0x000fe20000010002 */
[----:B------:R-:W-:Y:S01]  /*1130*/  LOP3.LUT R41, R41, 0xffff0000, RZ, 0xc0, !PT ;  /* 0xffff000029297812 */ /* 0x000fe200078ec0ff */
[----:B------:R-:W-:Y:S01]  /*1140*/  FFMA.FTZ R28, R5, R28, R34 ;  /* 0x0000001c051c7223 */ /* 0x000fe20000010022 */
[----:B------:R-:W-:Y:S01]  /*1150*/  LOP3.LUT R12, R13, 0xffff0000, RZ, 0xc0, !PT ;  /* 0xffff00000d0c7812 */ /* 0x000fe200078ec0ff */
[----:B------:R-:W-:Y:S01]  /*1160*/  IMAD.U32 R2, R43, 0x10000, RZ ;  /* 0x000100002b027824 */ /* 0x000fe200078e00ff */
[----:B------:R-:W-:Y:S01]  /*1170*/  LOP3.LUT R16, R6, 0xffff0000, RZ, 0xc0, !PT ;  /* 0xffff000006107812 */ /* 0x000fe200078ec0ff */
[----:B------:R-:W-:Y:S01]  /*1180*/  FFMA.FTZ R11, R11, R8, R28 ;  /* 0x000000080b0b7223 */ /* 0x000fe2000001001c */
[----:B------:R-:W-:Y:S01]  /*1190*/  LOP3.LUT R29, R30, 0xffff0000, RZ, 0xc0, !PT ;  /* 0xffff00001e1d7812 */ /* 0x000fe200078ec0ff */
[----:B------:R-:W-:Y:S01]  /*11a0*/  FFMA.FTZ R4, R41, R12, R4 ;  /* 0x0000000c29047223 */ /* 0x000fe20000010004 */
[----:B------:R-:W-:Y:S01]  /*11b0*/  SHF.L.U32 R5, R42, 0x10, RZ ;  /* 0x000000102a057819 */ /* 0x000fe200000006ff */
[----:B------:R-:W-:Y:S01]  /*11c0*/  IMAD.U32 R6, R7, 0x10000, RZ ;  /* 0x0001000007067824 */ /* 0x000fe200078e00ff */
[----:B------:R-:W-:Y:S01]  /*11d0*/  SHF.L.U32 R9, R14, 0x10, RZ ;  /* 0x000000100e097819 */ /* 0x000fe200000006ff */
[----:B------:R-:W-:Y:S01]  /*11e0*/  FFMA.FTZ R11, R16, R29, R11 ;  /* 0x0000001d100b7223 */ /* 0x000fe2000001000b */
[----:B------:R-:W-:Y:S01]  /*11f0*/  LOP3.LUT R13, R42, 0xffff0000, RZ, 0xc0, !PT ;  /* 0xffff00002a0d7812 */ /* 0x000fe200078ec0ff */
[----:B------:R-:W-:Y:S01]  /*1200*/  IMAD.U32 R18, R15, 0x10000, RZ ;  /* 0x000100000f127824 */ /* 0x000fe200078e00ff */
[----:B------:R-:W-:Y:S01]  /*1210*/  LOP3.LUT R12, R14, 0xffff0000, RZ, 0xc0, !PT ;  /* 0xffff00000e0c7812 */ /* 0x000fe200078ec0ff */
[----:B------:R-:W-:Y:S01]  /*1220*/  FFMA.FTZ R10, R5, R9, R4 ;  /* 0x00000009050a7223 */ /* 0x000fe20000010004 */
[----:B------:R-:W-:Y:S01]  /*1230*/  LOP3.LUT R7, R7, 0xffff0000, RZ, 0xc0, !PT ;  /* 0xffff000007077812 */ /* 0x000fe200078ec0ff */
[----:B------:R-:W-:Y:S01]  /*1240*/  FFMA.FTZ R16, R6, R3, R11 ;  /* 0x0000000306107223 */ /* 0x000fe2000001000b */
[----:B------:R-:W-:Y:S01]  /*1250*/  LOP3.LUT R30, R31, 0xffff0000, RZ, 0xc0, !PT ;  /* 0xffff00001f1e7812 */ /* 0x000fe200078ec0ff */
[----:B------:R-:W-:Y:S01]  /*1260*/  FFMA.FTZ R17, R13, R12, R10 ;  /* 0x0000000c0d117223 */ /* 0x000fe2000001000a */
[----:B------:R-:W-:Y:S01]  /*1270*/  LOP3.LUT R42, R43, 0xffff0000, RZ, 0xc0, !PT ;  /* 0xffff00002b2a7812 */ /* 0x000fe200078ec0ff */
[----:B------:R-:W-:Y:S01]  /*1280*/  IMAD.U32 R9, R21, 0x10000, RZ ;  /* 0x0001000015097824 */ /* 0x000fe200078e00ff */
[----:B------:R-:W-:Y:S01]  /*1290*/  LOP3.LUT R19, R15, 0xffff0000, RZ, 0xc0, !PT ;  /* 0xffff00000f137812 */ /* 0x000fe200078ec0ff */
[----:B------:R-:W-:Y:S01]  /*12a0*/  FFMA.FTZ R17, R2, R18, R17 ;  /* 0x0000001202117223 */ /* 0x000fe20000010011 */
[----:B------:R-:W-:Y:S01]  /*12b0*/  SHF.L.U32 R8, R20, 0x10, RZ ;  /* 0x0000001014087819 */ /* 0x000fe200000006ff */
[----:B------:R-:W-:Y:S01]  /*12c0*/  FFMA.FTZ R7, R7, R30, R16 ;  /* 0x0000001e07077223 */ /* 0x000fe20000010010 */
[----:B------:R-:W-:Y:S01]  /*12d0*/  SHF.L.U32 R11, R36, 0x10, RZ ;  /* 0x00000010240b7819 */ /* 0x000fe200000006ff */
[----:B------:R-:W-:Y:S01]  /*12e0*/  IMAD.U32 R16, R24, 0x10000, RZ ;  /* 0x0001000018107824 */ /* 0x000fe200078e00ff */
[----:B------:R-:W-:Y:S01]  /*12f0*/  LOP3.LUT R20, R20, 0xffff0000, RZ, 0xc0, !PT ;  /* 0xffff000014147812 */ /* 0x000fe200078ec0ff */
[----:B------:R-:W-:Y:S01]  /*1300*/  FFMA.FTZ R17, R42, R19, R17 ;  /* 0x000000132a117223 */ /* 0x000fe20000010011 */
[----:B------:R-:W-:Y:S01]  /*1310*/  LOP3.LUT R13, R36, 0xffff0000, RZ, 0xc0, !PT ;  /* 0xffff0000240d7812 */ /* 0x000fe200078ec0ff */
[----:B------:R-:W-:Y:S01]  /*1320*/  FFMA.FTZ R7, R8, R11, R7 ;  /* 0x0000000b08077223 */ /* 0x000fe20000010007 */
[C---:B------:R-:W-:Y:S01]  /*1330*/  SHF.L.U32 R2, R44.reuse, 0x10, RZ ;  /* 0x000000102c027819 */ /* 0x040fe200000006ff */
[----:B------:R-:W-:Y:S01]  /*1340*/  IMAD.U32 R10, R37, 0x10000, RZ ;  /* 0x00010000250a7824 */ /* 0x000fe200078e00ff */
        /* <DEDUP_REMOVED lines=32> */
[C---:B------:R-:W-:Y:S01]  /*1550*/  SHF.L.U32 R7, R47.reuse, 0x10, RZ ;  /* 0x000000102f077819 */ /* 0x040fe200000006ff */
[----:B------:R-:W-:Y:S01]  /*1560*/  FFMA.FTZ R4, R4, R3, R5 ;  /* 0x0000000304047223 */ /* 0x000fe20000010005 */
[----:B------:R-:W-:Y:S01]  /*1570*/  LOP3.LUT R47, R47, 0xffff0000, RZ, 0xc0, !PT ;  /* 0xffff00002f2f7812 */ /* 0x000fe200078ec0ff */
[----:B------:R-:W0:Y:S01]  /*1580*/  S2R R11, SR_TID.X ;  /* 0x00000000000b7919 */ /* 0x000e220000002100 */
[----:B------:R-:W-:Y:S01]  /*1590*/  LOP3.LUT R27, R27, 0xffff0000, RZ, 0xc0, !PT ;  /* 0xffff00001b1b7812 */ /* 0x000fe200078ec0ff */
[----:B------:R-:W-:Y:S01]  /*15a0*/  FFMA.FTZ R2, R7, R8, R2 ;  /* 0x0000000807027223 */ /* 0x000fe20000010002 */
[----:B------:R-:W-:-:S03]  /*15b0*/  FFMA.FTZ R4, R23, R6, R4 ;  /* 0x0000000617047223 */ /* 0x000fc60000010004 */
[----:B------:R-:W-:Y:S02]  /*15c0*/  FFMA.FTZ R27, R47, R27, R2 ;  /* 0x0000001b2f1b7223 */ /* 0x000fe40000010002 */
[----:B------:R-:W1:Y:S04]  /*15d0*/  SHFL.BFLY PT, R3, R4, 0x4, 0x1f ;  /* 0x0c801f0004037f89 */ /* 0x000e6800000e0000 */
[----:B------:R-:W2:Y:S01]  /*15e0*/  SHFL.BFLY PT, R2, R27, 0x4, 0x1f ;  /* 0x0c801f001b027f89 */ /* 0x000ea200000e0000 */
[----:B-1----:R-:W-:Y:S01]  /*15f0*/  FADD.FTZ R3, R4, R3 ;  /* 0x0000000304037221 */ /* 0x002fe20000010000 */
[C---:B0-----:R-:W-:Y:S02]  /*1600*/  LOP3.LUT P0, RZ, R11.reuse, 0x7, RZ, 0xc0, !PT ;  /* 0x000000070bff7812 */ /* 0x041fe4000780c0ff */
[----:B------:R-:W-:Y:S01]  /*1610*/  LEA.HI R4, P1, R11, R0, RZ, 0x1d ;  /* 0x000000000b047211 */ /* 0x000fe2000783e8ff */
[----:B--2---:R-:W-:Y:S01]  /*1620*/  FADD.FTZ R5, R27, R2 ;  /* 0x000000021b057221 */ /* 0x004fe20000010000 */
[----:B------:R-:W-:Y:S01]  /*1630*/  SHF.R.S32.HI R0, RZ, 0x1f, R0 ;  /* 0x0000001fff007819 */ /* 0x000fe20000011400 */
[----:B------:R-:W0:Y:S04]  /*1640*/  SHFL.BFLY PT, R2, R3, 0x2, 0x1f ;  /* 0x0c401f0003027f89 */ /* 0x000e2800000e0000 */
[----:B------:R-:W1:Y:S01]  /*1650*/  SHFL.BFLY PT, R6, R5, 0x2, 0x1f ;  /* 0x0c401f0005067f89 */ /* 0x000e6200000e0000 */
[----:B0-----:R-:W-:Y:S01]  /*1660*/  FADD.FTZ R8, R3, R2 ;  /* 0x0000000203087221 */ /* 0x001fe20000010000 */
[----:B------:R-:W-:-:S02]  /*1670*/  IADD3.X R3, RZ, R0, RZ, P1, !PT ;  /* 0x00000000ff037210 */ /* 0x000fc40000ffe4ff */
[C---:B------:R-:W-:Y:S01]  /*1680*/  LEA R2, P1, R4.reuse, UR4, 0x2 ;  /* 0x0000000404027c11 */ /* 0x040fe2000f8210ff */
[----:B-1----:R-:W-:Y:S01]  /*1690*/  FADD.FTZ R6, R5, R6 ;  /* 0x0000000605067221 */ /* 0x002fe20000010000 */
[----:B------:R-:W0:Y:S01]  /*16a0*/  SHFL.BFLY PT, R9, R8, 0x1, 0x1f ;  /* 0x0c201f0008097f89 */ /* 0x000e2200000e0000 */
[----:B------:R-:W-:Y:S01]  /*16b0*/  ULDC UR4, c[0x0][0x384] ;  /* 0x0000e10000047ab9 */ /* 0x000fe20000000800 */
[----:B------:R-:W-:Y:S02]  /*16c0*/  LEA.HI.X R3, R4, UR5, R3, 0x2, P1 ;  /* 0x0000000504037c11 */ /* 0x000fe400088f1403 */
[----:B------:R-:W1:Y:S01]  /*16d0*/  SHFL.BFLY PT, R7, R6, 0x1, 0x1f ;  /* 0x0c201f0006077f89 */ /* 0x000e6200000e0000 */
[----:B0-----:R-:W-:-:S04]  /*16e0*/  @!P0 FADD.FTZ R0, R8, R9 ;  /* 0x0000000908008221 */ /* 0x001fc80000010000 */
[----:B------:R-:W-:Y:S01]  /*16f0*/  @!P0 FMUL.FTZ R5, R0, UR4 ;  /* 0x0000000400058c20 */ /* 0x000fe20008410000 */
[----:B-1----:R-:W-:-:S04]  /*1700*/  FADD.FTZ R7, R6, R7 ;  /* 0x0000000706077221 */ /* 0x002fc80000010000 */
[----:B------:R-:W-:Y:S01]  /*1710*/  FMUL.FTZ R7, R7, UR4 ;  /* 0x0000000407077c20 */ /* 0x000fe20008410000 */
[----:B------:R0:W-:Y:S01]  /*1720*/  @!P0 STG.E desc[UR6][R2.64], R5 ;  /* 0x0000000502008986 */ /* 0x0001e2000c101906 */
[----:B------:R-:W-:Y:S05]  /*1730*/  @P0 EXIT ;  /* 0x000000000000094d */ /* 0x000fea0003800000 */
[----:B------:R-:W-:Y:S01]  /*1740*/  STG.E desc[UR6][R2.64+0x80], R7 ;  /* 0x0000800702007986 */ /* 0x000fe2000c101906 */
[----:B------:R-:W-:Y:S05]  /*1750*/  EXIT ;  /* 0x000000000000794d */ /* 0x000fea0003800000 */
.L_x_508:
        /* <DEDUP_REMOVED lines=10> */
.L_x_815:


//--------------------- .text._ZN5flash25flash_bwd_dot_do_o_kernelILb1E23Flash_bwd_kernel_traitsILi192ELi64ELi64ELi8ELi4ELi2ELi2ELb1ELb1EN7cutlass10bfloat16_tE19Flash_kernel_traitsILi192ELi64ELi64ELi8ES3_EEEEvNS_16Flash_bwd_paramsE --------------------------
	.section	.text._ZN5flash25flash_bwd_dot_do_o_kernelILb1E23Flash_bwd_kernel_traitsILi192ELi64ELi64ELi8ELi4ELi2ELi2ELb1ELb1EN7cutlass10bfloat16_tE19Flash_kernel_traitsILi192ELi64ELi64ELi8ES3_EEEEvNS_16Flash_bwd_paramsE,"ax",@progbits
	.align	128
        .global         _ZN5flash25flash_bwd_dot_do_o_kernelILb1E23Flash_bwd_kernel_traitsILi192ELi64ELi64ELi8ELi4ELi2ELi2ELb1ELb1EN7cutlass10bfloat16_tE19Flash_kernel_traitsILi192ELi64ELi64ELi8ES3_EEEEvNS_16Flash_bwd_paramsE
        .type           _ZN5flash25flash_bwd_dot_do_o_kernelILb1E23Flash_bwd_kernel_traitsILi192ELi64ELi64ELi8ELi4ELi2ELi2ELb1ELb1EN7cutlass10bfloat16_tE19Flash_kernel_traitsILi192ELi64ELi64ELi8ES3_EEEEvNS_16Flash_bwd_paramsE,@function
        .size           _ZN5flash25flash_bwd_dot_do_o_kernelILb1E23Flash_bwd_kernel_traitsILi192ELi64ELi64ELi8ELi4ELi2ELi2ELb1ELb1EN7cutlass10bfloat16_tE19Flash_kernel_traitsILi192ELi64ELi64ELi8ES3_EEEEvNS_16Flash_bwd_paramsE,(.L_x_816 - _ZN5flash25flash_bwd_dot_do_o_kernelILb1E23Flash_bwd_kernel_traitsILi192ELi64ELi64ELi8ELi4ELi2ELi2ELb1ELb1EN7cutlass10bfloat16_tE19Flash_kernel_traitsILi192ELi64ELi64ELi8ES3_EEEEvNS_16Flash_bwd_paramsE)
        .other          _ZN5flash25flash_bwd_dot_do_o_kernelILb1E23Flash_bwd_kernel_traitsILi192ELi64ELi64ELi8ELi4ELi2ELi2ELb1ELb1EN7cutlass10bfloat16_tE19Flash_kernel_traitsILi192ELi64ELi64ELi8ES3_EEEEvNS_16Flash_bwd_paramsE,@"STO_CUDA_ENTRY STV_DEFAULT"
_ZN5flash25flash_bwd_dot_do_o_kernelILb1E23Flash_bwd_kernel_traitsILi192ELi64ELi64ELi8ELi4ELi2ELi2ELb1ELb1EN7cutlass10bfloat16_tE19Flash_kernel_traitsILi192ELi64ELi64ELi8ES3_EEEEvNS_16Flash_bwd_paramsE:
.text._ZN5flash25flash_bwd_dot_do_o_kernelILb1E23Flash_bwd_kernel_traitsILi192ELi64ELi64ELi8ELi4ELi2ELi2ELb1ELb1EN7cutlass10bfloat16_tE19Flash_kernel_traitsILi192ELi64ELi64ELi8ES3_EEEEvNS_16Flash_bwd_paramsE:
        /* <DEDUP_REMOVED lines=14> */
[----:B------:R-:W0:Y:S02]  /*00e0*/  S2R R29, SR_CTAID.X ;  /* 0x00000000001d7919 */ /* 0x000e240000002500 */
[----:B0-----:R-:W-:Y:S01]  /*00f0*/  IMAD.SHL.U32 R29, R29, 0x40, RZ ;  /* 0x000000401d1d7824 */ /* 0x001fe200078e00ff */
[----:B--2---:R-:W-:-:S06]  /*0100*/  @P0 IADD3 R6, R5, -R12, RZ ;  /* 0x8000000c05060210 */ /* 0x004fcc0007ffe0ff */
[----:B------:R-:W0:Y:S02]  /*0110*/  @!P0 LDC R6, c[0x0][0x2c4] ;  /* 0x0000b100ff068b82 */ /* 0x000e240000000800 */
[----:B0-----:R-:W-:-:S13]  /*0120*/  ISETP.GT.AND P1, PT, R6, R29, PT ;  /* 0x0000001d0600720c */ /* 0x001fda0003f24270 */
[----:B------:R-:W-:Y:S05]  /*0130*/  @!P1 EXIT ;  /* 0x000000000000994d */ /* 0x000fea0003800000 */
[----:B------:R-:W-:Y:S01]  /*0140*/  ISETP.NE.AND P1, PT, R12, -0x1, PT ;  /* 0xffffffff0c00780c */ /* 0x000fe20003f25270 */
[----:B------:R-:W0:Y:S01]  /*0150*/  LDC R30, c[0x0][0x2d4] ;  /* 0x0000b500ff1e7b82 */ /* 0x000e220000000800 */
[----:B------:R-:W-:Y:S01]  /*0160*/  IMAD.WIDE R2, R11, 0x80, RZ ;  /* 0x000000800b027825 */ /* 0x000fe200078e02ff */
[----:B------:R-:W1:Y:S03]  /*0170*/  S2R R13, SR_TID.X ;  /* 0x00000000000d7919 */ /* 0x000e660000002100 */
[----:B------:R-:W-:Y:S01]  /*0180*/  IMAD.MOV.U32 R27, RZ, RZ, RZ ;  /* 0x000000ffff1b7224 */ /* 0x000fe200078e00ff */
[----:B------:R-:W-:Y:S01]  /*0190*/  SEL R10, R2, RZ, P0 ;  /* 0x000000ff020a7207 */ /* 0x000fe20000000000 */
[----:B------:R-:W2:Y:S01]  /*01a0*/  S2R R28, SR_CTAID.Z ;  /* 0x00000000001c7919 */ /* 0x000ea20000002700 */
[----:B------:R-:W3:Y:S01]  /*01b0*/  LDC R0, c[0x0][0x270] ;  /* 0x00009c00ff007b82 */ /* 0x000ee20000000800 */
[----:B------:R-:W-:-:S03]  /*01c0*/  SEL R21, R3, RZ, P0 ;  /* 0x000000ff03157207 */ /* 0x000fc60000000000 */
[----:B------:R-:W-:Y:S02]  /*01d0*/  @!P1 SHF.R.S32.HI R5, RZ, 0x1f, R11 ;  /* 0x0000001fff059819 */ /* 0x000fe4000001140b */
[----:B------:R-:W-:Y:S02]  /*01e0*/  @P1 MOV R25, R12 ;  /* 0x0000000c00191202 */ /* 0x000fe40000000f00 */
[----:B------:R-:W4:Y:S08]  /*01f0*/  @!P1 LDC.64 R14, c[0x0][0x418] ;  /* 0x00010600ff0e9b82 */ /* 0x000f300000000a00 */
[----:B------:R-:W5:Y:S01]  /*0200*/  @P1 LDC.64 R18, c[0x0][0x420] ;  /* 0x00010800ff121b82 */ /* 0x000f620000000a00 */
[----:B0-----:R-:W-:-:S07]  /*0210*/  IMAD.WIDE R16, R11, R30, RZ ;  /* 0x0000001e0b107225 */ /* 0x001fce00078e02ff */
[----:B------:R-:W0:Y:S08]  /*0220*/  @P1 LDC.64 R22, c[0x0][0x298] ;  /* 0x0000a600ff161b82 */ /* 0x000e300000000a00 */
[----:B------:R-:W1:Y:S01]  /*0230*/  LDC R9, c[0x0][0x2dc] ;  /* 0x0000b700ff097b82 */ /* 0x000e620000000800 */
[----:B----4-:R-:W-:-:S04]  /*0240*/  @!P1 IMAD R4, R5, R14, RZ ;  /* 0x0000000e05049224 */ /* 0x010fc800078e02ff */
[C---:B------:R-:W-:Y:S02]  /*0250*/  @!P1 IMAD R15, R11.reuse, R15, R4 ;  /* 0x0000000f0b0f9224 */ /* 0x040fe400078e0204 */
[----:B------:R-:W-:-:S04]  /*0260*/  @!P1 IMAD.WIDE.U32 R4, R11, R14, RZ ;  /* 0x0000000e0b049225 */ /* 0x000fc800078e00ff */
[----:B-----5:R-:W-:-:S04]  /*0270*/  @P1 IMAD.WIDE.U32 R2, R12, R18, RZ ;  /* 0x000000120c021225 */ /* 0x020fc800078e00ff */
[C---:B------:R-:W-:Y:S01]  /*0280*/  @P1 IMAD R7, R12.reuse, R19, R3 ;  /* 0x000000130c071224 */ /* 0x040fe200078e0203 */
[----:B---3--:R-:W-:Y:S01]  /*0290*/  SHF.R.S32.HI R3, RZ, 0x1f, R0 ;  /* 0x0000001fff037819 */ /* 0x008fe20000011400 */
[----:B------:R-:W-:Y:S01]  /*02a0*/  IMAD R14, R17, R0, RZ ;  /* 0x00000000110e7224 */ /* 0x000fe200078e02ff */
[----:B------:R-:W-:Y:S01]  /*02b0*/  @!P1 IADD3 R7, R5, R15, RZ ;  /* 0x0000000f05079210 */ /* 0x000fe20007ffe0ff */
[----:B0-----:R-:W-:-:S04]  /*02c0*/  @P1 IMAD.WIDE.U32 R56, R12, R22, RZ ;  /* 0x000000160c381225 */ /* 0x001fc800078e00ff */
[C---:B------:R-:W-:Y:S02]  /*02d0*/  IMAD R19, R16.reuse, R3, R14 ;  /* 0x0000000310137224 */ /* 0x040fe400078e020e */
[----:B------:R-:W-:-:S04]  /*02e0*/  IMAD.WIDE.U32 R16, R16, R0, RZ ;  /* 0x0000000010107225 */ /* 0x000fc800078e00ff */
[----:B------:R-:W-:Y:S02]  /*02f0*/  @P1 IMAD.MOV.U32 R8, RZ, RZ, R2 ;  /* 0x000000ffff081224 */ /* 0x000fe400078e0002 */
[----:B------:R-:W-:Y:S01]  /*0300*/  IMAD.IADD R2, R17, 0x1, R19 ;  /* 0x0000000111027824 */ /* 0x000fe200078e0213 */
[----:B-1----:R-:W-:Y:S01]  /*0310*/  SHF.R.S32.HI R19, RZ, 0x1f, R9 ;  /* 0x0000001fff137819 */ /* 0x002fe20000011409 */
[----:B------:R-:W-:Y:S01]  /*0320*/  @P1 IMAD R3, R12, R23, R57 ;  /* 0x000000170c031224 */ /* 0x000fe200078e0239 */
[----:B------:R-:W-:Y:S01]  /*0330*/  IADD3 R23, P0, R29, R10, RZ ;  /* 0x0000000a1d177210 */ /* 0x000fe20007f1e0ff */
[----:B------:R-:W-:Y:S01]  /*0340*/  IMAD.WIDE R14, R0, R9, RZ ;  /* 0x00000009000e7225 */ /* 0x000fe200078e02ff */
[----:B------:R-:W-:-:S03]  /*0350*/  SHF.R.S32.HI R10, RZ, 0x1f, R29 ;  /* 0x0000001fff0a7819 */ /* 0x000fc6000001141d */
[----:B------:R-:W-:Y:S01]  /*0360*/  IMAD R18, R2, R9, RZ ;  /* 0x0000000902127224 */ /* 0x000fe200078e02ff */
[----:B--2---:R-:W-:Y:S07]  /*0370*/  @P1 BRA `(.L_x_509) ;  /* 0x00000000001c1947 */ /* 0x004fee0003800000 */
[----:B------:R-:W0:Y:S01]  /*0380*/  LDC.64 R24, c[0x0][0x290] ;  /* 0x0000a400ff187b82 */ /* 0x000e220000000a00 */
[----:B------:R-:W-:-:S05]  /*0390*/  SHF.R.S32.HI R3, RZ, 0x1f, R11 ;  /* 0x0000001fff037819 */ /* 0x000fca000001140b */
[-C--:B0-----:R-:W-:Y:S02]  /*03a0*/  IMAD R2, R3, R24.reuse, RZ ;  /* 0x0000001803027224 */ /* 0x081fe400078e02ff */
[----:B------:R-:W-:-:S04]  /*03b0*/  IMAD.WIDE.U32 R56, R11, R24, RZ ;  /* 0x000000180b387225 */ /* 0x000fc800078e00ff */
[----:B------:R-:W-:Y:S02]  /*03c0*/  IMAD R3, R11, R25, R2 ;  /* 0x000000190b037224 */ /* 0x000fe400078e0202 */
[----:B------:R-:W-:Y:S02]  /*03d0*/  IMAD.MOV.U32 R25, RZ, RZ, -0x1 ;  /* 0xffffffffff197424 */ /* 0x000fe400078e00ff */
[----:B------:R-:W-:-:S07]  /*03e0*/  IMAD.IADD R3, R57, 0x1, R3 ;  /* 0x0000000139037824 */ /* 0x000fce00078e0203 */
.L_x_509:
[----:B------:R-:W-:Y:S01]  /*03f0*/  ULDC.U8 UR6, c[0x0][0x3d8] ;  /* 0x0000f60000067ab9 */ /* 0x000fe20000000000 */
[----:B------:R-:W-:Y:S01]  /*0400*/  IMAD.X R5, R10, 0x1, R21, P0 ;  /* 0x000000010a057824 */ /* 0x000fe200000e0615 */
[----:B------:R-:W-:Y:S01]  /*0410*/  ISETP.NE.AND P0, PT, RZ, UR6, PT ;  /* 0x00000006ff007c0c */ /* 0x000fe2000bf05270 */
[----:B------:R-:W-:Y:S01]  /*0420*/  IMAD R2, R15, R25, RZ ;  /* 0x000000190f027224 */ /* 0x000fe200078e02ff */
[----:B------:R-:W-:Y:S01]  /*0430*/  @!P1 MOV R8, R4 ;  /* 0x0000000400089202 */ /* 0x000fe20000000f00 */
[----:B------:R-:W-:Y:S02]  /*0440*/  IMAD R31, R19, R16, R18 ;  /* 0x00000010131f7224 */ /* 0x000fe400078e0212 */
[----:B------:R-:W-:Y:S02]  /*0450*/  IMAD R27, R14, R27, R2 ;  /* 0x0000001b0e1b7224 */ /* 0x000fe400078e0202 */
[----:B------:R-:W-:Y:S02]  /*0460*/  IMAD R2, R5, R14, RZ ;  /* 0x0000000e05027224 */ /* 0x000fe400078e02ff */
[----:B------:R-:W-:-:S04]  /*0470*/  IMAD.WIDE.U32 R16, R16, R9, RZ ;  /* 0x0000000910107225 */ /* 0x000fc800078e00ff */
[----:B------:R-:W-:-:S04]  /*0480*/  IMAD.WIDE.U32 R18, R14, R25, RZ ;  /* 0x000000190e127225 */ /* 0x000fc800078e00ff */
[----:B------:R-:W-:Y:S01]  /*0490*/  IMAD R21, R28, R9, RZ ;  /* 0x000000091c157224 */ /* 0x000fe200078e02ff */
[----:B------:R-:W-:Y:S01]  /*04a0*/  SEL R18, R16, R18, !P1 ;  /* 0x0000001210127207 */ /* 0x000fe20004800000 */
[----:B------:R-:W-:-:S04]  /*04b0*/  IMAD.WIDE.U32 R4, R23, R14, RZ ;  /* 0x0000000e17047225 */ /* 0x000fc800078e00ff */
[----:B------:R-:W-:Y:S01]  /*04c0*/  IMAD R23, R15, R23, R2 ;  /* 0x000000170f177224 */ /* 0x000fe200078e0202 */
[----:B------:R-:W-:Y:S01]  /*04d0*/  SHF.R.S32.HI R2, RZ, 0x1f, R28 ;  /* 0x0000001fff027819 */ /* 0x000fe2000001141c */
[----:B------:R-:W-:Y:S01]  /*04e0*/  IMAD.IADD R31, R17, 0x1, R31 ;  /* 0x00000001111f7824 */ /* 0x000fe200078e021f */
[----:B------:R-:W-:Y:S01]  /*04f0*/  @P1 IADD3 R31, R19, R27, RZ ;  /* 0x0000001b131f1210 */ /* 0x000fe20007ffe0ff */
[----:B------:R-:W-:Y:S01]  /*0500*/  IMAD.IADD R16, R5, 0x1, R23 ;  /* 0x0000000105107824 */ /* 0x000fe200078e0217 */
[----:B------:R-:W-:Y:S01]  /*0510*/  SHF.R.S32.HI R15, RZ, 0x1f, R21 ;  /* 0x0000001fff0f7819 */ /* 0x000fe20000011415 */
[----:B------:R-:W-:Y:S06]  /*0520*/  @!P0 BRA `(.L_x_510) ;  /* 0x00000000001c8947 */ /* 0x000fec0003800000 */
[----:B------:R-:W0:Y:S01]  /*0530*/  LDC R14, c[0x0][0x2c0] ;  /* 0x0000b000ff0e7b82 */ /* 0x000e220000000800 */
[----:B------:R-:W-:-:S04]  /*0540*/  @!P1 IMAD R12, R11, R30, RZ ;  /* 0x0000001e0b0c9224 */ /* 0x000fc800078e02ff */
[----:B------:R-:W-:-:S03]  /*0550*/  IMAD R12, R11, 0x80, R12 ;  /* 0x000000800b0c7824 */ /* 0x000fc600078e020c */
[----:B------:R-:W0:Y:S02]  /*0560*/  LDC R17, c[0x0][0x2e4] ;  /* 0x0000b900ff117b82 */ /* 0x000e240000000800 */
[----:B0-----:R-:W-:-:S05]  /*0570*/  LEA R11, R14, R17, 0x7 ;  /* 0x000000110e0b7211 */ /* 0x001fca00078e38ff */
[----:B------:R-:W-:Y:S01]  /*0580*/  IMAD R30, R11, R28, R12 ;  /* 0x0000001c0b1e7224 */ /* 0x000fe200078e020c */
[----:B------:R-:W-:Y:S06]  /*0590*/  BRA `(.L_x_511) ;  /* 0x0000000000087947 */ /* 0x000fec0003800000 */
.L_x_510:
[----:B------:R-:W-:-:S04]  /*05a0*/  IMAD R11, R11, R0, R28 ;  /* 0x000000000b0b7224 */ /* 0x000fc800078e021c */
[----:B------:R-:W-:-:S07]  /*05b0*/  IMAD R30, R11, R30, RZ ;  /* 0x0000001e0b1e7224 */ /* 0x000fce00078e02ff */
.L_x_511:
[----:B------:R-:W-:Y:S01]  /*05c0*/  SHF.R.S32.HI R12, RZ, 0x1f, R13 ;  /* 0x0000001fff0c7819 */ /* 0x000fe2000001140d */
[----:B------:R-:W-:Y:S01]  /*05d0*/  IMAD R0, R0, R9, RZ ;  /* 0x0000000900007224 */ /* 0x000fe200078e02ff */
[----:B------:R-:W-:Y:S01]  /*05e0*/  ULDC.64 UR10, c[0x0][0x420] ;  /* 0x00010800000a7ab9 */ /* 0x000fe20000000a00 */
[----:B------:R-:W-:Y:S01]  /*05f0*/  ULDC.64 UR12, c[0x0][0x298] ;  /* 0x0000a600000c7ab9 */ /* 0x000fe20000000a00 */
[CC--:B------:R-:W-:Y:S01]  /*0600*/  LEA.HI R61, R12.reuse, R13.reuse, RZ, 0x3 ;  /* 0x0000000d0c3d7211 */ /* 0x0c0fe200078f18ff */
[----:B------:R-:W-:Y:S01]  /*0610*/  ULDC.64 UR8, c[0x0][0x428] ;  /* 0x00010a0000087ab9 */ /* 0x000fe20000000a00 */
[----:B------:R-:W-:Y:S01]  /*0620*/  LEA.HI R5, R12, R13, RZ, 0x4 ;  /* 0x0000000d0c057211 */ /* 0x000fe200078f20ff */
[----:B------:R-:W-:Y:S01]  /*0630*/  ULDC.64 UR6, c[0x0][0x400] ;  /* 0x0001000000067ab9 */ /* 0x000fe20000000a00 */
[----:B------:R-:W-:Y:S01]  /*0640*/  LOP3.LUT R12, R61, 0x1ffffff8, RZ, 0xc0, !PT ;  /* 0x1ffffff83d0c7812 */ /* 0x000fe200078ec0ff */
[----:B------:R-:W-:Y:S01]  /*0650*/  BSSY B0, `(.L_x_512) ;  /* 0x0000041000007945 */ /* 0x000fe20003800000 */
[----:B------:R-:W-:-:S02]  /*0660*/  LOP3.LUT R14, R5, 0x3ffffff0, RZ, 0xc0, !PT ;  /* 0x3ffffff0050e7812 */ /* 0x000fc400078ec0ff */
[----:B------:R-:W-:Y:S02]  /*0670*/  CS2R R24, SRZ ;  /* 0x0000000000187805 */ /* 0x000fe4000001ff00 */
[----:B------:R-:W-:Y:S01]  /*0680*/  SHF.R.S32.HI R11, RZ, 0x4, R5 ;  /* 0x00000004ff0b7819 */ /* 0x000fe20000011405 */
[C---:B------:R-:W-:Y:S01]  /*0690*/  IMAD.IADD R12, R13.reuse, 0x1, -R12 ;  /* 0x000000010d0c7824 */ /* 0x040fe200078e0a0c */
[----:B------:R-:W-:Y:S01]  /*06a0*/  SHF.R.S32.HI R61, RZ, 0x3, R61 ;  /* 0x00000003ff3d7819 */ /* 0x000fe2000001143d */
[----:B------:R-:W-:Y:S01]  /*06b0*/  IMAD.IADD R14, R13, 0x1, -R14 ;  /* 0x000000010d0e7824 */ /* 0x000fe200078e0a0e */
[----:B------:R-:W-:Y:S02]  /*06c0*/  CS2R R22, SRZ ;  /* 0x0000000000167805 */ /* 0x000fe4000001ff00 */
[----:B------:R-:W-:Y:S02]  /*06d0*/  CS2R R26, SRZ ;  /* 0x00000000001a7805 */ /* 0x000fe4000001ff00 */
[----:B------:R-:W-:Y:S01]  /*06e0*/  SHF.L.U32 R54, R12, 0x3, RZ ;  /* 0x000000030c367819 */ /* 0x000fe200000006ff */
[----:B------:R-:W-:Y:S01]  /*06f0*/  IMAD.SHL.U32 R5, R14, 0x4, RZ ;  /* 0x000000040e057824 */ /* 0x000fe200078e00ff */
[----:B------:R-:W-:Y:S01]  /*0700*/  IADD3 R12, P0, P1, R4, R18, R21 ;  /* 0x00000012040c7210 */ /* 0x000fe2000791e015 */
[----:B------:R-:W-:Y:S01]  /*0710*/  IMAD R18, R10, UR10, RZ ;  /* 0x0000000a0a127c24 */ /* 0x000fe2000f8e02ff */
[----:B------:R-:W-:Y:S01]  /*0720*/  SHF.R.S32.HI R55, RZ, 0x1f, R54 ;  /* 0x0000001fff377819 */ /* 0x000fe20000011436 */
[----:B------:R-:W-:Y:S01]  /*0730*/  IMAD R11, R11, R0, R5 ;  /* 0x000000000b0b7224 */ /* 0x000fe200078e0205 */
[----:B------:R-:W-:Y:S01]  /*0740*/  IADD3.X R14, R16, R31, R15, P0, P1 ;  /* 0x0000001f100e7210 */ /* 0x000fe200007e240f */
[C---:B------:R-:W-:Y:S01]  /*0750*/  IMAD R18, R29.reuse, UR11, R18 ;  /* 0x0000000b1d127c24 */ /* 0x040fe2000f8e0212 */
[----:B------:R-:W-:Y:S01]  /*0760*/  CS2R R16, SRZ ;  /* 0x0000000000107805 */ /* 0x000fe2000001ff00 */
[----:B------:R-:W-:Y:S01]  /*0770*/  IMAD.WIDE.U32 R4, R29, UR10, R54 ;  /* 0x0000000a1d047c25 */ /* 0x000fe2000f8e0036 */
[----:B------:R-:W-:-:S02]  /*0780*/  IADD3 R9, P0, R11, R12, RZ ;  /* 0x0000000c0b097210 */ /* 0x000fc40007f1e0ff */
[----:B------:R-:W-:Y:S02]  /*0790*/  CS2R R12, SRZ ;  /* 0x00000000000c7805 */ /* 0x000fe4000001ff00 */
[----:B------:R-:W-:Y:S01]  /*07a0*/  CS2R R20, SRZ ;  /* 0x0000000000147805 */ /* 0x000fe2000001ff00 */
[----:B------:R-:W-:Y:S01]  /*07b0*/  IMAD R10, R10, UR12, RZ ;  /* 0x0000000c0a0a7c24 */ /* 0x000fe2000f8e02ff */
[----:B------:R-:W-:Y:S02]  /*07c0*/  IADD3 R32, P1, R8, R4, RZ ;  /* 0x0000000408207210 */ /* 0x000fe40007f3e0ff */
[----:B------:R-:W-:Y:S01]  /*07d0*/  LEA.HI.X.SX32 R8, R11, R14, 0x1, P0 ;  /* 0x0000000e0b087211 */ /* 0x000fe200000f0eff */
[----:B------:R-:W-:Y:S01]  /*07e0*/  IMAD.IADD R11, R6, 0x1, -R29 ;  /* 0x00000001060b7824 */ /* 0x000fe200078e0a1d */
[----:B------:R-:W-:Y:S01]  /*07f0*/  IADD3.X R33, R7, R5, R18, P1, !PT ;  /* 0x0000000507217210 */ /* 0x000fe20000ffe412 */
[----:B------:R-:W-:Y:S01]  /*0800*/  IMAD.WIDE.U32 R4, R29, UR12, R54 ;  /* 0x0000000c1d047c25 */ /* 0x000fe2000f8e0036 */
[----:B------:R-:W-:-:S02]  /*0810*/  LEA R52, P2, R9, UR6, 0x2 ;  /* 0x0000000609347c11 */ /* 0x000fc4000f8410ff */
[----:B------:R-:W-:Y:S02]  /*0820*/  CS2R R14, SRZ ;  /* 0x00000000000e7805 */ /* 0x000fe4000001ff00 */
[CC--:B------:R-:W-:Y:S01]  /*0830*/  ISETP.GE.AND P0, PT, R61.reuse, R11.reuse, PT ;  /* 0x0000000b3d00720c */ /* 0x0c0fe20003f06270 */
[----:B------:R-:W-:Y:S01]  /*0840*/  IMAD R7, R2, UR8, RZ ;  /* 0x0000000802077c24 */ /* 0x000fe2000f8e02ff */
[----:B------:R-:W-:Y:S01]  /*0850*/  IADD3 R6, R61, 0x20, RZ ;  /* 0x000000203d067810 */ /* 0x000fe20007ffe0ff */
[----:B------:R-:W-:Y:S01]  /*0860*/  IMAD R10, R29, UR13, R10 ;  /* 0x0000000d1d0a7c24 */ /* 0x000fe2000f8e020a */
[----:B------:R-:W-:Y:S01]  /*0870*/  IADD3 R56, P3, R56, R4, RZ ;  /* 0x0000000438387210 */ /* 0x000fe20007f7e0ff */
[C---:B------:R-:W-:Y:S01]  /*0880*/  IMAD R35, R28.reuse, UR9, R7 ;  /* 0x000000091c237c24 */ /* 0x040fe2000f8e0207 */
[----:B------:R-:W-:Y:S01]  /*0890*/  LEA.HI.X R53, R9, UR7, R8, 0x2, P2 ;  /* 0x0000000709357c11 */ /* 0x000fe200090f1408 */
[----:B------:R-:W-:Y:S01]  /*08a0*/  IMAD.WIDE.U32 R32, R28, UR8, R32 ;  /* 0x000000081c207c25 */ /* 0x000fe2000f8e0020 */
[----:B------:R-:W-:-:S02]  /*08b0*/  ISETP.GE.AND P1, PT, R6, R11, PT ;  /* 0x0000000b0600720c */ /* 0x000fc40003f26270 */
[----:B------:R-:W-:Y:S02]  /*08c0*/  CS2R R6, SRZ ;  /* 0x0000000000067805 */ /* 0x000fe4000001ff00 */
[----:B------:R-:W-:Y:S02]  /*08d0*/  IADD3.X R57, R3, R5, R10, P3, !PT ;  /* 0x0000000503397210 */ /* 0x000fe40001ffe40a */
[----:B------:R-:W-:Y:S02]  /*08e0*/  CS2R R4, SRZ ;  /* 0x0000000000047805 */ /* 0x000fe4000001ff00 */
[----:B------:R-:W-:Y:S02]  /*08f0*/  CS2R R8, SRZ ;  /* 0x0000000000087805 */ /* 0x000fe4000001ff00 */
[----:B------:R-:W-:Y:S02]  /*0900*/  CS2R R10, SRZ ;  /* 0x00000000000a7805 */ /* 0x000fe4000001ff00 */
[----:B------:R-:W-:-:S02]  /*0910*/  CS2R R18, SRZ ;  /* 0x0000000000127805 */ /* 0x000fc4000001ff00 */
[----:B------:R-:W-:Y:S01]  /*0920*/  SHF.R.S32.HI R60, RZ, 0x1f, R61 ;  /* 0x0000001fff3c7819 */ /* 0x000fe2000001143d */
[----:B------:R-:W-:Y:S02]  /*0930*/  VIADD R3, R54, 0x40 ;  /* 0x0000004036037836 */ /* 0x000fe40000000000 */
[----:B------:R-:W-:Y:S01]  /*0940*/  IMAD.IADD R35, R33, 0x1, R35 ;  /* 0x0000000121237824 */ /* 0x000fe200078e0223 */
[----:B------:R-:W-:Y:S06]  /*0950*/  @P0 BRA `(.L_x_513) ;  /* 0x0000000000400947 */ /* 0x000fec0003800000 */
[----:B------:R-:W-:Y:S01]  /*0960*/  IMAD R38, R60, UR10, RZ ;  /* 0x0000000a3c267c24 */ /* 0x000fe2000f8e02ff */
[C---:B------:R-:W-:Y:S01]  /*0970*/  IADD3 R39, R54.reuse, 0x80, RZ ;  /* 0x0000008036277810 */ /* 0x040fe20007ffe0ff */
[----:B------:R-:W-:Y:S01]  /*0980*/  IMAD.MOV.U32 R34, RZ, RZ, R32 ;  /* 0x000000ffff227224 */ /* 0x000fe200078e0020 */
[----:B------:R-:W-:Y:S01]  /*0990*/  ULDC UR6, c[0x0][0x2d0] ;  /* 0x0000b40000067ab9 */ /* 0x000fe20000000800 */
[----:B------:R-:W-:Y:S01]  /*09a0*/  IMAD R31, R61, UR11, R38 ;  /* 0x0000000b3d1f7c24 */ /* 0x000fe2000f8e0226 */
[----:B------:R-:W-:Y:S01]  /*09b0*/  ISETP.GE.AND P4, PT, R39, UR6, PT ;  /* 0x0000000627007c0c */ /* 0x000fe2000bf86270 */
[----:B------:R-:W-:Y:S01]  /*09c0*/  IMAD.WIDE.U32 R36, R61, UR10, R34 ;  /* 0x0000000a3d247c25 */ /* 0x000fe2000f8e0022 */
[----:B------:R-:W-:Y:S01]  /*09d0*/  ISETP.GE.AND P2, PT, R54, UR6, PT ;  /* 0x0000000636007c0c */ /* 0x000fe2000bf46270 */
[----:B------:R-:W-:Y:S01]  /*09e0*/  ULDC.64 UR8, c[0x0][0x3e0] ;  /* 0x0000f80000087ab9 */ /* 0x000fe20000000a00 */
[----:B------:R-:W-:Y:S01]  /*09f0*/  ISETP.GE.AND P3, PT, R3, UR6, PT ;  /* 0x0000000603007c0c */ /* 0x000fe2000bf66270 */
[----:B------:R-:W-:Y:S01]  /*0a00*/  IMAD.IADD R31, R37, 0x1, R31 ;  /* 0x00000001251f7824 */ /* 0x000fe200078e021f */
[----:B------:R-:W-:-:S04]  /*0a10*/  LEA R38, P5, R36, UR8, 0x1 ;  /* 0x0000000824267c11 */ /* 0x000fc8000f8a08ff */
[----:B------:R-:W-:-:S05]  /*0a20*/  LEA.HI.X R39, R36, UR9, R31, 0x1, P5 ;  /* 0x0000000924277c11 */ /* 0x000fca000a8f0c1f */
[----:B------:R0:W5:Y:S04]  /*0a30*/  @!P2 LDG.E.128 R4, desc[UR4][R38.64] ;  /* 0x000000042604a981 */ /* 0x000168000c1e1d00 */
[----:B------:R0:W5:Y:S04]  /*0a40*/  @!P3 LDG.E.128 R8, desc[UR4][R38.64+0x80] ;  /* 0x000080042608b981 */ /* 0x000168000c1e1d00 */
[----:B------:R0:W5:Y:S02]  /*0a50*/  @!P4 LDG.E.128 R20, desc[UR4][R38.64+0x100] ;  /* 0x000100042614c981 */ /* 0x000164000c1e1d00 */
.L_x_513:
[----:B------:R-:W-:Y:S05]  /*0a60*/  BSYNC B0 ;  /* 0x0000000000007941 */ /* 0x000fea0003800000 */
.L_x_512:
[----:B------:R-:W-:Y:S04]  /*0a70*/  BSSY B0, `(.L_x_514) ;  /* 0x0000014000007945 */ /* 0x000fe80003800000 */
[----:B------:R-:W-:Y:S05]  /*0a80*/  @P1 BRA `(.L_x_515) ;  /* 0x0000000000481947 */ /* 0x000fea0003800000 */
[----:B------:R-:W-:Y:S01]  /*0a90*/  IADD3 R31, P2, R61, 0x20, RZ ;  /* 0x000000203d1f7810 */ /* 0x000fe20007f5e0ff */
[----:B------:R-:W-:Y:S01]  /*0aa0*/  VIADD R36, R54, 0x80 ;  /* 0x0000008036247836 */ /* 0x000fe20000000000 */
[----:B------:R-:W-:Y:S01]  /*0ab0*/  ULDC UR6, c[0x0][0x2d0] ;  /* 0x0000b40000067ab9 */ /* 0x000fe20000000800 */
[----:B------:R-:W-:Y:S01]  /*0ac0*/  ULDC.64 UR8, c[0x0][0x3e0] ;  /* 0x0000f80000087ab9 */ /* 0x000fe20000000a00 */
[----:B------:R-:W-:Y:S02]  /*0ad0*/  IADD3.X R33, RZ, R60, RZ, P2, !PT ;  /* 0x0000003cff217210 */ /* 0x000fe400017fe4ff */
[----:B------:R-:W-:Y:S02]  /*0ae0*/  ISETP.GE.AND P5, PT, R36, UR6, PT ;  /* 0x0000000624007c0c */ /* 0x000fe4000bfa6270 */
[----:B------:R-:W-:Y:S01]  /*0af0*/  ISETP.GE.AND P3, PT, R54, UR6, PT ;  /* 0x0000000636007c0c */ /* 0x000fe2000bf66270 */
[----:B------:R-:W-:Y:S01]  /*0b00*/  IMAD R34, R33, UR10, RZ ;  /* 0x0000000a21227c24 */ /* 0x000fe2000f8e02ff */
[----:B------:R-:W-:Y:S01]  /*0b10*/  ISETP.GE.AND P4, PT, R3, UR6, PT ;  /* 0x0000000603007c0c */ /* 0x000fe2000bf86270 */
[----:B------:R-:W-:-:S02]  /*0b20*/  IMAD.MOV.U32 R33, RZ, RZ, R35 ;  /* 0x000000ffff217224 */ /* 0x000fc400078e0023 */
[----:B------:R-:W-:-:S04]  /*0b30*/  IMAD.WIDE.U32 R32, R31, UR10, R32 ;  /* 0x0000000a1f207c25 */ /* 0x000fc8000f8e0020 */
[----:B------:R-:W-:Y:S01]  /*0b40*/  IMAD R31, R31, UR11, R34 ;  /* 0x0000000b1f1f7c24 */ /* 0x000fe2000f8e0222 */
[----:B------:R-:W-:-:S04]  /*0b50*/  LEA R34, P2, R32, UR8, 0x1 ;  /* 0x0000000820227c11 */ /* 0x000fc8000f8408ff */
[----:B------:R-:W-:-:S04]  /*0b60*/  IADD3 R31, R33, R31, RZ ;  /* 0x0000001f211f7210 */ /* 0x000fc80007ffe0ff */
[----:B------:R-:W-:-:S05]  /*0b70*/  LEA.HI.X R35, R32, UR9, R31, 0x1, P2 ;  /* 0x0000000920237c11 */ /* 0x000fca00090f0c1f */
[----:B------:R1:W5:Y:S04]  /*0b80*/  @!P3 LDG.E.128 R12, desc[UR4][R34.64] ;  /* 0x00000004220cb981 */ /* 0x000368000c1e1d00 */
[----:B------:R1:W5:Y:S04]  /*0b90*/  @!P4 LDG.E.128 R16, desc[UR4][R34.64+0x80] ;  /* 0x000080042210c981 */ /* 0x000368000c1e1d00 */
[----:B------:R1:W5:Y:S02]  /*0ba0*/  @!P5 LDG.E.128 R24, desc[UR4][R34.64+0x100] ;  /* 0x000100042218d981 */ /* 0x000364000c1e1d00 */
.L_x_515:
[----:B------:R-:W-:Y:S05]  /*0bb0*/  BSYNC B0 ;  /* 0x0000000000007941 */ /* 0x000fea0003800000 */
.L_x_514:
[----:B------:R-:W-:Y:S01]  /*0bc0*/  ULDC.64 UR6, c[0x0][0x2a0] ;  /* 0x0000a80000067ab9 */ /* 0x000fe20000000a00 */
[----:B------:R-:W-:Y:S01]  /*0bd0*/  BSSY B0, `(.L_x_516) ;  /* 0x000001e000007945 */ /* 0x000fe20003800000 */
[----:B------:R-:W-:Y:S01]  /*0be0*/  IMAD R31, R2, UR6, RZ ;  /* 0x00000006021f7c24 */ /* 0x000fe2000f8e02ff */
[----:B------:R-:W-:Y:S01]  /*0bf0*/  CS2R R32, SRZ ;  /* 0x0000000000207805 */ /* 0x000fe2000001ff00 */
[C---:B------:R-:W-:Y:S01]  /*0c00*/  IMAD.WIDE.U32 R56, R28.reuse, UR6, R56 ;  /* 0x000000061c387c25 */ /* 0x040fe2000f8e0038 */
[----:B-1----:R-:W-:Y:S02]  /*0c10*/  CS2R R34, SRZ ;  /* 0x0000000000227805 */ /* 0x002fe4000001ff00 */
[----:B------:R-:W-:Y:S02]  /*0c20*/  CS2R R36, SRZ ;  /* 0x0000000000247805 */ /* 0x000fe4000001ff00 */
[----:B0-----:R-:W-:Y:S01]  /*0c30*/  CS2R R38, SRZ ;  /* 0x0000000000267805 */ /* 0x001fe2000001ff00 */
[----:B------:R-:W-:-:S02]  /*0c40*/  IMAD R59, R28, UR7, R31 ;  /* 0x000000071c3b7c24 */ /* 0x000fc4000f8e021f */
[----:B------:R-:W-:Y:S01]  /*0c50*/  IMAD.IADD R2, R29, 0x1, R30 ;  /* 0x000000011d027824 */ /* 0x000fe200078e021e */
[----:B------:R-:W-:Y:S02]  /*0c60*/  CS2R R28, SRZ ;  /* 0x00000000001c7805 */ /* 0x000fe4000001ff00 */
[----:B------:R-:W-:Y:S01]  /*0c70*/  CS2R R30, SRZ ;  /* 0x00000000001e7805 */ /* 0x000fe2000001ff00 */
[----:B------:R-:W-:Y:S01]  /*0c80*/  IMAD.MOV.U32 R44, RZ, RZ, RZ ;  /* 0x000000ffff2c7224 */ /* 0x000fe200078e00ff */
[----:B------:R-:W-:Y:S01]  /*0c90*/  IADD3 R59, R57, R59, RZ ;  /* 0x0000003b393b7210 */ /* 0x000fe20007ffe0ff */
[----:B------:R-:W-:Y:S06]  /*0ca0*/  @P0 BRA `(.L_x_517) ;  /* 0x0000000000400947 */ /* 0x000fec0003800000 */
[----:B------:R-:W-:Y:S01]  /*0cb0*/  IMAD R42, R60, UR12, RZ ;  /* 0x0000000c3c2a7c24 */ /* 0x000fe2000f8e02ff */
[----:B------:R-:W-:Y:S01]  /*0cc0*/  ULDC UR8, c[0x0][0x2d0] ;  /* 0x0000b40000087ab9 */ /* 0x000fe20000000800 */
[C---:B------:R-:W-:Y:S01]  /*0cd0*/  VIADD R45, R54.reuse, 0x80 ;  /* 0x00000080362d7836 */ /* 0x040fe20000000000 */
[----:B------:R-:W-:Y:S01]  /*0ce0*/  ISETP.GE.AND P2, PT, R54, UR8, PT ;  /* 0x0000000836007c0c */ /* 0x000fe2000bf46270 */
[----:B------:R-:W-:Y:S01]  /*0cf0*/  IMAD.MOV.U32 R58, RZ, RZ, R56 ;  /* 0x000000ffff3a7224 */ /* 0x000fe200078e0038 */
[----:B------:R-:W-:Y:S01]  /*0d00*/  ISETP.GE.AND P3, PT, R3, UR8, PT ;  /* 0x0000000803007c0c */ /* 0x000fe2000bf66270 */
[----:B------:R-:W-:Y:S01]  /*0d10*/  IMAD R43, R61, UR13, R42 ;  /* 0x0000000d3d2b7c24 */ /* 0x000fe2000f8e022a */
[----:B------:R-:W-:Y:S01]  /*0d20*/  ISETP.GE.AND P4, PT, R45, UR8, PT ;  /* 0x000000082d007c0c */ /* 0x000fe2000bf86270 */
[----:B------:R-:W-:Y:S01]  /*0d30*/  IMAD.WIDE.U32 R40, R61, UR12, R58 ;  /* 0x0000000c3d287c25 */ /* 0x000fe2000f8e003a */
[----:B------:R-:W-:-:S04]  /*0d40*/  ULDC.64 UR6, c[0x0][0x280] ;  /* 0x0000a00000067ab9 */ /* 0x000fc80000000a00 */
[----:B------:R-:W-:Y:S02]  /*0d50*/  IADD3 R41, R41, R43, RZ ;  /* 0x0000002b29297210 */ /* 0x000fe40007ffe0ff */
[----:B------:R-:W-:-:S04]  /*0d60*/  LEA R42, P0, R40, UR6, 0x1 ;  /* 0x00000006282a7c11 */ /* 0x000fc8000f8008ff */
[----:B------:R-:W-:-:S05]  /*0d70*/  LEA.HI.X R43, R40, UR7, R41, 0x1, P0 ;  /* 0x00000007282b7c11 */ /* 0x000fca00080f0c29 */
[----:B------:R0:W5:Y:S04]  /*0d80*/  @!P2 LDG.E.128 R28, desc[UR4][R42.64] ;  /* 0x000000042a1ca981 */ /* 0x000168000c1e1d00 */
[----:B------:R0:W5:Y:S04]  /*0d90*/  @!P3 LDG.E.128 R32, desc[UR4][R42.64+0x80] ;  /* 0x000080042a20b981 */ /* 0x000168000c1e1d00 */
[----:B------:R0:W5:Y:S02]  /*0da0*/  @!P4 LDG.E.128 R36, desc[UR4][R42.64+0x100] ;  /* 0x000100042a24c981 */ /* 0x000164000c1e1d00 */
.L_x_517:
[----:B------:R-:W-:Y:S05]  /*0db0*/  BSYNC B0 ;  /* 0x0000000000007941 */ /* 0x000fea0003800000 */
.L_x_516:
[----:B------:R-:W-:Y:S01]  /*0dc0*/  BSSY B0, `(.L_x_518) ;  /* 0x000001a000007945 */ /* 0x000fe20003800000 */
[----:B------:R-:W-:Y:S02]  /*0dd0*/  CS2R R40, SRZ ;  /* 0x0000000000287805 */ /* 0x000fe4000001ff00 */
[----:B0-----:R-:W-:Y:S01]  /*0de0*/  CS2R R42, SRZ ;  /* 0x00000000002a7805 */ /* 0x001fe2000001ff00 */
[----:B------:R-:W-:Y:S01]  /*0df0*/  IMAD.MOV.U32 R45, RZ, RZ, RZ ;  /* 0x000000ffff2d7224 */ /* 0x000fe200078e00ff */
[----:B------:R-:W-:Y:S02]  /*0e00*/  CS2R R46, SRZ ;  /* 0x00000000002e7805 */ /* 0x000fe4000001ff00 */
[----:B------:R-:W-:Y:S02]  /*0e10*/  CS2R R48, SRZ ;  /* 0x0000000000307805 */ /* 0x000fe4000001ff00 */
[----:B------:R-:W-:Y:S01]  /*0e20*/  CS2R R50, SRZ ;  /* 0x0000000000327805 */ /* 0x000fe2000001ff00 */
[----:B------:R-:W-:Y:S06]  /*0e30*/  @P1 BRA `(.L_x_519) ;  /* 0x0000000000481947 */ /* 0x000fec0003800000 */
[----:B------:R-:W-:Y:S01]  /*0e40*/  IADD3 R55, P0, R61, 0x20, RZ ;  /* 0x000000203d377810 */ /* 0x000fe20007f1e0ff */
[----:B------:R-:W-:Y:S01]  /*0e50*/  ULDC UR6, c[0x0][0x2d0] ;  /* 0x0000b40000067ab9 */ /* 0x000fe20000000800 */
[----:B------:R-:W-:Y:S02]  /*0e60*/  MOV R58, R56 ;  /* 0x00000038003a7202 */ /* 0x000fe40000000f00 */
[C---:B------:R-:W-:Y:S01]  /*0e70*/  ISETP.GE.AND P1, PT, R54.reuse, UR6, PT ;  /* 0x0000000636007c0c */ /* 0x040fe2000bf26270 */
[----:B------:R-:W-:Y:S01]  /*0e80*/  IMAD.X R57, RZ, RZ, R60, P0 ;  /* 0x000000ffff397224 */ /* 0x000fe200000e063c */
[----:B------:R-:W-:Y:S01]  /*0e90*/  ISETP.GE.AND P2, PT, R3, UR6, PT ;  /* 0x0000000603007c0c */ /* 0x000fe2000bf46270 */
[----:B------:R-:W-:Y:S02]  /*0ea0*/  VIADD R54, R54, 0x80 ;  /* 0x0000008036367836 */ /* 0x000fe40000000000 */
[----:B------:R-:W-:Y:S02]  /*0eb0*/  IMAD R56, R57, UR12, RZ ;  /* 0x0000000c39387c24 */ /* 0x000fe4000f8e02ff */
[----:B------:R-:W-:Y:S01]  /*0ec0*/  IMAD.WIDE.U32 R58, R55, UR12, R58 ;  /* 0x0000000c373a7c25 */ /* 0x000fe2000f8e003a */
[----:B------:R-:W-:Y:S01]  /*0ed0*/  ISETP.GE.AND P3, PT, R54, UR6, PT ;  /* 0x0000000636007c0c */ /* 0x000fe2000bf66270 */
[----:B------:R-:W-:-:S02]  /*0ee0*/  ULDC.64 UR6, c[0x0][0x280] ;  /* 0x0000a00000067ab9 */ /* 0x000fc40000000a00 */
[----:B------:R-:W-:Y:S01]  /*0ef0*/  IMAD R55, R55, UR13, R56 ;  /* 0x0000000d37377c24 */ /* 0x000fe2000f8e0238 */
[----:B------:R-:W-:-:S04]  /*0f00*/  LEA R54, P0, R58, UR6, 0x1 ;  /* 0x000000063a367c11 */ /* 0x000fc8000f8008ff */
[----:B------:R-:W-:-:S04]  /*0f10*/  IADD3 R3, R59, R55, RZ ;  /* 0x000000373b037210 */ /* 0x000fc80007ffe0ff */
[----:B------:R-:W-:-:S05]  /*0f20*/  LEA.HI.X R55, R58, UR7, R3, 0x1, P0 ;  /* 0x000000073a377c11 */ /* 0x000fca00080f0c03 */
[----:B------:R0:W5:Y:S04]  /*0f30*/  @!P1 LDG.E.128 R40, desc[UR4][R54.64] ;  /* 0x0000000436289981 */ /* 0x000168000c1e1d00 */
[----:B------:R0:W5:Y:S04]  /*0f40*/  @!P2 LDG.E.128 R48, desc[UR4][R54.64+0x80] ;  /* 0x000080043630a981 */ /* 0x000168000c1e1d00 */
[----:B------:R0:W5:Y:S02]  /*0f50*/  @!P3 LDG.E.128 R44, desc[UR4][R54.64+0x100] ;  /* 0x00010004362cb981 */ /* 0x000164000c1e1d00 */
.L_x_519:
[----:B------:R-:W-:Y:S05]  /*0f60*/  BSYNC B0 ;  /* 0x0000000000007941 */ /* 0x000fea0003800000 */
.L_x_518:
[----:B-----5:R-:W-:Y:S01]  /*0f70*/  LOP3.LUT R3, R4, 0xffff0000, RZ, 0xc0, !PT ;  /* 0xffff000004037812 */ /* 0x020fe200078ec0ff */
[----:B------:R-:W-:Y:S01]  /*0f80*/  IMAD.U32 R56, R30, 0x10000, RZ ;  /* 0x000100001e387824 */ /* 0x000fe200078e00ff */
[----:B0-----:R-:W-:Y:S01]  /*0f90*/  LOP3.LUT R54, R28, 0xffff0000, RZ, 0xc0, !PT ;  /* 0xffff00001c367812 */ /* 0x001fe200078ec0ff */
[----:B------:R-:W-:Y:S01]  /*0fa0*/  ULDC.64 UR6, c[0x0][0x478] ;  /* 0x00011e0000067ab9 */ /* 0x000fe20000000a00 */
[C---:B------:R-:W-:Y:S02]  /*0fb0*/  LOP3.LUT R57, R12.reuse, 0xffff0000, RZ, 0xc0, !PT ;  /* 0xffff00000c397812 */ /* 0x040fe400078ec0ff */
[----:B------:R-:W-:Y:S01]  /*0fc0*/  SHF.L.U32 R12, R12, 0x10, RZ ;  /* 0x000000100c0c7819 */ /* 0x000fe200000006ff */
[----:B------:R-:W-:Y:S01]  /*0fd0*/  FMUL.FTZ R54, R3, R54 ;  /* 0x0000003603367220 */ /* 0x000fe20000410000 */
[----:B------:R-:W-:Y:S01]  /*0fe0*/  IMAD.U32 R3, R4, 0x10000, RZ ;  /* 0x0001000004037824 */ /* 0x000fe200078e00ff */
[----:B------:R-:W-:Y:S02]  /*0ff0*/  SHF.L.U32 R4, R28, 0x10, RZ ;  /* 0x000000101c047819 */ /* 0x000fe400000006ff */
[----:B------:R-:W-:-:S03]  /*1000*/  SHF.L.U32 R28, R29, 0x10, RZ ;  /* 0x000000101d1c7819 */ /* 0x000fc600000006ff */
[----:B------:R-:W-:Y:S01]  /*1010*/  FFMA.FTZ R54, R3, R4, R54 ;  /* 0x0000000403367223 */ /* 0x000fe20000010036 */
[C---:B------:R-:W-:Y:S01]  /*1020*/  IMAD.U32 R3, R5.reuse, 0x10000, RZ ;  /* 0x0001000005037824 */ /* 0x040fe200078e00ff */
[----:B------:R-:W-:Y:S02]  /*1030*/  LOP3.LUT R4, R5, 0xffff0000, RZ, 0xc0, !PT ;  /* 0xffff000005047812 */ /* 0x000fe400078ec0ff */
[----:B------:R-:W-:Y:S01]  /*1040*/  LOP3.LUT R5, R29, 0xffff0000, RZ, 0xc0, !PT ;  /* 0xffff00001d057812 */ /* 0x000fe200078ec0ff */
[----:B------:R-:W-:Y:S01]  /*1050*/  FFMA.FTZ R55, R3, R28, R54 ;  /* 0x0000001c03377223 */ /* 0x000fe20000010036 */
[C---:B------:R-:W-:Y:S01]  /*1060*/  IMAD.U32 R3, R6.reuse, 0x10000, RZ ;  /* 0x0001000006037824 */ /* 0x040fe200078e00ff */
[----:B------:R-:W-:Y:S02]  /*1070*/  LOP3.LUT R28, R6, 0xffff0000, RZ, 0xc0, !PT ;  /* 0xffff0000061c7812 */ /* 0x000fe400078ec0ff */
[----:B------:R-:W-:Y:S01]  /*1080*/  FFMA.FTZ R4, R4, R5, R55 ;  /* 0x0000000504047223 */ /* 0x000fe20000010037 */
[C---:B------:R-:W-:Y:S01]  /*1090*/  SHF.L.U32 R29, R7.reuse, 0x10, RZ ;  /* 0x00000010071d7819 */ /* 0x040fe200000006ff */
[----:B------:R-:W-:Y:S01]  /*10a0*/  IMAD.U32 R5, R8, 0x10000, RZ ;  /* 0x0001000008057824 */ /* 0x000fe200078e00ff */
[----:B------:R-:W-:Y:S01]  /*10b0*/  LOP3.LUT R6, R7, 0xffff0000, RZ, 0xc0, !PT ;  /* 0xffff000007067812 */ /* 0x000fe200078ec0ff */
[----:B------:R-:W-:Y:S01]  /*10c0*/  FFMA.FTZ R55, R3, R56, R4 ;  /* 0x0000003803377223 */ /* 0x000fe20000010004 */
[----:B------:R-:W-:Y:S01]  /*10d0*/  LOP3.LUT R7, R30, 0xffff0000, RZ, 0xc0, !PT ;  /* 0xffff00001e077812 */ /* 0x000fe200078ec0ff */
[----:B------:R-:W-:Y:S01]  /*10e0*/  IMAD.U32 R30, R32, 0x10000, RZ ;  /* 0x00010000201e7824 */ /* 0x000fe200078e00ff */
[----:B------:R-:W-:-:S02]  /*10f0*/  SHF.L.U32 R54, R31, 0x10, RZ ;  /* 0x000000101f367819 */ /* 0x000fc400000006ff */
[----:B------:R-:W-:Y:S01]  /*1100*/  LOP3.LUT R31, R31, 0xffff0000, RZ, 0xc0, !PT ;  /* 0xffff00001f1f7812 */ /* 0x000fe200078ec0ff */
[----:B------:R-:W-:Y:S01]  /*1110*/  FFMA.FTZ R56, R28, R7, R55 ;  /* 0x000000071c387223 */ /* 0x000fe20000010037 */
[----:B------:R-:W-:Y:S02]  /*1120*/  LOP3.LUT R4, R8, 0xffff0000, RZ, 0xc0, !PT ;  /* 0xffff000008047812 */ /* 0x000fe400078ec0ff */
[----:B------:R-:W-:Y:S01]  /*1130*/  LOP3.LUT R7, R32, 0xffff0000, RZ, 0xc0, !PT ;  /* 0xffff000020077812 */ /* 0x000fe200078ec0ff */
[----:B------:R-:W-:Y:S01]  /*1140*/  FFMA.FTZ R55, R29, R54, R56 ;  /* 0x000000361d377223 */ /* 0x000fe20000010038 */
[----:B------:R-:W-:Y:S01]  /*1150*/  LOP3.LUT R56, R40, 0xffff0000, RZ, 0xc0, !PT ;  /* 0xffff000028387812 */ /* 0x000fe200078ec0ff */
[----:B------:R-:W-:Y:S01]  /*1160*/  IMAD.U32 R54, R10, 0x10000, RZ ;  /* 0x000100000a367824 */ /* 0x000fe200078e00ff */
[----:B------:R-:W-:Y:S01]  /*1170*/  SHF.L.U32 R3, R9, 0x10, RZ ;  /* 0x0000001009037819 */ /* 0x000fe200000006ff */
[----:B------:R-:W-:Y:S01]  /*1180*/  FFMA.FTZ R6, R6, R31, R55 ;  /* 0x0000001f06067223 */ /* 0x000fe20000010037 */
[----:B------:R-:W-:Y:S01]  /*1190*/  SHF.L.U32 R28, R33, 0x10, RZ ;  /* 0x00000010211c7819 */ /* 0x000fe200000006ff */
[----:B------:R-:W-:Y:S01]  /*11a0*/  FMUL.FTZ R56, R56, R57 ;  /* 0x0000003938387220 */ /* 0x000fe20000410000 */
[----:B------:R-:W-:Y:S01]  /*11b0*/  IMAD.U32 R57, R40, 0x10000, RZ ;  /* 0x0001000028397824 */ /* 0x000fe200078e00ff */
[----:B------:R-:W-:Y:S01]  /*11c0*/  SHF.L.U32 R40, R13, 0x10, RZ ;  /* 0x000000100d287819 */ /* 0x000fe200000006ff */
[----:B------:R-:W-:Y:S01]  /*11d0*/  FFMA.FTZ R5, R5, R30, R6 ;  /* 0x0000001e05057223 */ /* 0x000fe20000010006 */
[----:B------:R-:W-:Y:S01]  /*11e0*/  LOP3.LUT R13, R13, 0xffff0000, RZ, 0xc0, !PT ;  /* 0xffff00000d0d7812 */ /* 0x000fe200078ec0ff */
[----:B------:R-:W-:Y:S01]  /*11f0*/  FFMA.FTZ R12, R57, R12, R56 ;  /* 0x0000000c390c7223 */ /* 0x000fe20000010038 */
[C---:B------:R-:W-:Y:S01]  /*1200*/  IMAD.U32 R57, R41.reuse, 0x10000, RZ ;  /* 0x0001000029397824 */ /* 0x040fe200078e00ff */
[----:B------:R-:W-:Y:S01]  /*1210*/  LOP3.LUT R41, R41, 0xffff0000, RZ, 0xc0, !PT ;  /* 0xffff000029297812 */ /* 0x000fe200078ec0ff */
[----:B------:R-:W-:Y:S01]  /*1220*/  FFMA.FTZ R4, R4, R7, R5 ;  /* 0x0000000704047223 */ /* 0x000fe20000010005 */
[----:B------:R-:W-:Y:S01]  /*1230*/  SHF.L.U32 R6, R16, 0x10, RZ ;  /* 0x0000001010067819 */ /* 0x000fe200000006ff */
[----:B------:R-:W-:Y:S01]  /*1240*/  FFMA.FTZ R12, R57, R40, R12 ;  /* 0x00000028390c7223 */ /* 0x000fe2000001000c */
[C---:B------:R-:W-:Y:S01]  /*1250*/  SHF.L.U32 R40, R14.reuse, 0x10, RZ ;  /* 0x000000100e287819 */ /* 0x040fe200000006ff */
[----:B------:R-:W-:Y:S01]  /*1260*/  FFMA.FTZ R3, R3, R28, R4 ;  /* 0x0000001c03037223 */ /* 0x000fe20000010004 */
[----:B------:R-:W-:Y:S01]  /*1270*/  LOP3.LUT R14, R14, 0xffff0000, RZ, 0xc0, !PT ;  /* 0xffff00000e0e7812 */ /* 0x000fe200078ec0ff */
[----:B------:R-:W-:Y:S01]  /*1280*/  FFMA.FTZ R12, R41, R13, R12 ;  /* 0x0000000d290c7223 */ /* 0x000fe2000001000c */
[----:B------:R-:W-:Y:S01]  /*1290*/  IMAD.U32 R13, R42, 0x10000, RZ ;  /* 0x000100002a0d7824 */ /* 0x000fe200078e00ff */
[----:B------:R-:W-:Y:S01]  /*12a0*/  LOP3.LUT R5, R48, 0xffff0000, RZ, 0xc0, !PT ;  /* 0xffff000030057812 */ /* 0x000fe200078ec0ff */
[----:B------:R-:W-:Y:S01]  /*12b0*/  IMAD.U32 R4, R49, 0x10000, RZ ;  /* 0x0001000031047824 */ /* 0x000fe200078e00ff */
[----:B------:R-:W-:Y:S01]  /*12c0*/  LOP3.LUT R7, R16, 0xffff0000, RZ, 0xc0, !PT ;  /* 0xffff000010077812 */ /* 0x000fe200078ec0ff */
[----:B------:R-:W-:Y:S01]  /*12d0*/  FFMA.FTZ R12, R13, R40, R12 ;  /* 0x000000280d0c7223 */ /* 0x000fe2000001000c */
[----:B------:R-:W-:-:S02]  /*12e0*/  LOP3.LUT R13, R42, 0xffff0000, RZ, 0xc0, !PT ;  /* 0xffff00002a0d7812 */ /* 0x000fc400078ec0ff */
[----:B------:R-:W-:Y:S02]  /*12f0*/  LOP3.LUT R8, R9, 0xffff0000, RZ, 0xc0, !PT ;  /* 0xffff000009087812 */ /* 0x000fe400078ec0ff */
[----:B------:R-:W-:Y:S01]  /*1300*/  LOP3.LUT R33, R33, 0xffff0000, RZ, 0xc0, !PT ;  /* 0xffff000021217812 */ /* 0x000fe200078ec0ff */
[----:B------:R-:W-:Y:S01]  /*1310*/  FFMA.FTZ R12, R13, R14, R12 ;  /* 0x0000000e0d0c7223 */ /* 0x000fe2000001000c */
[----:B------:R-:W-:Y:S01]  /*1320*/  SHF.L.U32 R14, R15, 0x10, RZ ;  /* 0x000000100f0e7819 */ /* 0x000fe200000006ff */
[C---:B------:R-:W-:Y:S01]  /*1330*/  IMAD.U32 R13, R43.reuse, 0x10000, RZ ;  /* 0x000100002b0d7824 */ /* 0x040fe200078e00ff */
[----:B------:R-:W-:Y:S01]  /*1340*/  LOP3.LUT R43, R43, 0xffff0000, RZ, 0xc0, !PT ;  /* 0xffff00002b2b7812 */ /* 0x000fe200078ec0ff */
[----:B------:R-:W-:Y:S01]  /*1350*/  FFMA.FTZ R3, R8, R33, R3 ;  /* 0x0000002108037223 */ /* 0x000fe20000010003 */
[----:B------:R-:W-:Y:S01]  /*1360*/  LOP3.LUT R15, R15, 0xffff0000, RZ, 0xc0, !PT ;  /* 0xffff00000f0f7812 */ /* 0x000fe200078ec0ff */
[----:B------:R-:W-:Y:S01]  /*1370*/  FFMA.FTZ R12, R13, R14, R12 ;  /* 0x0000000e0d0c7223 */ /* 0x000fe2000001000c */
[----:B------:R-:W-:Y:S01]  /*1380*/  IMAD.U32 R13, R48, 0x10000, RZ ;  /* 0x00010000300d7824 */ /* 0x000fe200078e00ff */
[----:B------:R-:W-:Y:S01]  /*1390*/  LOP3.LUT R9, R10, 0xffff0000, RZ, 0xc0, !PT ;  /* 0xffff00000a097812 */ /* 0x000fe200078ec0ff */
[----:B------:R-:W-:-:S02]  /*13a0*/  IMAD.U32 R14, R38, 0x10000, RZ ;  /* 0x00010000260e7824 */ /* 0x000fc400078e00ff */
[----:B------:R-:W-:Y:S01]  /*13b0*/  FFMA.FTZ R12, R43, R15, R12 ;  /* 0x0000000f2b0c7223 */ /* 0x000fe2000001000c */
[C---:B------:R-:W-:Y:S02]  /*13c0*/  SHF.L.U32 R29, R11.reuse, 0x10, RZ ;  /* 0x000000100b1d7819 */ /* 0x040fe400000006ff */
[----:B------:R-:W-:Y:S01]  /*13d0*/  LOP3.LUT R10, R11, 0xffff0000, RZ, 0xc0, !PT ;  /* 0xffff00000b0a7812 */ /* 0x000fe200078ec0ff */
[----:B------:R-:W-:Y:S01]  /*13e0*/  FFMA.FTZ R6, R13, R6, R12 ;  /* 0x000000060d067223 */ /* 0x000fe2000001000c */
[----:B------:R-:W-:Y:S01]  /*13f0*/  SHF.L.U32 R12, R17, 0x10, RZ ;  /* 0x00000010110c7819 */ /* 0x000fe200000006ff */
[----:B------:R-:W-:Y:S01]  /*1400*/  IMAD.U32 R11, R34, 0x10000, RZ ;  /* 0x00010000220b7824 */ /* 0x000fe200078e00ff */
[----:B------:R-:W-:Y:S01]  /*1410*/  LOP3.LUT R49, R49, 0xffff0000, RZ, 0xc0, !PT ;  /* 0xffff000031317812 */ /* 0x000fe200078ec0ff */
[----:B------:R-:W-:Y:S01]  /*1420*/  FFMA.FTZ R5, R5, R7, R6 ;  /* 0x0000000705057223 */ /* 0x000fe20000010006 */
[----:B------:R-:W-:Y:S01]  /*1430*/  LOP3.LUT R16, R17, 0xffff0000, RZ, 0xc0, !PT ;  /* 0xffff000011107812 */ /* 0x000fe200078ec0ff */
[----:B------:R-:W-:Y:S01]  /*1440*/  FFMA.FTZ R54, R54, R11, R3 ;  /* 0x0000000b36367223 */ /* 0x000fe20000010003 */
[----:B------:R-:W-:Y:S01]  /*1450*/  LOP3.LUT R32, R34, 0xffff0000, RZ, 0xc0, !PT ;  /* 0xffff000022207812 */ /* 0x000fe200078ec0ff */
[----:B------:R-:W-:Y:S01]  /*1460*/  FFMA.FTZ R4, R4, R12, R5 ;  /* 0x0000000c04047223 */ /* 0x000fe20000010005 */
[----:B------:R-:W-:Y:S01]  /*1470*/  SHF.L.U32 R34, R35, 0x10, RZ ;  /* 0x0000001023227819 */ /* 0x000fe200000006ff */
[C---:B------:R-:W-:Y:S01]  /*1480*/  IMAD.U32 R5, R50.reuse, 0x10000, RZ ;  /* 0x0001000032057824 */ /* 0x040fe200078e00ff */
[----:B------:R-:W-:Y:S01]  /*1490*/  LOP3.LUT R11, R50, 0xffff0000, RZ, 0xc0, !PT ;  /* 0xffff0000320b7812 */ /* 0x000fe200078ec0ff */
[----:B------:R-:W-:Y:S01]  /*14a0*/  FFMA.FTZ R4, R49, R16, R4 ;  /* 0x0000001031047223 */ /* 0x000fe20000010004 */
[----:B------:R-:W-:-:S02]  /*14b0*/  IMAD.U32 R6, R18, 0x10000, RZ ;  /* 0x0001000012067824 */ /* 0x000fc400078e00ff */
[----:B------:R-:W-:Y:S01]  /*14c0*/  FFMA.FTZ R32, R9, R32, R54 ;  /* 0x0000002009207223 */ /* 0x000fe20000010036 */
[----:B------:R-:W-:Y:S01]  /*14d0*/  LOP3.LUT R9, R18, 0xffff0000, RZ, 0xc0, !PT ;  /* 0xffff000012097812 */ /* 0x000fe200078ec0ff */
[----:B------:R-:W-:Y:S01]  /*14e0*/  IMAD.U32 R7, R20, 0x10000, RZ ;  /* 0x0001000014077824 */ /* 0x000fe200078e00ff */
[----:B------:R-:W-:Y:S01]  /*14f0*/  LOP3.LUT R35, R35, 0xffff0000, RZ, 0xc0, !PT ;  /* 0xffff000023237812 */ /* 0x000fe200078ec0ff */
[----:B------:R-:W-:Y:S01]  /*1500*/  FFMA.FTZ R6, R5, R6, R4 ;  /* 0x0000000605067223 */ /* 0x000fe20000010004 */
[----:B------:R-:W-:Y:S01]  /*1510*/  FFMA.FTZ R29, R29, R34, R32 ;  /* 0x000000221d1d7223 */ /* 0x000fe20000010020 */
[----:B------:R-:W-:Y:S01]  /*1520*/  SHF.L.U32 R3, R51, 0x10, RZ ;  /* 0x0000001033037819 */ /* 0x000fe200000006ff */
[----:B------:R-:W-:Y:S01]  /*1530*/  IMAD.U32 R5, R22, 0x10000, RZ ;  /* 0x0001000016057824 */ /* 0x000fe200078e00ff */
[----:B------:R-:W-:Y:S01]  /*1540*/  SHF.L.U32 R17, R19, 0x10, RZ ;  /* 0x0000001013117819 */ /* 0x000fe200000006ff */
[----:B------:R-:W-:Y:S01]  /*1550*/  FFMA.FTZ R18, R11, R9, R6 ;  /* 0x000000090b127223 */ /* 0x000fe20000010006 */
[----:B------:R-:W-:Y:S01]  /*1560*/  FFMA.FTZ R16, R10, R35, R29 ;  /* 0x000000230a107223 */ /* 0x000fe2000001001d */
        /* <DEDUP_REMOVED lines=9> */
[----:B------:R-:W-:-:S02]  /*1600*/  SHF.L.U32 R16, R24, 0x10, RZ ;  /* 0x0000001018107819 */ /* 0x000fc400000006ff */
[----:B------:R-:W-:Y:S01]  /*1610*/  SHF.L.U32 R8, R21, 0x10, RZ ;  /* 0x0000001015087819 */ /* 0x000fe200000006ff */
        /* <DEDUP_REMOVED lines=8> */
[----:B------:R-:W0:Y:S01]  /*16a0*/  S2R R9, SR_TID.X ;  /* 0x0000000000097919 */ /* 0x000e220000002100 */
[----:B------:R-:W-:Y:S01]  /*16b0*/  LOP3.LUT R12, R37, 0xffff0000, RZ, 0xc0, !PT ;  /* 0xffff0000250c7812 */ /* 0x000fe200078ec0ff */
[----:B------:R-:W-:Y:S01]  /*16c0*/  FFMA.FTZ R3, R44, R24, R3 ;  /* 0x000000182c037223 */ /* 0x000fe20000010003 */
[----:B------:R-:W-:-:S02]  /*16d0*/  SHF.L.U32 R7, R25, 0x10, RZ ;  /* 0x0000001019077819 */ /* 0x000fc400000006ff */
        /* <DEDUP_REMOVED lines=18> */
[----:B------:R-:W-:-:S02]  /*1800*/  LOP3.LUT R23, R23, 0xffff0000, RZ, 0xc0, !PT ;  /* 0xffff000017177812 */ /* 0x000fc400078ec0ff */
[----:B------:R-:W-:Y:S01]  /*1810*/  LOP3.LUT R6, R39, 0xffff0000, RZ, 0xc0, !PT ;  /* 0xffff000027067812 */ /* 0x000fe200078ec0ff */
[----:B------:R-:W-:Y:S01]  /*1820*/  FFMA.FTZ R3, R46, R26, R3 ;  /* 0x0000001a2e037223 */ /* 0x000fe20000010003 */
[C---:B------:R-:W-:Y:S02]  /*1830*/  SHF.L.U32 R5, R27.reuse, 0x10, RZ ;  /* 0x000000101b057819 */ /* 0x040fe400000006ff */
[----:B------:R-:W-:Y:S01]  /*1840*/  LOP3.LUT R27, R27, 0xffff0000, RZ, 0xc0, !PT ;  /* 0xffff00001b1b7812 */ /* 0x000fe200078ec0ff */
[----:B------:R-:W-:Y:S01]  /*1850*/  FFMA.FTZ R4, R23, R6, R4 ;  /* 0x0000000617047223 */ /* 0x000fe20000010004 */
[----:B------:R-:W-:Y:S01]  /*1860*/  LOP3.LUT R6, R47, 0xffff0000, RZ, 0xc0, !PT ;  /* 0xffff00002f067812 */ /* 0x000fe200078ec0ff */
[----:B------:R-:W-:Y:S01]  /*1870*/  FFMA.FTZ R5, R8, R5, R3 ;  /* 0x0000000508057223 */ /* 0x000fe20000010003 */
[----:B0-----:R-:W-:Y:S02]  /*1880*/  LOP3.LUT P0, RZ, R9, 0x7, RZ, 0xc0, !PT ;  /* 0x0000000709ff7812 */ /* 0x001fe4000780c0ff */
[----:B------:R-:W0:Y:S01]  /*1890*/  SHFL.BFLY PT, R3, R4, 0x4, 0x1f ;  /* 0x0c801f0004037f89 */ /* 0x000e2200000e0000 */
[----:B------:R-:W-:-:S05]  /*18a0*/  FFMA.FTZ R5, R6, R27, R5 ;  /* 0x0000001b06057223 */ /* 0x000fca0000010005 */
[----:B------:R-:W1:Y:S01]  /*18b0*/  SHFL.BFLY PT, R8, R5, 0x4, 0x1f ;  /* 0x0c801f0005087f89 */ /* 0x000e6200000e0000 */
[----:B0-----:R-:W-:-:S05]  /*18c0*/  FADD.FTZ R3, R4, R3 ;  /* 0x0000000304037221 */ /* 0x001fca0000010000 */
[----:B------:R-:W0:Y:S01]  /*18d0*/  SHFL.BFLY PT, R6, R3, 0x2, 0x1f ;  /* 0x0c401f0003067f89 */ /* 0x000e2200000e0000 */
[----:B-1----:R-:W-:Y:S01]  /*18e0*/  FADD.FTZ R8, R5, R8 ;  /* 0x0000000805087221 */ /* 0x002fe20000010000 */
[----:B------:R-:W-:Y:S01]  /*18f0*/  LEA.HI R5, P1, R9, R2, RZ, 0x1d ;  /* 0x0000000209057211 */ /* 0x000fe2000783e8ff */
[----:B------:R-:W-:-:S03]  /*1900*/  IMAD.SHL.U32 R9, R0, 0x4, RZ ;  /* 0x0000000400097824 */ /* 0x000fc600078e00ff */
[----:B------:R-:W1:Y:S01]  /*1910*/  SHFL.BFLY PT, R7, R8, 0x2, 0x1f ;  /* 0x0c401f0008077f89 */ /* 0x000e6200000e0000 */
[----:B0-----:R-:W-:-:S05]  /*1920*/  FADD.FTZ R11, R3, R6 ;  /* 0x00000006030b7221 */ /* 0x001fca0000010000 */
[----:B------:R-:W0:Y:S01]  /*1930*/  SHFL.BFLY PT, R10, R11, 0x1, 0x1f ;  /* 0x0c201f000b0a7f89 */ /* 0x000e2200000e0000 */
[----:B-1----:R-:W-:Y:S01]  /*1940*/  FADD.FTZ R7, R8, R7 ;  /* 0x0000000708077221 */ /* 0x002fe20000010000 */
[----:B------:R-:W-:-:S04]  /*1950*/  IADD3 R8, R9, 0x10, R9 ;  /* 0x0000001009087810 */ /* 0x000fc80007ffe009 */
[----:B------:R-:W1:Y:S01]  /*1960*/  SHFL.BFLY PT, R6, R7, 0x1, 0x1f ;  /* 0x0c201f0007067f89 */ /* 0x000e6200000e0000 */
[----:B0-----:R-:W-:Y:S01]  /*1970*/  @!P0 FADD.FTZ R4, R11, R10 ;  /* 0x0000000a0b048221 */ /* 0x001fe20000010000 */
[----:B------:R-:W-:Y:S01]  /*1980*/  LEA.HI.X.SX32 R10, R2, RZ, 0x1, P1 ;  /* 0x000000ff020a7211 */ /* 0x000fe200008f0eff */
[----:B------:R-:W-:Y:S01]  /*1990*/  IMAD.WIDE R2, R9, 0x10, R52 ;  /* 0x0000001009027825 */ /* 0x000fe200078e0234 */
[----:B------:R-:W-:Y:S01]  /*19a0*/  LEA R12, P1, R5, UR6, 0x2 ;  /* 0x00000006050c7c11 */ /* 0x000fe2000f8210ff */
[----:B------:R-:W-:Y:S01]  /*19b0*/  ULDC UR6, c[0x0][0x384] ;  /* 0x0000e10000067ab9 */ /* 0x000fe20000000800 */
[----:B------:R-:W-:Y:S01]  /*19c0*/  IADD3 R11, R9, R8, RZ ;  /* 0x00000008090b7210 */ /* 0x000fe20007ffe0ff */
[----:B-1----:R-:W-:Y:S01]  /*19d0*/  FADD.FTZ R6, R7, R6 ;  /* 0x0000000607067221 */ /* 0x002fe20000010000 */
[----:B------:R-:W-:Y:S01]  /*19e0*/  LEA.HI.X R13, R5, UR7, R10, 0x2, P1 ;  /* 0x00000007050d7c11 */ /* 0x000fe200088f140a */
[----:B------:R-:W-:Y:S01]  /*19f0*/  @!P0 FMUL.FTZ R15, R4, UR6 ;  /* 0x00000006040f8c20 */ /* 0x000fe20008410000 */
[----:B------:R-:W-:-:S04]  /*1a00*/  IMAD.WIDE R4, R0, 0x40, R2 ;  /* 0x0000004000047825 */ /* 0x000fc800078e0202 */
[----:B------:R-:W-:Y:S01]  /*1a10*/  FMUL.FTZ R17, R6, UR6 ;  /* 0x0000000606117c20 */ /* 0x000fe20008410000 */
[----:B------:R-:W-:Y:S01]  /*1a20*/  @!P0 STG.E desc[UR4][R12.64], R15 ;  /* 0x0000000f0c008986 */ /* 0x000fe2000c101904 */
[----:B------:R-:W-:-:S03]  /*1a30*/  IMAD.WIDE R8, R8, 0x10, R52 ;  /* 0x0000001008087825 */ /* 0x000fc600078e0234 */
[----:B------:R-:W-:Y:S01]  /*1a40*/  @!P0 STG.E desc[UR4][R12.64+0x80], R17 ;  /* 0x000080110c008986 */ /* 0x000fe2000c101904 */
[----:B------:R-:W-:-:S03]  /*1a50*/  IMAD.WIDE R6, R0, 0x40, R4 ;  /* 0x0000004000067825 */ /* 0x000fc600078e0204 */
[----:B------:R-:W-:Y:S01]  /*1a60*/  STG.E.128 desc[UR4][R52.64], RZ ;  /* 0x000000ff34007986 */ /* 0x000fe2000c101d04 */
[----:B------:R-:W-:-:S03]  /*1a70*/  IMAD.WIDE R10, R11, 0x10, R52 ;  /* 0x000000100b0a7825 */ /* 0x000fc600078e0234 */
[----:B------:R-:W-:Y:S04]  /*1a80*/  STG.E.128 desc[UR4][R2.64], RZ ;  /* 0x000000ff02007986 */ /* 0x000fe8000c101d04 */
        /* <DEDUP_REMOVED lines=9> */
[----:B------:R-:W-:Y:S01]  /*1b20*/  STG.E.128 desc[UR4][R10.64+0x100], RZ ;  /* 0x000100ff0a007986 */ /* 0x000fe2000c101d04 */
[----:B------:R-:W-:Y:S05]  /*1b30*/  EXIT ;  /* 0x000000000000794d */ /* 0x000fea0003800000 */
.L_x_520:
        /* <DEDUP_REMOVED lines=12> */
.L_x_816:


//--------------------- .text._ZN5flash27flash_bwd_convert_dq_kernelI23Flash_bwd_kernel_traitsILi192ELi64ELi64ELi8ELi4ELi2ELi2ELb0ELb0EN7cutlass10bfloat16_tE19Flash_kernel_traitsILi192ELi64ELi64ELi8ES3_EEEEvNS_16Flash_bwd_paramsEi --------------------------
	.section	.text._ZN5flash27flash_bwd_convert_dq_kernelI23Flash_bwd_kernel_traitsILi192ELi64ELi64ELi8ELi4ELi2ELi2ELb0ELb0EN7cutlass10bfloat16_tE19Flash_kernel_traitsILi192ELi64ELi64ELi8ES3_EEEEvNS_16Flash_bwd_paramsEi,"ax",@progbits
	.align	128
        .global         _ZN5flash27flash_bwd_convert_dq_kernelI23Flash_bwd_kernel_traitsILi192ELi64ELi64ELi8ELi4ELi2ELi2ELb0ELb0EN7cutlass10bfloat16_tE19Flash_kernel_traitsILi192ELi64ELi64ELi8ES3_EEEEvNS_16Flash_bwd_paramsEi
        .type           _ZN5flash27flash_bwd_convert_dq_kernelI23Flash_bwd_kernel_traitsILi192ELi64ELi64ELi8ELi4ELi2ELi2ELb0ELb0EN7cutlass10bfloat16_tE19Flash_kernel_traitsILi192ELi64ELi64ELi8ES3_EEEEvNS_16Flash_bwd_paramsEi,@function
        .size           _ZN5flash27flash_bwd_convert_dq_kernelI23Flash_bwd_kernel_traitsILi192ELi64ELi64ELi8ELi4ELi2ELi2ELb0ELb0EN7cutlass10bfloat16_tE19Flash_kernel_traitsILi192ELi64ELi64ELi8ES3_EEEEvNS_16Flash_bwd_paramsEi,(.L_x_817 - _ZN5flash27flash_bwd_convert_dq_kernelI23Flash_bwd_kernel_traitsILi192ELi64ELi64ELi8ELi4ELi2ELi2ELb0ELb0EN7cutlass10bfloat16_tE19Flash_kernel_traitsILi192ELi64ELi64ELi8ES3_EEEEvNS_16Flash_bwd_paramsEi)
        .other          _ZN5flash27flash_bwd_convert_dq_kernelI23Flash_bwd_kernel_traitsILi192ELi64ELi64ELi8ELi4ELi2ELi2ELb0ELb0EN7cutlass10bfloat16_tE19Flash_kernel_traitsILi192ELi64ELi64ELi8ES3_EEEEvNS_16Flash_bwd_paramsEi,@"STO_CUDA_ENTRY STV_DEFAULT"
_ZN5flash27flash_bwd_convert_dq_kernelI23Flash_bwd_kernel_traitsILi192ELi64ELi64ELi8ELi4ELi2ELi2ELb0ELb0EN7cutlass10bfloat16_tE19Flash_kernel_traitsILi192ELi64ELi64ELi8ES3_EEEEvNS_16Flash_bwd_paramsEi:
.text._ZN5flash27flash_bwd_convert_dq_kernelI23Flash_bwd_kernel_traitsILi192ELi64ELi64ELi8ELi4ELi2ELi2ELb0ELb0EN7cutlass10bfloat16_tE19Flash_kernel_traitsILi192ELi64ELi64ELi8ES3_EEEEvNS_16Flash_bwd_paramsEi:
        /* <DEDUP_REMOVED lines=80> */
.L_x_521:
        /* <DEDUP_REMOVED lines=82> */
.L_x_523:
        /* <DEDUP_REMOVED lines=124> */
.L_x_522:
        /* <DEDUP_REMOVED lines=167> */
.L_x_525:
[----:B------:R-:W-:Y:S05]  /*1c50*/  BSYNC B0 ;  /* 0x0000000000007941 */ /* 0x000fea0003800000 */
.L_x_524:
        /* <DEDUP_REMOVED lines=22> */
.L_x_526:
        /* <DEDUP_REMOVED lines=12> */
.L_x_817:


//--------------------- .text._ZN5flash44flash_bwd_dq_dk_dv_loop_seqk_parallel_kernelI23Flash_bwd_kernel_traitsILi192ELi64ELi64ELi8ELi4ELi2ELi2ELb0ELb0EN7cutlass10bfloat16_tE19Flash_kernel_traitsILi192ELi64ELi64ELi8ES3_EELb1ELb1ELb0ELb0ELb0ELb0ELb0EEEvNS_16Flash_bwd_paramsE --------------------------
	.section	.text._ZN5flash44flash_bwd_dq_dk_dv_loop_seqk_parallel_kernelI23Flash_bwd_kernel_traitsILi192ELi64ELi64ELi8ELi4ELi2ELi2ELb0ELb0EN7cutlass10bfloat16_tE19Flash_kernel_traitsILi192ELi64ELi64ELi8ES3_EELb1ELb1ELb0ELb0ELb0ELb0ELb0EEEvNS_16Flash_bwd_paramsE,"ax",@progbits
	.align	128
        .global         _ZN5flash44flash_bwd_dq_dk_dv_loop_seqk_parallel_kernelI23Flash_bwd_kernel_traitsILi192ELi64ELi64ELi8ELi4ELi2ELi2ELb0ELb0EN7cutlass10bfloat16_tE19Flash_kernel_traitsILi192ELi64ELi64ELi8ES3_EELb1ELb1ELb0ELb0ELb0ELb0ELb0EEEvNS_16Flash_bwd_paramsE
        .type           _ZN5flash44flash_bwd_dq_dk_dv_loop_seqk_parallel_kernelI23Flash_bwd_kernel_traitsILi192ELi64ELi64ELi8ELi4ELi2ELi2ELb0ELb0EN7cutlass10bfloat16_tE19Flash_kernel_traitsILi192ELi64ELi64ELi8ES3_EELb1ELb1ELb0ELb0ELb0ELb0ELb0EEEvNS_16Flash_bwd_paramsE,@function
        .size           _ZN5flash44flash_bwd_dq_dk_dv_loop_seqk_parallel_kernelI23Flash_bwd_kernel_traitsILi192ELi64ELi64ELi8ELi4ELi2ELi2ELb0ELb0EN7cutlass10bfloat16_tE19Flash_kernel_traitsILi192ELi64ELi64ELi8ES3_EELb1ELb1ELb0ELb0ELb0ELb0ELb0EEEvNS_16Flash_bwd_paramsE,(.L_x_818 - _ZN5flash44flash_bwd_dq_dk_dv_loop_seqk_parallel_kernelI23Flash_bwd_kernel_traitsILi192ELi64ELi64ELi8ELi4ELi2ELi2ELb0ELb0EN7cutlass10bfloat16_tE19Flash_kernel_traitsILi192ELi64ELi64ELi8ES3_EELb1ELb1ELb0ELb0ELb0ELb0ELb0EEEvNS_16Flash_bwd_paramsE)
        .other          _ZN5flash44flash_bwd_dq_dk_dv_loop_seqk_parallel_kernelI23Flash_bwd_kernel_traitsILi192ELi64ELi64ELi8ELi4ELi2ELi2ELb0ELb0EN7cutlass10bfloat16_tE19Flash_kernel_traitsILi192ELi64ELi64ELi8ES3_EELb1ELb1ELb0ELb0ELb0ELb0ELb0EEEvNS_16Flash_bwd_paramsE,@"STO_CUDA_ENTRY STV_DEFAULT"
_ZN5flash44flash_bwd_dq_dk_dv_loop_seqk_parallel_kernelI23Flash_bwd_kernel_traitsILi192ELi64ELi64ELi8ELi4ELi2ELi2ELb0ELb0EN7cutlass10bfloat16_tE19Flash_kernel_traitsILi192ELi64ELi64ELi8ES3_EELb1ELb1ELb0ELb0ELb0ELb0ELb0EEEvNS_16Flash_bwd_paramsE:
.text._ZN5flash44flash_bwd_dq_dk_dv_loop_seqk_parallel_kernelI23Flash_bwd_kernel_traitsILi192ELi64ELi64ELi8ELi4ELi2ELi2ELb0ELb0EN7cutlass10bfloat16_tE19Flash_kernel_traitsILi192ELi64ELi64ELi8ES3_EELb1ELb1ELb0ELb0ELb0ELb0ELb0EEEvNS_16Flash_bwd_paramsE:
[----:B------:R-:W1:Y:S01]  /*0000*/  LDC R1, c[0x0][0x28] ;  /* 0x00000a00ff017b82 */ /* 0x000e620000000800 */
[----:B------:R-:W2:Y:S01]  /*0010*/  S2R R222, SR_CTAID.X ;  /* 0x0000000000de7919 */ /* 0x000ea20000002500 */
[----:B------:R-:W-:Y:S01]  /*0020*/  ULDC UR5, c[0x0][0x2c8] ;  /* 0x0000b20000057ab9 */ /* 0x000fe20000000800 */
[----:B-1----:R-:W-:Y:S01]  /*0030*/  IADD3 R1, R1, -0x8, RZ ;  /* 0xfffffff801017810 */ /* 0x002fe20007ffe0ff */
[----:B------:R-:W-:-:S04]  /*0040*/  UIADD3 UR5, UR5, 0x3f, URZ ;  /* 0x0000003f05057890 */ /* 0x000fc8000fffe03f */
[----:B------:R-:W-:-:S04]  /*0050*/  USHF.R.S32.HI UR4, URZ, 0x1f, UR5 ;  /* 0x0000001f3f047899 */ /* 0x000fc80008011405 */
[----:B------:R-:W-:-:S04]  /*0060*/  ULEA.HI UR4, UR4, UR5, URZ, 0x6 ;  /* 0x0000000504047291 */ /* 0x000fc8000f8f303f */
[----:B------:R-:W-:-:S06]  /*0070*/  USHF.R.S32.HI UR12, URZ, 0x6, UR4 ;  /* 0x000000063f0c7899 */ /* 0x000fcc0008011404 */
[----:B--2---:R-:W-:-:S13]  /*0080*/  ISETP.GE.AND P0, PT, R222, UR12, PT ;  /* 0x0000000cde007c0c */ /* 0x004fda000bf06270 */
        /* <DEDUP_REMOVED lines=25> */
[--C-:B------:R-:W-:Y:S01]  /*0220*/  SHF.R.S32.HI R4, RZ, 0x5, R0.reuse ;  /* 0x00000005ff047819 */ /* 0x100fe20000011400 */
[C---:B------:R-:W-:Y:S01]  /*0230*/  IMAD.IADD R12, R8.reuse, 0x1, -R5 ;  /* 0x00000001080c7824 */ /* 0x040fe200078e0a05 */
[----:B------:R-:W-:Y:S01]  /*0240*/  SHF.R.S32.HI R5, RZ, 0x1f, R0 ;  /* 0x0000001fff057819 */ /* 0x000fe20000011400 */
[----:B------:R-:W-:Y:S01]  /*0250*/  IMAD.IADD R14, R8, 0x1, -R7 ;  /* 0x00000001080e7824 */ /* 0x000fe200078e0a07 */
[----:B------:R-:W-:-:S02]  /*0260*/  SHF.R.S32.HI R7, RZ, 0x4, R3 ;  /* 0x00000004ff077819 */ /* 0x000fc40000011403 */
[----:B------:R-:W-:Y:S02]  /*0270*/  LOP3.LUT R6, R13, 0xfffffff8, RZ, 0xc0, !PT ;  /* 0xfffffff80d067812 */ /* 0x000fe400078ec0ff */
[-C--:B------:R-:W-:Y:S02]  /*0280*/  LEA.HI R5, R5, R4.reuse, RZ, 0x2 ;  /* 0x0000000405057211 */ /* 0x080fe400078f10ff */
[----:B------:R-:W-:Y:S01]  /*0290*/  SHF.R.S32.HI R10, RZ, 0x2, R2 ;  /* 0x00000002ff0a7819 */ /* 0x000fe20000011402 */
[----:B------:R-:W-:Y:S01]  /*02a0*/  IMAD.IADD R6, R8, 0x1, -R6 ;  /* 0x0000000108067824 */ /* 0x000fe200078e0a06 */
[----:B------:R-:W-:Y:S02]  /*02b0*/  SHF.R.S32.HI R2, RZ, 0x1f, R2 ;  /* 0x0000001fff027819 */ /* 0x000fe40000011402 */
[----:B------:R-:W-:Y:S01]  /*02c0*/  SHF.R.S32.HI R223, RZ, 0x3, R13 ;  /* 0x00000003ffdf7819 */ /* 0x000fe2000001140d */
[----:B------:R-:W-:Y:S01]  /*02d0*/  IMAD.SHL.U32 R206, R6, 0x8, RZ ;  /* 0x0000000806ce7824 */ /* 0x000fe200078e00ff */
[----:B------:R-:W-:-:S02]  /*02e0*/  LEA.HI R0, R0, R4, RZ, 0x1 ;  /* 0x0000000400007211 */ /* 0x000fc400078f08ff */
[----:B------:R-:W-:Y:S01]  /*02f0*/  LEA.HI R9, R3, R7, RZ, 0x1 ;  /* 0x0000000703097211 */ /* 0x000fe200078f08ff */
[----:B------:R-:W-:Y:S01]  /*0300*/  VIADD R217, R206, 0x40 ;  /* 0x00000040ced97836 */ /* 0x000fe20000000000 */
[----:B------:R-:W-:Y:S01]  /*0310*/  LOP3.LUT R3, R5, 0xfffffffc, RZ, 0xc0, !PT ;  /* 0xfffffffc05037812 */ /* 0x000fe200078ec0ff */
[----:B------:R-:W-:Y:S01]  /*0320*/  IMAD.SHL.U32 R5, R223, 0x40, RZ ;  /* 0x00000040df057824 */ /* 0x000fe200078e00ff */
[----:B------:R-:W-:Y:S01]  /*0330*/  LEA.HI R8, R2, R10, RZ, 0x3 ;  /* 0x0000000a02087211 */ /* 0x000fe200078f18ff */
[----:B------:R-:W-:Y:S01]  /*0340*/  VIADD R218, R206, 0x80 ;  /* 0x00000080ceda7836 */ /* 0x000fe20000000000 */
[----:B------:R-:W-:Y:S01]  /*0350*/  LOP3.LUT R0, R0, 0xfffffffe, RZ, 0xc0, !PT ;  /* 0xfffffffe00007812 */ /* 0x000fe200078ec0ff */
[----:B------:R-:W-:Y:S01]  /*0360*/  IMAD.IADD R236, R4, 0x1, -R3 ;  /* 0x0000000104ec7824 */ /* 0x000fe200078e0a03 */
[----:B------:R-:W-:Y:S02]  /*0370*/  LOP3.LUT R2, R9, 0xfffffffe, RZ, 0xc0, !PT ;  /* 0xfffffffe09027812 */ /* 0x000fe400078ec0ff */
[----:B------:R-:W-:Y:S01]  /*0380*/  LOP3.LUT R3, R8, 0xfffffff8, RZ, 0xc0, !PT ;  /* 0xfffffff808037812 */ /* 0x000fe200078ec0ff */
[----:B------:R-:W-:Y:S01]  /*0390*/  IMAD.IADD R186, R4, 0x1, -R0 ;  /* 0x0000000104ba7824 */ /* 0x000fe200078e0a00 */
[----:B------:R-:W-:Y:S01]  /*03a0*/  LOP3.LUT R0, R5, 0x1c0, RZ, 0xc0, !PT ;  /* 0x000001c005007812 */ /* 0x000fe200078ec0ff */
[----:B------:R-:W-:Y:S01]  /*03b0*/  IMAD.IADD R8, R7, 0x1, -R2 ;  /* 0x0000000107087824 */ /* 0x000fe200078e0a02 */
[----:B------:R-:W-:Y:S01]  /*03c0*/  SHF.R.S32.HI R5, RZ, 0x1f, R11 ;  /* 0x0000001fff057819 */ /* 0x000fe2000001140b */
[----:B------:R-:W-:Y:S01]  /*03d0*/  IMAD.IADD R4, R10, 0x1, -R3 ;  /* 0x000000010a047824 */ /* 0x000fe200078e0a03 */
[----:B------:R-:W-:Y:S01]  /*03e0*/  LOP3.LUT R3, R0, 0x38, R206, 0xf8, !PT ;  /* 0x0000003800037812 */ /* 0x000fe200078ef8ce */
[----:B------:R-:W-:Y:S01]  /*03f0*/  IMAD.SHL.U32 R181, R8, 0x200, RZ ;  /* 0x0000020008b57824 */ /* 0x000fe200078e00ff */
[----:B------:R-:W-:Y:S01]  /*0400*/  SHF.R.U32.HI R2, RZ, 0x3, R0 ;  /* 0x00000003ff027819 */ /* 0x000fe20000011600 */
[----:B------:R-:W-:Y:S01]  /*0410*/  IMAD.SHL.U32 R0, R6, 0x40, RZ ;  /* 0x0000004006007824 */ /* 0x000fe200078e00ff */
[----:B------:R-:W-:-:S02]  /*0420*/  LEA.HI R210, R5, R11, RZ, 0x2 ;  /* 0x0000000b05d27211 */ /* 0x000fc400078f10ff */
[----:B------:R-:W-:Y:S01]  /*0430*/  LOP3.LUT R7, R3, R2, RZ, 0x3c, !PT ;  /* 0x0000000203077212 */ /* 0x000fe200078e3cff */
[----:B------:R-:W-:Y:S01]  /*0440*/  IMAD.SHL.U32 R2, R186, 0x10, RZ ;  /* 0x00000010ba027824 */ /* 0x000fe200078e00ff */
[----:B------:R-:W-:Y:S02]  /*0450*/  LOP3.LUT R0, R0, 0x1c0, RZ, 0xc0, !PT ;  /* 0x000001c000007812 */ /* 0x000fe400078ec0ff */
[----:B------:R-:W-:Y:S02]  /*0460*/  SHF.R.S32.HI R3, RZ, 0x1f, R12 ;  /* 0x0000001fff037819 */ /* 0x000fe4000001140c */
[C---:B------:R-:W-:Y:S02]  /*0470*/  LOP3.LUT R177, R0.reuse, 0x8, R13, 0xf8, !PT ;  /* 0x0000000800b17812 */ /* 0x040fe400078ef80d */
[----:B------:R-:W-:Y:S02]  /*0480*/  LOP3.LUT R5, R0, 0x10, R2, 0xf8, !PT ;  /* 0x0000001000057812 */ /* 0x000fe400078ef802 */
[----:B------:R-:W-:-:S02]  /*0490*/  SHF.R.S32.HI R234, RZ, 0x7, R234 ;  /* 0x00000007ffea7819 */ /* 0x000fc400000114ea */
[----:B------:R-:W-:Y:S02]  /*04a0*/  SHF.R.U32.HI R0, RZ, 0x3, R0 ;  /* 0x00000003ff007819 */ /* 0x000fe40000011600 */
[----:B------:R-:W-:Y:S01]  /*04b0*/  LEA.HI R10, R3, R12, RZ, 0x3 ;  /* 0x0000000c030a7211 */ /* 0x000fe200078f18ff */
[C---:B------:R-:W-:Y:S01]  /*04c0*/  IMAD R3, R234.reuse, 0x800, R181 ;  /* 0x00000800ea037824 */ /* 0x040fe200078e02b5 */
[----:B------:R-:W-:Y:S01]  /*04d0*/  LOP3.LUT R177, R177, R0, RZ, 0x3c, !PT ;  /* 0x00000000b1b17212 */ /* 0x000fe200078e3cff */
[----:B------:R-:W-:Y:S01]  /*04e0*/  IMAD.SHL.U32 R17, R234, 0x20, RZ ;  /* 0x00000020ea117824 */ /* 0x000fe200078e00ff */
[----:B------:R-:W-:Y:S02]  /*04f0*/  LOP3.LUT R5, R5, 0x8, R13, 0xf8, !PT ;  /* 0x0000000805057812 */ /* 0x000fe400078ef80d */
[C---:B------:R-:W-:Y:S01]  /*0500*/  LOP3.LUT R2, R4.reuse, 0x1, RZ, 0xc0, !PT ;  /* 0x0000000104027812 */ /* 0x040fe200078ec0ff */
[----:B------:R-:W-:Y:S01]  /*0510*/  IMAD.IADD R177, R3, 0x1, R177 ;  /* 0x0000000103b17824 */ /* 0x000fe200078e02b1 */
[----:B------:R-:W-:Y:S01]  /*0520*/  LOP3.LUT R181, R181, R5, R0, 0xf6, !PT ;  /* 0x00000005b5b57212 */ /* 0x000fe200078ef600 */
[----:B------:R-:W-:Y:S01]  /*0530*/  IMAD.SHL.U32 R3, R4, 0x40, RZ ;  /* 0x0000004004037824 */ /* 0x000fe200078e00ff */
[----:B------:R-:W-:-:S02]  /*0540*/  SHF.R.S32.HI R0, RZ, 0x6, R15 ;  /* 0x00000006ff007819 */ /* 0x000fc4000001140f */
[C---:B------:R-:W-:Y:S02]  /*0550*/  LOP3.LUT P4, RZ, R6.reuse, 0x4, RZ, 0xc0, !PT ;  /* 0x0000000406ff7812 */ /* 0x040fe4000788c0ff */
[----:B------:R-:W-:Y:S01]  /*0560*/  LOP3.LUT P3, RZ, R6, 0x2, RZ, 0xc0, !PT ;  /* 0x0000000206ff7812 */ /* 0x000fe2000786c0ff */
[----:B------:R-:W-:Y:S01]  /*0570*/  IMAD R250, R0, 0x200, R7 ;  /* 0x0000020000fa7824 */ /* 0x000fe200078e0207 */
[----:B------:R-:W-:Y:S01]  /*0580*/  LOP3.LUT R6, R10, 0xfffffff8, RZ, 0xc0, !PT ;  /* 0xfffffff80a067812 */ /* 0x000fe200078ec0ff */
[----:B------:R-:W-:Y:S01]  /*0590*/  IMAD.SHL.U32 R7, R14, 0x2, RZ ;  /* 0x000000020e077824 */ /* 0x000fe200078e00ff */
[----:B------:R-:W-:Y:S01]  /*05a0*/  ISETP.NE.U32.AND P0, PT, R2, 0x1, PT ;  /* 0x000000010200780c */ /* 0x000fe20003f05070 */
[----:B------:R-:W-:Y:S01]  /*05b0*/  IMAD.SHL.U32 R2, R0, 0x8, RZ ;  /* 0x0000000800027824 */ /* 0x000fe200078e00ff */
[----:B------:R-:W-:Y:S01]  /*05c0*/  LOP3.LUT R0, R3, 0x1c0, RZ, 0xc0, !PT ;  /* 0x000001c003007812 */ /* 0x000fe200078ec0ff */
[----:B------:R-:W-:Y:S01]  /*05d0*/  IMAD.IADD R16, R12, 0x1, -R6 ;  /* 0x000000010c107824 */ /* 0x000fe200078e0a06 */
[----:B------:R-:W-:Y:S01]  /*05e0*/  R2P PR, R4, 0x6 ;  /* 0x0000000604007804 */ /* 0x000fe20000000000 */
[----:B------:R-:W-:Y:S01]  /*05f0*/  IMAD.SHL.U32 R4, R8, 0x20, RZ ;  /* 0x0000002008047824 */ /* 0x000fe200078e00ff */
[----:B------:R-:W-:Y:S01]  /*0600*/  LOP3.LUT R2, R2, 0x18, RZ, 0xc0, !PT ;  /* 0x0000001802027812 */ /* 0x000fe200078ec0ff */
[----:B------:R-:W-:Y:S01]  /*0610*/  IMAD.SHL.U32 R6, R16, 0x40, RZ ;  /* 0x0000004010067824 */ /* 0x000fe200078e00ff */
[----:B------:R-:W-:Y:S01]  /*0620*/  SHF.R.U32.HI R3, RZ, 0x3, R0 ;  /* 0x00000003ff037819 */ /* 0x000fe20000011600 */
[----:B------:R1:W-:Y:S01]  /*0630*/  STL [R1], R16 ;  /* 0x0000001001007387 */ /* 0x0003e20000100800 */
[----:B------:R-:W-:-:S02]  /*0640*/  LOP3.LUT R5, R0, 0x20, R17, 0xf8, !PT ;  /* 0x0000002000057812 */ /* 0x000fc400078ef811 */
[----:B------:R-:W-:Y:S02]  /*0650*/  LOP3.LUT R11, R3, R0, R2, 0x1e, !PT ;  /* 0x00000000030b7212 */ /* 0x000fe400078e1e02 */
[----:B------:R-:W-:Y:S01]  /*0660*/  LOP3.LUT R9, R2, 0x20, R4, 0xf8, !PT ;  /* 0x0000002002097812 */ /* 0x000fe200078ef804 */
[--C-:B------:R-:W-:Y:S01]  /*0670*/  IMAD R4, R236, 0x400, R7.reuse ;  /* 0x00000400ec047824 */ /* 0x100fe200078e0207 */
[----:B------:R-:W-:Y:S01]  /*0680*/  LOP3.LUT R0, R5, R3, RZ, 0x3c, !PT ;  /* 0x0000000305007212 */ /* 0x000fe200078e3cff */
[----:B------:R-:W-:Y:S01]  /*0690*/  IMAD.SHL.U32 R5, R10, 0x40, RZ ;  /* 0x000000400a057824 */ /* 0x000fe200078e00ff */
[----:B------:R-:W-:Y:S01]  /*06a0*/  LOP3.LUT R3, R6, 0x1c0, RZ, 0xc0, !PT ;  /* 0x000001c006037812 */ /* 0x000fe200078ec0ff */
[----:B------:R-:W-:Y:S01]  /*06b0*/  IMAD.SHL.U32 R6, R8, 0x8, RZ ;  /* 0x0000000808067824 */ /* 0x000fe200078e00ff */
[----:B------:R-:W-:Y:S01]  /*06c0*/  SEL R178, R178, 0xffffffe0, !P3 ;  /* 0xffffffe0b2b27807 */ /* 0x000fe20005800000 */
[----:B------:R-:W-:Y:S01]  /*06d0*/  IMAD.IADD R211, R4, 0x1, R0 ;  /* 0x0000000104d37824 */ /* 0x000fe200078e0200 */
[----:B------:R-:W-:Y:S01]  /*06e0*/  LOP3.LUT R0, R5, 0xfffffe00, RZ, 0xc0, !PT ;  /* 0xfffffe0005007812 */ /* 0x000fe200078ec0ff */
[----:B------:R-:W-:Y:S01]  /*06f0*/  IMAD R5, R186, 0x400, R7 ;  /* 0x00000400ba057824 */ /* 0x000fe200078e0207 */
[----:B------:R-:W-:-:S02]  /*0700*/  SHF.R.U32.HI R2, RZ, 0x3, R3 ;  /* 0x00000003ff027819 */ /* 0x000fc40000011603 */
[----:B------:R-:W-:Y:S01]  /*0710*/  LOP3.LUT R6, R3, 0x8, R6, 0xf8, !PT ;  /* 0x0000000803067812 */ /* 0x000fe200078ef806 */
[----:B------:R-:W-:Y:S01]  /*0720*/  IMAD.IADD R5, R5, 0x1, R11 ;  /* 0x0000000105057824 */ /* 0x000fe200078e020b */
[----:B------:R-:W-:Y:S01]  /*0730*/  LOP3.LUT R3, R2, R9, R3, 0x1e, !PT ;  /* 0x0000000902037212 */ /* 0x000fe200078e1e03 */
[--C-:B------:R-:W-:Y:S01]  /*0740*/  IMAD R186, R186, 0x400, R0.reuse ;  /* 0x00000400baba7824 */ /* 0x100fe200078e0200 */
[----:B------:R-:W-:Y:S01]  /*0750*/  LOP3.LUT R2, R6, R2, RZ, 0x3c, !PT ;  /* 0x0000000206027212 */ /* 0x000fe200078e3cff */
[----:B------:R-:W-:Y:S01]  /*0760*/  IMAD R4, R236, 0x400, R0 ;  /* 0x00000400ec047824 */ /* 0x000fe200078e0200 */
[----:B------:R-:W-:Y:S02]  /*0770*/  LEA R177, R177, UR5, 0x1 ;  /* 0x00000005b1b17c11 */ /* 0x000fe4000f8e08ff */
[----:B------:R-:W-:Y:S01]  /*0780*/  LEA R211, R211, UR5, 0x1 ;  /* 0x00000005d3d37c11 */ /* 0x000fe2000f8e08ff */
[----:B------:R-:W-:Y:S01]  /*0790*/  IMAD.IADD R186, R2, 0x1, R186 ;  /* 0x0000000102ba7824 */ /* 0x000fe200078e02ba */
[----:B------:R-:W-:Y:S01]  /*07a0*/  SEL R182, R182, 0xffffffc0, !P4 ;  /* 0xffffffc0b6b67807 */ /* 0x000fe20006000000 */
[--C-:B------:R-:W-:Y:S01]  /*07b0*/  IMAD.IADD R178, R178, 0x1, R177.reuse ;  /* 0x00000001b2b27824 */ /* 0x100fe200078e02b1 */
[----:B------:R-:W-:Y:S01]  /*07c0*/  SEL R213, R213, 0x10, !P0 ;  /* 0x00000010d5d57807 */ /* 0x000fe20004000000 */
[----:B------:R-:W-:Y:S01]  /*07d0*/  VIADD R212, R211, 0x20 ;  /* 0x00000020d3d47836 */ /* 0x000fe20000000000 */
[----:B------:R-:W-:Y:S01]  /*07e0*/  LEA R228, R5, UR6, 0x1 ;  /* 0x0000000605e47c11 */ /* 0x000fe2000f8e08ff */
[----:B------:R-:W-:Y:S01]  /*07f0*/  @P1 VIADD R212, R211, 0xffffffe0 ;  /* 0xffffffe0d3d41836 */ /* 0x000fe20000000000 */
[----:B------:R-:W-:Y:S01]  /*0800*/  SHF.R.S32.HI R210, RZ, 0x2, R210 ;  /* 0x00000002ffd27819 */ /* 0x000fe200000114d2 */
[C---:B------:R-:W-:Y:S01]  /*0810*/  IMAD.IADD R180, R182.reuse, 0x1, R177 ;  /* 0x00000001b6b47824 */ /* 0x040fe200078e02b1 */
[----:B------:R-:W-:Y:S01]  /*0820*/  LEA R181, R181, UR5, 0x1 ;  /* 0x00000005b5b57c11 */ /* 0x000fe2000f8e08ff */
[----:B------:R-:W-:Y:S01]  /*0830*/  IMAD.IADD R179, R182, 0x1, R178 ;  /* 0x00000001b6b37824 */ /* 0x000fe200078e02b2 */
[----:B------:R-:W-:Y:S01]  /*0840*/  LOP3.LUT R191, R3, R0, RZ, 0xfc, !PT ;  /* 0x0000000003bf7212 */ /* 0x000fe200078efcff */
[----:B------:R-:W-:Y:S01]  /*0850*/  VIADD R229, R228, 0x40 ;  /* 0x00000040e4e57836 */ /* 0x000fe20000000000 */
[----:B------:R-:W-:Y:S01]  /*0860*/  LEA R196, R250, UR5, 0x1 ;  /* 0x00000005fac47c11 */ /* 0x000fe2000f8e08ff */
[----:B------:R-:W-:Y:S01]  /*0870*/  IMAD.IADD R214, R211, 0x1, R213 ;  /* 0x00000001d3d67824 */ /* 0x000fe200078e02d5 */
[----:B------:R-:W-:Y:S01]  /*0880*/  LEA R186, R186, UR4, 0x1 ;  /* 0x00000004baba7c11 */ /* 0x000fe2000f8e08ff */
[----:B------:R-:W-:-:S02]  /*0890*/  IMAD.IADD R190, R4, 0x1, R2 ;  /* 0x0000000104be7824 */ /* 0x000fc400078e0202 */
[----:B------:R-:W-:Y:S02]  /*08a0*/  IMAD R210, R236, 0x10, R210 ;  /* 0x00000010ecd27824 */ /* 0x000fe400078e02d2 */
[----:B------:R-:W-:Y:S02]  /*08b0*/  IMAD.IADD R182, R182, 0x1, R181 ;  /* 0x00000001b6b67824 */ /* 0x000fe400078e02b5 */
[----:B------:R-:W-:Y:S02]  /*08c0*/  @P2 VIADD R229, R228, 0xffffffc0 ;  /* 0xffffffc0e4e52836 */ /* 0x000fe40000000000 */
[----:B-1-34-:R-:W-:-:S07]  /*08d0*/  IMAD.IADD R213, R213, 0x1, R212 ;  /* 0x00000001d5d57824 */ /* 0x01afce00078e02d4 */
.L_x_573:
[----:B-12---:R-:W1:Y:S01]  /*08e0*/  LDC.64 R2, c[0x0][0x2f0] ;  /* 0x0000bc00ff027b82 */ /* 0x006e620000000a00 */
[C---:B------:R-:W-:Y:S01]  /*08f0*/  IMAD.SHL.U32 R12, R238.reuse, 0x4, RZ ;  /* 0x00000004ee0c7824 */ /* 0x040fe200078e00ff */
[----:B------:R-:W-:Y:S01]  /*0900*/  SHF.R.S32.HI R40, RZ, 0x1f, R238 ;  /* 0x0000001fff287819 */ /* 0x000fe200000114ee */
[----:B------:R-:W-:Y:S01]  /*0910*/  IMAD.MOV.U32 R0, RZ, RZ, -0x1 ;  /* 0xffffffffff007424 */ /* 0x000fe200078e00ff */
[----:B------:R-:W-:Y:S02]  /*0920*/  ISETP.NE.U32.AND P3, PT, RZ, UR10, PT ;  /* 0x0000000aff007c0c */ /* 0x000fe4000bf65070 */
[----:B------:R-:W-:Y:S02]  /*0930*/  SHF.L.U64.HI R11, R238, 0x2, R40 ;  /* 0x00000002ee0b7819 */ /* 0x000fe40000010228 */
[----:B------:R-:W2:Y:S01]  /*0940*/  LDC.64 R8, c[0x0][0x308] ;  /* 0x0000c200ff087b82 */ /* 0x000ea20000000a00 */
[----:B------:R-:W-:-:S07]  /*0950*/  ISETP.NE.AND.EX P3, PT, RZ, UR11, PT, P3 ;  /* 0x0000000bff007c0c */ /* 0x000fce000bf65330 */
[----:B------:R-:W3:Y:S01]  /*0960*/  LDC.U8 R13, c[0x0][0x3c2] ;  /* 0x0000f080ff0d7b82 */ /* 0x000ee20000000000 */
[----:B-1----:R-:W-:-:S07]  /*0970*/  ISETP.NE.U32.AND P4, PT, R2, RZ, PT ;  /* 0x000000ff0200720c */ /* 0x002fce0003f85070 */
[----:B------:R-:W1:Y:S01]  /*0980*/  LDC.64 R4, c[0x0][0x2f8] ;  /* 0x0000be00ff047b82 */ /* 0x000e620000000a00 */
[----:B------:R-:W-:Y:S02]  /*0990*/  IADD3 R2, P0, R12, R2, RZ ;  /* 0x000000020c027210 */ /* 0x000fe40007f1e0ff */
[----:B------:R-:W-:-:S03]  /*09a0*/  ISETP.NE.AND.EX P4, PT, R3, RZ, PT, P4 ;  /* 0x000000ff0300720c */ /* 0x000fc60003f85340 */
[----:B------:R-:W-:Y:S01]  /*09b0*/  IMAD.X R3, R11, 0x1, R3, P0 ;  /* 0x000000010b037824 */ /* 0x000fe200000e0603 */
[----:B--2---:R-:W-:-:S04]  /*09c0*/  ISETP.NE.U32.AND P2, PT, R8, RZ, PT ;  /* 0x000000ff0800720c */ /* 0x004fc80003f45070 */
[----:B------:R-:W-:-:S05]  /*09d0*/  ISETP.NE.AND.EX P2, PT, R9, RZ, PT, P2 ;  /* 0x000000ff0900720c */ /* 0x000fca0003f45320 */
[----:B------:R-:W2:Y:S04]  /*09e0*/  @P4 LDG.E R0, desc[UR14][R2.64] ;  /* 0x0000000e02004981 */ /* 0x000ea8000c1e1900 */
[----:B----4-:R4:W2:Y:S01]  /*09f0*/  @P4 LDG.E R10, desc[UR14][R2.64+0x4] ;  /* 0x0000040e020a4981 */ /* 0x0108a2000c1e1900 */
[----:B------:R-:W-:Y:S01]  /*0a00*/  @P3 IADD3 R6, P1, R12, UR10, RZ ;  /* 0x0000000a0c063c10 */ /* 0x000fe2000ff3e0ff */
[----:B------:R-:W-:-:S03]  /*0a10*/  IMAD.MOV.U32 R226, RZ, RZ, RZ ;  /* 0x000000ffffe27224 */ /* 0x000fc600078e00ff */
[----:B------:R-:W-:-:S05]  /*0a20*/  @P3 IADD3.X R7, R11, UR11, RZ, P1, !PT ;  /* 0x0000000b0b073c10 */ /* 0x000fca0008ffe4ff */
[----:B------:R1:W2:Y:S01]  /*0a30*/  @P3 LDG.E R226, desc[UR14][R6.64] ;  /* 0x0000000e06e23981 */ /* 0x0002a2000c1e1900 */
[----:B----4-:R-:W-:-:S05]  /*0a40*/  @P2 IADD3 R2, P0, R12, R8, RZ ;  /* 0x000000080c022210 */ /* 0x010fca0007f1e0ff */
[----:B------:R-:W-:Y:S01]  /*0a50*/  @P2 IMAD.X R3, R11, 0x1, R9, P0 ;  /* 0x000000010b032824 */ /* 0x000fe200000e0609 */
[----:B---3--:R-:W-:Y:S01]  /*0a60*/  ISETP.NE.AND P3, PT, R13, RZ, PT ;  /* 0x000000ff0d00720c */ /* 0x008fe20003f65270 */
[----:B------:R-:W-:Y:S01]  /*0a70*/  IMAD.MOV.U32 R237, RZ, RZ, -0x1 ;  /* 0xffffffffffed7424 */ /* 0x000fe200078e00ff */
[----:B-1----:R-:W-:Y:S01]  /*0a80*/  ISETP.EQ.U32.AND P1, PT, R4, RZ, PT ;  /* 0x000000ff0400720c */ /* 0x002fe20003f22070 */
[----:B------:R-:W1:Y:S01]  /*0a90*/  @!P2 LDC R9, c[0x0][0x2cc] ;  /* 0x0000b300ff09ab82 */ /* 0x000e620000000800 */
[----:B------:R3:W4:Y:S02]  /*0aa0*/  @P2 LDG.E R8, desc[UR14][R2.64] ;  /* 0x0000000e02082981 */ /* 0x000724000c1e1900 */
[----:B------:R-:W-:-:S05]  /*0ab0*/  ISETP.EQ.OR.EX P1, PT, R5, RZ, !P3, P1 ;  /* 0x000000ff0500720c */ /* 0x000fca0005f22710 */
[----:B------:R-:W1:Y:S01]  /*0ac0*/  @!P2 LDC.64 R6, c[0x0][0x318] ;  /* 0x0000c600ff06ab82 */ /* 0x000e620000000a00 */
[----:B---3--:R-:W-:-:S05]  /*0ad0*/  IADD3 R2, P0, R12, R4, RZ ;  /* 0x000000040c027210 */ /* 0x008fca0007f1e0ff */
[----:B------:R-:W-:-:S05]  /*0ae0*/  IMAD.X R3, R11, 0x1, R5, P0 ;  /* 0x000000010b037824 */ /* 0x000fca00000e0605 */
[----:B-----5:R3:W5:Y:S01]  /*0af0*/  @!P1 LDG.E R237, desc[UR14][R2.64] ;  /* 0x0000000e02ed9981 */ /* 0x020762000c1e1900 */
[----:B------:R-:W-:Y:S02]  /*0b00*/  ISETP.NE.U32.AND P1, PT, R4, RZ, PT ;  /* 0x000000ff0400720c */ /* 0x000fe40003f25070 */
[----:B------:R-:W2:Y:S02]  /*0b10*/  LDC R4, c[0x0][0x2c8] ;  /* 0x0000b200ff047b82 */ /* 0x000ea40000000800 */
[----:B------:R-:W-:Y:S02]  /*0b20*/  ISETP.NE.AND.EX P1, PT, R5, RZ, PT, P1 ;  /* 0x000000ff0500720c */ /* 0x000fe40003f25310 */
[----:B-1----:R-:W-:-:S04]  /*0b30*/  @!P2 ISETP.NE.U32.AND P0, PT, R6, RZ, PT ;  /* 0x000000ff0600a20c */ /* 0x002fc80003f05070 */
[----:B------:R-:W-:-:S04]  /*0b40*/  @!P2 ISETP.NE.AND.EX P0, PT, R7, RZ, PT, P0 ;  /* 0x000000ff0700a20c */ /* 0x000fc80003f05300 */
[----:B------:R-:W-:Y:S01]  /*0b50*/  @!P2 SEL R5, R9, RZ, P0 ;  /* 0x000000ff0905a207 */ /* 0x000fe20000000000 */
[----:B--2---:R-:W-:-:S06]  /*0b60*/  @P4 IMAD.IADD R227, R10, 0x1, -R0 ;  /* 0x000000010ae34824 */ /* 0x004fcc00078e0a00 */
[----:B------:R-:W1:Y:S01]  /*0b70*/  @!P4 LDC R227, c[0x0][0x2c4] ;  /* 0x0000b100ffe3cb82 */ /* 0x000e620000000800 */
[----:B----4-:R-:W-:Y:S01]  /*0b80*/  @P2 IMAD.IADD R199, R8, 0x1, -R226 ;  /* 0x0000000108c72824 */ /* 0x010fe200078e0ae2 */
[----:B---3--:R-:W-:Y:S06]  /*0b90*/  @!P1 BRA `(.L_x_527) ;  /* 0x00000000000c9947 */ /* 0x008fec0003800000 */
[----:B------:R-:W2:Y:S02]  /*0ba0*/  @P3 LDG.E R4, desc[UR14][R2.64+0x4] ;  /* 0x0000040e02043981 */ /* 0x000ea4000c1e1900 */
[----:B--2--5:R-:W-:-:S06]  /*0bb0*/  @P3 IADD3 R4, R4, -R237, RZ ;  /* 0x800000ed04043210 */ /* 0x024fcc0007ffe0ff */
[----:B------:R2:W5:Y:S02]  /*0bc0*/  @!P3 LDG.E R4, desc[UR14][R2.64] ;  /* 0x0000000e0204b981 */ /* 0x000564000c1e1900 */
.L_x_527:
[----:B------:R-:W-:Y:S01]  /*0bd0*/  IMAD.SHL.U32 R233, R222, 0x40, RZ ;  /* 0x00000040dee97824 */ /* 0x000fe200078e00ff */
[----:B-----5:R-:W-:-:S04]  /*0be0*/  @!P2 IADD3 R199, R5, R4, -R226 ;  /* 0x0000000405c7a210 */ /* 0x020fc80007ffe8e2 */
[----:B------:R-:W-:-:S13]  /*0bf0*/  ISETP.GT.AND P0, PT, R199, R233, PT ;  /* 0x000000e9c700720c */ /* 0x000fda0003f04270 */
[----:B------:R-:W-:Y:S05]  /*0c00*/  @!P0 BRA `(.L_x_528) ;  /* 0x0000008400d48947 */ /* 0x000fea0003800000 */
[----:B------:R-:W3:Y:S01]  /*0c10*/  LDC R14, c[0x0][0x278] ;  /* 0x00009e00ff0e7b82 */ /* 0x000ee20000000800 */
[----:B------:R-:W-:Y:S01]  /*0c20*/  IABS R5, R252 ;  /* 0x000000fc00057213 */ /* 0x000fe20000000000 */
[----:B------:R-:W4:Y:S01]  /*0c30*/  S2R R34, SR_CTAID.X ;  /* 0x0000000000227919 */ /* 0x000f220000002500 */
[----:B------:R-:W-:Y:S02]  /*0c40*/  ISETP.NE.AND P1, PT, R237, -0x1, PT ;  /* 0xffffffffed00780c */ /* 0x000fe40003f25270 */
[----:B------:R-:W-:Y:S02]  /*0c50*/  ISETP.NE.AND P2, PT, R0, -0x1, PT ;  /* 0xffffffff0000780c */ /* 0x000fe40003f45270 */
[----:B------:R-:W-:Y:S01]  /*0c60*/  SHF.R.S32.HI R42, RZ, 0x1f, R252 ;  /* 0x0000001fff2a7819 */ /* 0x000fe200000114fc */
[----:B------:R-:W5:Y:S08]  /*0c70*/  LDC.64 R6, c[0x0][0x228] ;  /* 0x00008a00ff067b82 */ /* 0x000f700000000a00 */
[----:B------:R-:W1:Y:S01]  /*0c80*/  LDC.64 R26, c[0x0][0x240] ;  /* 0x00009000ff1a7b82 */ /* 0x000e620000000a00 */
[----:B---3--:R-:W-:-:S07]  /*0c90*/  IABS R10, R14 ;  /* 0x0000000e000a7213 */ /* 0x008fce0000000000 */
[----:B------:R-:W3:Y:S01]  /*0ca0*/  LDC R43, c[0x0][0x2d4] ;  /* 0x0000b500ff2b7b82 */ /* 0x000ee20000000800 */
[----:B------:R-:W-:Y:S01]  /*0cb0*/  LOP3.LUT R12, R252, R14, RZ, 0x3c, !PT ;  /* 0x0000000efc0c7212 */ /* 0x000fe200078e3cff */
[----:B--2---:R-:W2:Y:S03]  /*0cc0*/  I2F.RP R2, R10 ;  /* 0x0000000a00027306 */ /* 0x004ea60000209400 */
[----:B------:R-:W-:Y:S01]  /*0cd0*/  ISETP.GE.AND P0, PT, R12, RZ, PT ;  /* 0x000000ff0c00720c */ /* 0x000fe20003f06270 */
[----:B-----5:R-:W-:Y:S02]  /*0ce0*/  IMAD R9, R40, R6, RZ ;  /* 0x0000000628097224 */ /* 0x020fe400078e02ff */
[----:B------:R-:W5:Y:S02]  /*0cf0*/  LDC R32, c[0x0][0x2dc] ;  /* 0x0000b700ff207b82 */ /* 0x000f640000000800 */
[----:B------:R-:W-:-:S02]  /*0d00*/  IMAD R9, R238, R7, R9 ;  /* 0x00000007ee097224 */ /* 0x000fc400078e0209 */
[----:B------:R-:W-:-:S04]  /*0d10*/  IMAD.WIDE.U32 R6, R238, R6, RZ ;  /* 0x00000006ee067225 */ /* 0x000fc800078e00ff */
[----:B------:R-:W5:Y:S01]  /*0d20*/  LDC R41, c[0x0][0x270] ;  /* 0x00009c00ff297b82 */ /* 0x000f620000000800 */
[----:B-1----:R-:W-:Y:S01]  /*0d30*/  IMAD R8, R0, R27, RZ ;  /* 0x0000001b00087224 */ /* 0x002fe200078e02ff */
[----:B--2---:R-:W1:Y:S01]  /*0d40*/  MUFU.RCP R2, R2 ;  /* 0x0000000200027308 */ /* 0x004e620000001000 */
[----:B------:R-:W-:-:S05]  /*0d50*/  IADD3 R33, R7, R9, RZ ;  /* 0x0000000907217210 */ /* 0x000fca0007ffe0ff */
[----:B------:R-:W2:Y:S08]  /*0d60*/  @P1 LDC.64 R24, c[0x0][0x250] ;  /* 0x00009400ff181b82 */ /* 0x000eb00000000a00 */
[----:B------:R-:W4:Y:S01]  /*0d70*/  LDC.U8 R15, c[0x0][0x3d8] ;  /* 0x0000f600ff0f7b82 */ /* 0x000f220000000000 */
[----:B-1----:R-:W-:-:S04]  /*0d80*/  IADD3 R2, R2, 0xffffffe, RZ ;  /* 0x0ffffffe02027810 */ /* 0x002fc80007ffe0ff */
[----:B------:R-:W1:Y:S01]  /*0d90*/  F2I.FTZ.U32.TRUNC.NTZ R3, R2 ;  /* 0x0000000200037305 */ /* 0x000e62000021f000 */
[----:B-----5:R-:W-:Y:S02]  /*0da0*/  IMAD.WIDE R28, R32, R41, RZ ;  /* 0x00000029201c7225 */ /* 0x020fe400078e02ff */
[----:B------:R-:W5:Y:S08]  /*0db0*/  LDC R31, c[0x0][0x2c4] ;  /* 0x0000b100ff1f7b82 */ /* 0x000f700000000800 */
[----:B------:R-:W5:Y:S01]  /*0dc0*/  LDC.U8 R36, c[0x0][0x480] ;  /* 0x00012000ff247b82 */ /* 0x000f620000000000 */
[----:B-1----:R-:W-:-:S07]  /*0dd0*/  IMAD.MOV R2, RZ, RZ, -R3 ;  /* 0x000000ffff027224 */ /* 0x002fce00078e0a03 */
[----:B------:R-:W1:Y:S01]  /*0de0*/  @P1 LDC.64 R18, c[0x0][0x248] ;  /* 0x00009200ff121b82 */ /* 0x000e620000000a00 */
[----:B------:R-:W-:Y:S01]  /*0df0*/  IMAD R4, R2, R10, RZ ;  /* 0x0000000a02047224 */ /* 0x000fe200078e02ff */
[----:B------:R-:W-:-:S05]  /*0e00*/  MOV R2, RZ ;  /* 0x000000ff00027202 */ /* 0x000fca0000000f00 */
[----:B------:R-:W-:-:S04]  /*0e10*/  IMAD.HI.U32 R2, R3, R4, R2 ;  /* 0x0000000403027227 */ /* 0x000fc800078e0002 */
[----:B------:R-:W-:-:S04]  /*0e20*/  IMAD.MOV.U32 R4, RZ, RZ, R5 ;  /* 0x000000ffff047224 */ /* 0x000fc800078e0005 */
[----:B------:R-:W-:-:S05]  /*0e30*/  IMAD.HI.U32 R2, R2, R4, RZ ;  /* 0x0000000402027227 */ /* 0x000fca00078e00ff */
[----:B------:R-:W-:-:S05]  /*0e40*/  IADD3 R3, -R2, RZ, RZ ;  /* 0x000000ff02037210 */ /* 0x000fca0007ffe1ff */
[----:B------:R-:W-:Y:S02]  /*0e50*/  IMAD R3, R10, R3, R4 ;  /* 0x000000030a037224 */ /* 0x000fe400078e0204 */
[----:B------:R-:W-:-:S03]  /*0e60*/  VIADD R4, R227, 0x3f ;  /* 0x0000003fe3047836 */ /* 0x000fc60000000000 */
[----:B------:R-:W-:Y:S02]  /*0e70*/  ISETP.GT.U32.AND P5, PT, R10, R3, PT ;  /* 0x000000030a00720c */ /* 0x000fe40003fa4070 */
[----:B------:R-:W-:-:S04]  /*0e80*/  SHF.R.S32.HI R5, RZ, 0x1f, R4 ;  /* 0x0000001fff057819 */ /* 0x000fc80000011404 */
[----:B------:R-:W-:Y:S01]  /*0e90*/  LEA.HI R17, R5, R4, RZ, 0x6 ;  /* 0x0000000405117211 */ /* 0x000fe200078f30ff */
[----:B------:R-:W-:-:S03]  /*0ea0*/  IMAD.WIDE.U32 R4, R0, R26, RZ ;  /* 0x0000001a00047225 */ /* 0x000fc600078e00ff */
[----:B------:R-:W-:-:S03]  /*0eb0*/  SEL R39, R6, R4, !P2 ;  /* 0x0000000406277207 */ /* 0x000fc60005000000 */
[----:B------:R-:W-:Y:S01]  /*0ec0*/  @!P5 IMAD.IADD R3, R3, 0x1, -R10 ;  /* 0x000000010303d824 */ /* 0x000fe200078e0a0a */
[----:B---3--:R-:W-:Y:S02]  /*0ed0*/  SHF.R.S32.HI R6, RZ, 0x1f, R43 ;  /* 0x0000001fff067819 */ /* 0x008fe4000001142b */
[----:B------:R-:W-:Y:S01]  /*0ee0*/  @P2 IADD3 R33, R5, R8, RZ ;  /* 0x0000000805212210 */ /* 0x000fe20007ffe0ff */
[----:B------:R-:W-:Y:S01]  /*0ef0*/  IMAD.WIDE.U32 R8, R238, R43, RZ ;  /* 0x0000002bee087225 */ /* 0x000fe200078e00ff */
[----:B------:R-:W-:Y:S02]  /*0f00*/  ISETP.GE.U32.AND P3, PT, R3, R10, PT ;  /* 0x0000000a0300720c */ /* 0x000fe40003f66070 */
[----:B------:R-:W-:Y:S01]  /*0f10*/  @P1 IADD3 R3, R226, R237, RZ ;  /* 0x000000ede2031210 */ /* 0x000fe20007ffe0ff */
[----:B------:R-:W-:Y:S01]  /*0f20*/  IMAD R6, R6, R238, RZ ;  /* 0x000000ee06067224 */ /* 0x000fe200078e02ff */
[----:B------:R-:W-:Y:S01]  /*0f30*/  @!P5 IADD3 R2, R2, 0x1, RZ ;  /* 0x000000010202d810 */ /* 0x000fe20007ffe0ff */
[----:B------:R-:W3:Y:S01]  /*0f40*/  @!P2 LDC.64 R10, c[0x0][0x418] ;  /* 0x00010600ff0aab82 */ /* 0x000ee20000000a00 */
[----:B------:R-:W-:Y:S01]  /*0f50*/  IMAD R12, R29, R8, RZ ;  /* 0x000000081d0c7224 */ /* 0x000fe200078e02ff */
[----:B------:R-:W-:Y:S01]  /*0f60*/  ISETP.NE.AND P5, PT, R14, RZ, PT ;  /* 0x000000ff0e00720c */ /* 0x000fe20003fa5270 */
[----:B------:R-:W-:-:S02]  /*0f70*/  IMAD R6, R40, R43, R6 ;  /* 0x0000002b28067224 */ /* 0x000fc400078e0206 */
[C---:B--2---:R-:W-:Y:S02]  /*0f80*/  @P1 IMAD R7, R3.reuse, R25, RZ ;  /* 0x0000001903071224 */ /* 0x044fe400078e02ff */
[----:B------:R-:W-:Y:S01]  /*0f90*/  @P1 IMAD.WIDE.U32 R4, R3, R24, RZ ;  /* 0x0000001803041225 */ /* 0x000fe200078e00ff */
[----:B------:R-:W-:Y:S02]  /*0fa0*/  @P3 IADD3 R2, R2, 0x1, RZ ;  /* 0x0000000102023810 */ /* 0x000fe40007ffe0ff */
[----:B----4-:R-:W-:Y:S01]  /*0fb0*/  ISETP.NE.AND P3, PT, R15, RZ, PT ;  /* 0x000000ff0f00720c */ /* 0x010fe20003f65270 */
[----:B------:R-:W-:Y:S01]  /*0fc0*/  IMAD.IADD R3, R9, 0x1, R6 ;  /* 0x0000000109037824 */ /* 0x000fe200078e0206 */
[----:B------:R-:W-:Y:S01]  /*0fd0*/  @P1 IADD3 R38, R5, R7, RZ ;  /* 0x0000000705261210 */ /* 0x000fe20007ffe0ff */
[----:B------:R-:W-:Y:S01]  /*0fe0*/  @P1 IMAD.MOV.U32 R37, RZ, RZ, R4 ;  /* 0x000000ffff251224 */ /* 0x000fe200078e0004 */
[----:B------:R-:W-:Y:S01]  /*0ff0*/  MOV R21, R2 ;  /* 0x0000000200157202 */ /* 0x000fe20000000f00 */
[----:B------:R-:W-:-:S02]  /*1000*/  IMAD R7, R28, R3, R12 ;  /* 0x000000031c077224 */ /* 0x000fc400078e020c */
[----:B------:R-:W2:Y:S01]  /*1010*/  @P2 LDC.64 R12, c[0x0][0x420] ;  /* 0x00010800ff0c2b82 */ /* 0x000ea20000000a00 */
[----:B------:R-:W-:Y:S01]  /*1020*/  IMAD.WIDE.U32 R4, R28, R8, RZ ;  /* 0x000000081c047225 */ /* 0x000fe200078e00ff */
[----:B------:R-:W-:-:S03]  /*1030*/  SHF.L.U64.HI R8, R238, 0x7, R40 ;  /* 0x00000007ee087819 */ /* 0x000fc60000010228 */
[----:B------:R-:W-:Y:S01]  /*1040*/  @!P0 IMAD.MOV R21, RZ, RZ, -R21 ;  /* 0x000000ffff158224 */ /* 0x000fe200078e0a15 */
[----:B------:R-:W-:Y:S01]  /*1050*/  @!P5 LOP3.LUT R21, RZ, R14, RZ, 0x33, !PT ;  /* 0x0000000eff15d212 */ /* 0x000fe200078e33ff */
[-C--:B------:R-:W-:Y:S01]  /*1060*/  IMAD.WIDE.U32 R2, R28, R0.reuse, RZ ;  /* 0x000000001c027225 */ /* 0x080fe200078e00ff */
[----:B------:R-:W4:Y:S01]  /*1070*/  @P3 LDC R20, c[0x0][0x2e4] ;  /* 0x0000b900ff143b82 */ /* 0x000f220000000800 */
[----:B------:R-:W-:Y:S02]  /*1080*/  IADD3 R30, R5, R7, RZ ;  /* 0x00000007051e7210 */ /* 0x000fe40007ffe0ff */
[----:B------:R-:W-:Y:S01]  /*1090*/  IMAD R6, R29, R0, RZ ;  /* 0x000000001d067224 */ /* 0x000fe200078e02ff */
[----:B------:R-:W-:Y:S01]  /*10a0*/  SEL R35, R4, R2, !P2 ;  /* 0x0000000204237207 */ /* 0x000fe20005000000 */
[----:B------:R-:W-:Y:S01]  /*10b0*/  IMAD.SHL.U32 R4, R238, 0x80, RZ ;  /* 0x00000080ee047824 */ /* 0x000fe200078e00ff */
[----:B------:R-:W-:Y:S01]  /*10c0*/  SEL R8, R8, RZ, P4 ;  /* 0x000000ff08087207 */ /* 0x000fe20002000000 */
[----:B---3--:R-:W-:Y:S01]  /*10d0*/  @!P2 IMAD R2, R40, R10, RZ ;  /* 0x0000000a2802a224 */ /* 0x008fe200078e02ff */
[----:B------:R-:W3:Y:S01]  /*10e0*/  LDC.64 R14, c[0x0][0x488] ;  /* 0x00012200ff0e7b82 */ /* 0x000ee20000000a00 */
[----:B------:R-:W-:-:S02]  /*10f0*/  @P2 IADD3 R30, R3, R6, RZ ;  /* 0x00000006031e2210 */ /* 0x000fc40007ffe0ff */
[----:B------:R-:W-:Y:S01]  /*1100*/  LOP3.LUT R3, R17, 0xffffffc0, RZ, 0xc0, !PT ;  /* 0xffffffc011037812 */ /* 0x000fe200078ec0ff */
[----:B------:R-:W-:Y:S01]  /*1110*/  @!P2 IMAD R9, R238, R11, R2 ;  /* 0x0000000bee09a224 */ /* 0x000fe200078e0202 */
[----:B------:R-:W-:Y:S01]  /*1120*/  SEL R4, R4, RZ, P4 ;  /* 0x000000ff04047207 */ /* 0x000fe20002000000 */
[----:B-----5:R-:W-:Y:S01]  /*1130*/  @P3 IMAD R11, R238, R31, RZ ;  /* 0x0000001fee0b3224 */ /* 0x020fe200078e02ff */
[----:B------:R-:W-:Y:S01]  /*1140*/  IADD3 R2, R3, -0x40, RZ ;  /* 0xffffffc003027810 */ /* 0x000fe20007ffe0ff */
[----:B--2---:R-:W-:Y:S01]  /*1150*/  @P2 IMAD.WIDE.U32 R6, R0, R12, RZ ;  /* 0x0000000c00062225 */ /* 0x004fe200078e00ff */
[----:B------:R-:W-:Y:S02]  /*1160*/  SHF.R.S32.HI R17, RZ, 0x6, R17 ;  /* 0x00000006ff117819 */ /* 0x000fe40000011411 */
[----:B------:R-:W-:Y:S01]  /*1170*/  IADD3 R3, P0, R2, R4, RZ ;  /* 0x0000000402037210 */ /* 0x000fe20007f1e0ff */
[----:B------:R-:W-:Y:S01]  /*1180*/  @!P2 IMAD.WIDE.U32 R4, R238, R10, RZ ;  /* 0x0000000aee04a225 */ /* 0x000fe200078e00ff */
[----:B------:R-:W-:-:S03]  /*1190*/  SHF.R.S32.HI R16, RZ, 0x1f, R2 ;  /* 0x0000001fff107819 */ /* 0x000fc60000011402 */
[----:B------:R-:W-:Y:S01]  /*11a0*/  @P2 IMAD.MOV.U32 R22, RZ, RZ, R6 ;  /* 0x000000ffff162224 */ /* 0x000fe200078e0006 */
[----:B------:R-:W-:Y:S01]  /*11b0*/  @P3 SEL R6, R11, R0, !P2 ;  /* 0x000000000b063207 */ /* 0x000fe20005000000 */
[----:B------:R-:W-:Y:S01]  /*11c0*/  @P2 IMAD R23, R0, R13, R7 ;  /* 0x0000000d00172224 */ /* 0x000fe200078e0207 */
[----:B------:R-:W-:Y:S01]  /*11d0*/  IADD3.X R8, R16, R8, RZ, P0, !PT ;  /* 0x0000000810087210 */ /* 0x000fe200007fe4ff */
[----:B------:R-:W-:Y:S01]  /*11e0*/  IMAD R7, R29, R3, RZ ;  /* 0x000000031d077224 */ /* 0x000fe200078e02ff */
[----:B------:R-:W-:Y:S01]  /*11f0*/  @!P2 IADD3 R23, R5, R9, RZ ;  /* 0x000000090517a210 */ /* 0x000fe20007ffe0ff */
[----:B----4-:R-:W-:Y:S01]  /*1200*/  @P3 IMAD R20, R252, R20, R6 ;  /* 0x00000014fc143224 */ /* 0x010fe200078e0206 */
[----:B------:R-:W-:Y:S01]  /*1210*/  @!P2 MOV R22, R4 ;  /* 0x000000040016a202 */ /* 0x000fe20000000f00 */
[----:B---3--:R-:W-:Y:S01]  /*1220*/  IMAD.WIDE.U32 R4, R34, R14, RZ ;  /* 0x0000000e22047225 */ /* 0x008fe200078e00ff */
[----:B------:R-:W-:-:S03]  /*1230*/  ISETP.NE.AND P0, PT, R36, RZ, PT ;  /* 0x000000ff2400720c */ /* 0x000fc60003f05270 */
[----:B------:R-:W-:Y:S01]  /*1240*/  IMAD.WIDE.U32 R10, R28, R3, RZ ;  /* 0x000000031c0a7225 */ /* 0x000fe200078e00ff */
[----:B------:R-:W-:-:S03]  /*1250*/  SEL R13, R4, RZ, P0 ;  /* 0x000000ff040d7207 */ /* 0x000fc60000000000 */
[----:B------:R-:W-:Y:S02]  /*1260*/  @!P3 IMAD R6, R238, R41, R252 ;  /* 0x00000029ee06b224 */ /* 0x000fe400078e02fc */
[----:B------:R-:W-:Y:S02]  /*1270*/  @P1 IMAD.IADD R3, R226, 0x1, R237 ;  /* 0x00000001e2031824 */ /* 0x000fe400078e02ed */
[----:B------:R-:W-:Y:S01]  /*1280*/  IMAD R8, R28, R8, R7 ;  /* 0x000000081c087224 */ /* 0x000fe200078e0207 */
[----:B------:R-:W-:Y:S01]  /*1290*/  SHF.R.S32.HI R28, RZ, 0x1f, R233 ;  /* 0x0000001fff1c7819 */ /* 0x000fe200000114e9 */
[----:B------:R-:W-:Y:S02]  /*12a0*/  @!P3 IMAD R20, R6, R31, RZ ;  /* 0x0000001f0614b224 */ /* 0x000fe400078e02ff */
[----:B------:R-:W-:Y:S02]  /*12b0*/  IMAD R7, R34, R15, R5 ;  /* 0x0000000f22077224 */ /* 0x000fe400078e0205 */
[----:B------:R-:W-:-:S02]  /*12c0*/  IMAD R12, R252, R32, RZ ;  /* 0x00000020fc0c7224 */ /* 0x000fc400078e02ff */
[----:B-1----:R-:W-:Y:S01]  /*12d0*/  @P1 IMAD R6, R3, R19, RZ ;  /* 0x0000001303061224 */ /* 0x002fe200078e02ff */
[----:B------:R-:W-:Y:S01]  /*12e0*/  SEL R31, R7, RZ, P0 ;  /* 0x000000ff071f7207 */ /* 0x000fe20000000000 */
[----:B------:R-:W-:Y:S01]  /*12f0*/  @P1 IMAD.WIDE.U32 R4, R3, R18, RZ ;  /* 0x0000001203041225 */ /* 0x000fe200078e00ff */
[----:B------:R-:W-:-:S04]  /*1300*/  SHF.R.S32.HI R14, RZ, 0x1f, R12 ;  /* 0x0000001fff0e7819 */ /* 0x000fc8000001140c */
        /* <DEDUP_REMOVED lines=15> */
.L_x_529:
        /* <DEDUP_REMOVED lines=13> */
.L_x_530:
        /* <DEDUP_REMOVED lines=10> */
.L_x_531:
[----:B------:R-:W-:-:S04]  /*1570*/  IMAD R3, R238, R41, R252 ;  /* 0x00000029ee037224 */ /* 0x000fc800078e02fc */
[----:B------:R-:W-:-:S07]  /*1580*/  IMAD R3, R3, R43, RZ ;  /* 0x0000002b03037224 */ /* 0x000fce00078e02ff */
.L_x_532:
[----:B------:R-:W1:Y:S01]  /*1590*/  S2R R11, SR_TID.X ;  /* 0x00000000000b7919 */ /* 0x000e620000002100 */
[----:B------:R-:W2:Y:S01]  /*15a0*/  LDC.64 R6, c[0x0][0x420] ;  /* 0x00010800ff067b82 */ /* 0x000ea20000000a00 */
[----:B------:R-:W-:Y:S01]  /*15b0*/  IMAD R32, R32, R41, RZ ;  /* 0x0000002920207224 */ /* 0x000fe200078e02ff */
[----:B------:R-:W-:Y:S01]  /*15c0*/  IADD3 R0, -R199, R227, R233 ;  /* 0x000000e3c7007210 */ /* 0x000fe20007ffe1e9 */
[----:B------:R-:W-:Y:S01]  /*15d0*/  ULDC UR4, c[0x0][0x398] ;  /* 0x0000e60000047ab9 */ /* 0x000fe20000000800 */
[----:B------:R-:W-:Y:S01]  /*15e0*/  SHF.R.S32.HI R207, RZ, 0x1f, R206 ;  /* 0x0000001fffcf7819 */ /* 0x000fe200000114ce */
[----:B------:R-:W-:Y:S01]  /*15f0*/  IMAD.SHL.U32 R4, R32, 0x40, RZ ;  /* 0x0000004020047824 */ /* 0x000fe200078e00ff */
[----:B------:R-:W-:Y:S01]  /*1600*/  ULDC.64 UR6, c[0x0][0x428] ;  /* 0x00010a0000067ab9 */ /* 0x000fe20000000a00 */
[----:B------:R-:W-:Y:S01]  /*1610*/  VIADD R0, R0, -UR4 ;  /* 0x8000000400007c36 */ /* 0x000fe20008000000 */
[----:B------:R-:W3:Y:S01]  /*1620*/  LDC.64 R44, c[0x0][0x478] ;  /* 0x00011e00ff2c7b82 */ /* 0x000ee20000000a00 */
[----:B------:R-:W-:Y:S01]  /*1630*/  IMAD.IADD R20, R2, 0x1, R20 ;  /* 0x0000000102147824 */ /* 0x000fe200078e0214 */
[----:B------:R-:W-:Y:S01]  /*1640*/  IADD3 R8, P3, P2, R10, R4, R12 ;  /* 0x000000040a087210 */ /* 0x000fe20007a7e00c */
[----:B------:R-:W-:Y:S01]  /*1650*/  ULDC.64 UR8, c[0x0][0x258] ;  /* 0x0000960000087ab9 */ /* 0x000fe20000000a00 */
[----:B------:R-:W-:Y:S01]  /*1660*/  SHF.R.S32.HI R4, RZ, 0x1f, R4 ;  /* 0x0000001fff047819 */ /* 0x000fe20000011404 */
[----:B------:R-:W-:Y:S01]  /*1670*/  BSSY B1, `(.L_x_528) ;  /* 0x00007ce000017945 */ /* 0x000fe20003800000 */
[----:B------:R-:W-:Y:S01]  /*1680*/  SHF.R.S32.HI R5, RZ, 0x1f, R0 ;  /* 0x0000001fff057819 */ /* 0x000fe20000011400 */
[----:B------:R-:W-:Y:S01]  /*1690*/  VIADD R197, R17, 0xffffffff ;  /* 0xffffffff11c57836 */ /* 0x000fe20000000000 */
[----:B------:R-:W-:Y:S01]  /*16a0*/  IADD3.X R12, R9, R4, R14, P3, P2 ;  /* 0x00000004090c7210 */ /* 0x000fe20001fe440e */
[----:B------:R-:W4:Y:S01]  /*16b0*/  LDC.64 R204, c[0x0][0x2b0] ;  /* 0x0000ac00ffcc7b82 */ /* 0x000f220000000a00 */
[----:B------:R-:W-:-:S02]  /*16c0*/  IADD3 R13, P3, P2, R13, R8, R35 ;  /* 0x000000080d0d7210 */ /* 0x000fc40007a7e023 */
[----:B------:R-:W-:Y:S02]  /*16d0*/  LEA.HI R15, R5, R0, RZ, 0x6 ;  /* 0x00000000050f7211 */ /* 0x000fe400078f30ff */
[----:B------:R-:W-:Y:S02]  /*16e0*/  IADD3 R4, P4, R206, R22, RZ ;  /* 0x00000016ce047210 */ /* 0x000fe40007f9e0ff */
[----:B------:R-:W-:Y:S02]  /*16f0*/  SHF.R.S32.HI R35, RZ, 0x1f, R223 ;  /* 0x0000001fff237819 */ /* 0x000fe400000114df */
[----:B------:R-:W-:Y:S01]  /*1700*/  IADD3 R0, P5, R223, R2, RZ ;  /* 0x00000002df007210 */ /* 0x000fe20007fbe0ff */
[----:B------:R-:W-:Y:S01]  /*1710*/  IMAD.X R5, R207, 0x1, R23, P4 ;  /* 0x00000001cf057824 */ /* 0x000fe200020e0617 */
[----:B------:R-:W-:Y:S01]  /*1720*/  IADD3 R14, R2, R3, RZ ;  /* 0x00000003020e7210 */ /* 0x000fe20007ffe0ff */
[----:B--2---:R-:W-:Y:S01]  /*1730*/  IMAD R3, R16, R6, RZ ;  /* 0x0000000610037224 */ /* 0x004fe200078e02ff */
[----:B-1----:R-:W-:Y:S01]  /*1740*/  SHF.R.S32.HI R10, RZ, 0x1f, R11 ;  /* 0x0000001fff0a7819 */ /* 0x002fe2000001140b */
[----:B------:R-:W-:-:S03]  /*1750*/  IMAD.X R9, R35, 0x1, R16, P5 ;  /* 0x0000000123097824 */ /* 0x000fc600028e0610 */
[----:B------:R-:W-:-:S04]  /*1760*/  LEA.HI R10, R10, R11, RZ, 0x5 ;  /* 0x0000000b0a0a7211 */ /* 0x000fc800078f28ff */
[----:B------:R-:W-:Y:S01]  /*1770*/  LOP3.LUT R8, R10, 0xffffffe0, RZ, 0xc0, !PT ;  /* 0xffffffe00a087812 */ /* 0x000fe200078ec0ff */
[----:B----4-:R-:W-:-:S04]  /*1780*/  IMAD.WIDE R204, R20, 0x4, R204 ;  /* 0x0000000414cc7825 */ /* 0x010fc800078e02cc */
[----:B------:R-:W-:Y:S02]  /*1790*/  IMAD.IADD R22, R11, 0x1, -R8 ;  /* 0x000000010b167824 */ /* 0x000fe400078e0a08 */
[C---:B------:R-:W-:Y:S02]  /*17a0*/  IMAD R8, R2.reuse, R7, R3 ;  /* 0x0000000702087224 */ /* 0x040fe400078e0203 */
[----:B------:R-:W-:-:S04]  /*17b0*/  IMAD.WIDE.U32 R2, R2, R6, R4 ;  /* 0x0000000602027225 */ /* 0x000fc800078e0004 */
[-C--:B------:R-:W-:Y:S01]  /*17c0*/  IMAD R4, R9, R26.reuse, RZ ;  /* 0x0000001a09047224 */ /* 0x080fe200078e02ff */
[----:B------:R-:W-:Y:S01]  /*17d0*/  SHF.R.S32.HI R9, RZ, 0x5, R10 ;  /* 0x00000005ff097819 */ /* 0x000fe2000001140a */
[----:B------:R-:W-:Y:S02]  /*17e0*/  IMAD.IADD R3, R3, 0x1, R8 ;  /* 0x0000000103037824 */ /* 0x000fe400078e0208 */
[C---:B------:R-:W-:Y:S02]  /*17f0*/  IMAD R11, R0.reuse, R27, R4 ;  /* 0x0000001b000b7224 */ /* 0x040fe400078e0204 */
[----:B------:R-:W-:-:S04]  /*1800*/  IMAD.WIDE.U32 R4, R0, R26, R206 ;  /* 0x0000001a00047225 */ /* 0x000fc800078e00ce */
[----:B------:R-:W-:Y:S01]  /*1810*/  IMAD R0, R9, R32, R22 ;  /* 0x0000002009007224 */ /* 0x000fe200078e0216 */
[----:B------:R-:W-:Y:S01]  /*1820*/  IADD3.X R9, R31, R12, R30, P3, P2 ;  /* 0x0000000c1f097210 */ /* 0x000fe20001fe441e */
[----:B------:R-:W-:Y:S01]  /*1830*/  IMAD R10, R42, UR6, RZ ;  /* 0x000000062a0a7c24 */ /* 0x000fe2000f8e02ff */
[----:B------:R-:W-:Y:S01]  /*1840*/  IADD3 R4, P3, R39, R4, RZ ;  /* 0x0000000427047210 */ /* 0x000fe20007f7e0ff */
[----:B------:R-:W-:Y:S01]  /*1850*/  IMAD.WIDE.U32 R2, R252, UR6, R2 ;  /* 0x00000006fc027c25 */ /* 0x000fe2000f8e0002 */
[----:B------:R-:W-:Y:S02]  /*1860*/  IADD3 R8, P2, R0, R13, RZ ;  /* 0x0000000d00087210 */ /* 0x000fe40007f5e0ff */
[----:B------:R-:W-:Y:S01]  /*1870*/  IADD3.X R5, R33, R5, R11, P3, !PT ;  /* 0x0000000521057210 */ /* 0x000fe20001ffe40b */
[----:B------:R-:W-:Y:S01]  /*1880*/  IMAD R10, R252, UR7, R10 ;  /* 0x00000007fc0a7c24 */ /* 0x000fe2000f8e020a */
[----:B------:R-:W-:Y:S01]  /*1890*/  ULDC.64 UR6, c[0x0][0x400] ;  /* 0x0001000000067ab9 */ /* 0x000fe20000000a00 */
[----:B------:R-:W-:Y:S01]  /*18a0*/  LEA.HI.X.SX32 R0, R0, R9, 0x1, P2 ;  /* 0x0000000900007211 */ /* 0x000fe200010f0eff */
[----:B---3--:R-:W-:Y:S01]  /*18b0*/  IMAD.WIDE R12, R14, 0x4, R44 ;  /* 0x000000040e0c7825 */ /* 0x008fe200078e022c */
[----:B------:R-:W-:-:S02]  /*18c0*/  LEA R192, P2, R8, UR6, 0x2 ;  /* 0x0000000608c07c11 */ /* 0x000fc4000f8410ff */
[----:B------:R-:W-:Y:S01]  /*18d0*/  IADD3 R3, R3, R10, RZ ;  /* 0x0000000a03037210 */ /* 0x000fe20007ffe0ff */
[----:B------:R-:W-:Y:S01]  /*18e0*/  IMAD R10, R42, UR8, RZ ;  /* 0x000000082a0a7c24 */ /* 0x000fe2000f8e02ff */
[----:B------:R-:W-:Y:S01]  /*18f0*/  LEA.HI.X R193, R8, UR7, R0, 0x2, P2 ;  /* 0x0000000708c17c11 */ /* 0x000fe200090f1400 */
[----:B------:R-:W-:Y:S01]  /*1900*/  IMAD R0, R35, R6, RZ ;  /* 0x0000000623007224 */ /* 0x000fe200078e02ff */
[----:B------:R-:W-:Y:S01]  /*1910*/  SHF.R.S32.HI R8, RZ, 0x6, R15 ;  /* 0x00000006ff087819 */ /* 0x000fe2000001140f */
[C---:B------:R-:W-:Y:S01]  /*1920*/  IMAD R10, R252.reuse, UR9, R10 ;  /* 0x00000009fc0a7c24 */ /* 0x040fe2000f8e020a */
[----:B------:R-:W-:Y:S01]  /*1930*/  ULDC.64 UR6, c[0x0][0x3e0] ;  /* 0x0000f80000067ab9 */ /* 0x000fe20000000a00 */
[----:B------:R-:W-:Y:S01]  /*1940*/  IMAD.WIDE.U32 R4, R252, UR8, R4 ;  /* 0x00000008fc047c25 */ /* 0x000fe2000f8e0004 */
[----:B------:R-:W-:Y:S01]  /*1950*/  VIMNMX R219, RZ, R8, !PT ;  /* 0x00000008ffdb7248 */ /* 0x000fe20007fe0100 */
[----:B------:R-:W-:Y:S01]  /*1960*/  ULDC.64 UR8, c[0x0][0x210] ;  /* 0x0000840000087ab9 */ /* 0x000fe20000000a00 */
[----:B------:R-:W-:Y:S01]  /*1970*/  MOV R215, R13 ;  /* 0x0000000d00d77202 */ /* 0x000fe20000000f00 */
[----:B------:R-:W-:Y:S01]  /*1980*/  IMAD R0, R223, R7, R0 ;  /* 0x00000007df007224 */ /* 0x000fe200078e0200 */
[----:B------:R-:W-:Y:S01]  /*1990*/  ISETP.GT.AND P4, PT, R17, R219, PT ;  /* 0x000000db1100720c */ /* 0x000fe20003f84270 */
[----:B------:R-:W-:Y:S01]  /*19a0*/  IMAD.WIDE.U32 R2, R223, R6, R2 ;  /* 0x00000006df027225 */ /* 0x000fe200078e0002 */
[----:B------:R-:W-:-:S03]  /*19b0*/  LEA R202, P3, R4, UR8, 0x1 ;  /* 0x0000000804ca7c11 */ /* 0x000fc6000f8608ff */
[----:B------:R-:W-:Y:S01]  /*19c0*/  IMAD.IADD R10, R5, 0x1, R10 ;  /* 0x00000001050a7824 */ /* 0x000fe200078e020a */
[----:B------:R-:W-:Y:S01]  /*19d0*/  LEA R200, P2, R2, UR6, 0x1 ;  /* 0x0000000602c87c11 */ /* 0x000fe2000f8408ff */
[----:B------:R-:W-:Y:S02]  /*19e0*/  IMAD.IADD R0, R3, 0x1, R0 ;  /* 0x0000000103007824 */ /* 0x000fe400078e0200 */
[----:B------:R-:W-:Y:S01]  /*19f0*/  IMAD.MOV.U32 R216, RZ, RZ, R12 ;  /* 0x000000ffffd87224 */ /* 0x000fe200078e000c */
[----:B------:R-:W-:Y:S02]  /*1a00*/  LEA.HI.X R203, R4, UR9, R10, 0x1, P3 ;  /* 0x0000000904cb7c11 */ /* 0x000fe400098f0c0a */
        /* <DEDUP_REMOVED lines=27> */
.L_x_534:
        /* <DEDUP_REMOVED lines=13> */
.L_x_535:
[-C--:B------:R-:W-:Y:S01]  /*1c90*/  IMAD R0, R28, R8.reuse, RZ ;  /* 0x000000081c007224 */ /* 0x080fe200078e02ff */
[----:B------:R-:W-:Y:S01]  /*1ca0*/  ULDC.64 UR6, c[0x0][0x468] ;  /* 0x00011a0000067ab9 */ /* 0x000fe20000000a00 */
[C---:B------:R-:W-:Y:S01]  /*1cb0*/  IMAD.WIDE.U32 R2, R233.reuse, R8, R206 ;  /* 0x00000008e9027225 */ /* 0x040fe200078e00ce */
[----:B------:R-:W-:Y:S03]  /*1cc0*/  BSSY B0, `(.L_x_536) ;  /* 0x000001d000007945 */ /* 0x000fe60003800000 */
[----:B------:R-:W-:Y:S01]  /*1cd0*/  IMAD R5, R233, R9, R0 ;  /* 0x00000009e9057224 */ /* 0x000fe200078e0200 */
[----:B------:R-:W-:Y:S01]  /*1ce0*/  IADD3 R4, P0, R6, R2, RZ ;  /* 0x0000000206047210 */ /* 0x000fe20007f1e0ff */
[----:B------:R-:W-:Y:S01]  /*1cf0*/  IMAD R0, R222, -0x40, R199 ;  /* 0xffffffc0de007824 */ /* 0x000fe200078e02c7 */
[----:B------:R-:W-:Y:S01]  /*1d00*/  IADD3 R2, R223, 0x20, RZ ;  /* 0x00000020df027810 */ /* 0x000fe20007ffe0ff */
[----:B------:R-:W-:Y:S01]  /*1d10*/  IMAD R10, R42, UR6, RZ ;  /* 0x000000062a0a7c24 */ /* 0x000fe2000f8e02ff */
[----:B------:R-:W-:-:S02]  /*1d20*/  IADD3.X R5, R7, R3, R5, P0, !PT ;  /* 0x0000000307057210 */ /* 0x000fc400007fe405 */
[-C--:B------:R-:W-:Y:S01]  /*1d30*/  ISETP.GE.AND P4, PT, R223, R0.reuse, PT ;  /* 0x00000000df00720c */ /* 0x080fe20003f86270 */
[----:B------:R-:W-:Y:S01]  /*1d40*/  IMAD R10, R252, UR7, R10 ;  /* 0x00000007fc0a7c24 */ /* 0x000fe2000f8e020a */
[----:B------:R-:W-:Y:S01]  /*1d50*/  ISETP.GE.AND P3, PT, R2, R0, PT ;  /* 0x000000000200720c */ /* 0x000fe20003f66270 */
[----:B------:R-:W-:-:S05]  /*1d60*/  IMAD.WIDE.U32 R4, R252, UR6, R4 ;  /* 0x00000006fc047c25 */ /* 0x000fca000f8e0004 */
[----:B------:R-:W-:-:S05]  /*1d70*/  IADD3 R10, R5, R10, RZ ;  /* 0x0000000a050a7210 */ /* 0x000fca0007ffe0ff */
[----:B------:R-:W-:Y:S05]  /*1d80*/  @P4 BRA `(.L_x_537) ;  /* 0x0000000000404947 */ /* 0x000fea0003800000 */
        /* <DEDUP_REMOVED lines=16> */
.L_x_537:
[----:B------:R-:W-:Y:S05]  /*1e90*/  BSYNC B0 ;  /* 0x0000000000007941 */ /* 0x000fea0003800000 */
.L_x_536:
        /* <DEDUP_REMOVED lines=16> */
[----:B------:R2:W-:Y:S04]  /*1fa0*/  @!P2 STG.E.128 desc[UR14][R2.64], RZ ;  /* 0x000000ff0200a986 */ /* 0x0005e8000c101d0e */
[----:B------:R2:W-:Y:S04]  /*1fb0*/  @!P1 STG.E.128 desc[UR14][R2.64+0x80], RZ ;  /* 0x000080ff02009986 */ /* 0x0005e8000c101d0e */
[----:B------:R2:W-:Y:S02]  /*1fc0*/  @!P0 STG.E.128 desc[UR14][R2.64+0x100], RZ ;  /* 0x000100ff02008986 */ /* 0x0005e4000c101d0e */
.L_x_539:
[----:B------:R-:W-:Y:S05]  /*1fd0*/  BSYNC B0 ;  /* 0x0000000000007941 */ /* 0x000fea0003800000 */
.L_x_538:
[-C--:B-12---:R-:W-:Y:S01]  /*1fe0*/  IMAD.WIDE.U32 R2, R233, R12.reuse, R206 ;  /* 0x0000000ce9027225 */ /* 0x086fe200078e00ce */
        /* <DEDUP_REMOVED lines=27> */
.L_x_541:
[----:B------:R-:W-:Y:S05]  /*21a0*/  BSYNC B0 ;  /* 0x0000000000007941 */ /* 0x000fea0003800000 */
.L_x_540:
        /* <DEDUP_REMOVED lines=8> */
[----:B------:R-:W-:-:S04]  /*2230*/  IMAD.WIDE.U32 R4, R0, R12, R4 ;  /* 0x0000000c00047225 */ /* 0x000fc800078e0004 */
[----:B------:R-:W-:-:S04]  /*2240*/  IMAD R2, R2, R12, RZ ;  /* 0x0000000c02027224 */ /* 0x000fc800078e02ff */
[----:B------:R-:W-:Y:S01]  /*2250*/  IMAD R0, R0, R13, R2 ;  /* 0x0000000d00007224 */ /* 0x000fe200078e0202 */
[----:B------:R-:W-:-:S03]  /*2260*/  LEA R2, P2, R4, UR6, 0x1 ;  /* 0x0000000604027c11 */ /* 0x000fc6000f8408ff */
        /* <DEDUP_REMOVED lines=8> */
.L_x_533:
        /* <DEDUP_REMOVED lines=33> */
.L_x_544:
[----:B------:R-:W-:Y:S05]  /*2500*/  BSYNC B0 ;  /* 0x0000000000007941 */ /* 0x000fea0003800000 */
.L_x_543:
        /* <DEDUP_REMOVED lines=11> */
[----:B------:R-:W-:Y:S01]  /*25c0*/  ISETP.GE.AND P1, PT, R217, UR4, PT ;  /* 0x00000004d9007c0c */ /* 0x000fe2000bf26270 */
[----:B------:R-:W-:Y:S01]  /*25d0*/  IMAD.SHL.U32 R3, R7, 0x20, RZ ;  /* 0x0000002007037824 */ /* 0x000fe200078e00ff */
[----:B------:R-:W-:-:S04]  /*25e0*/  IADD3 R2, P5, R2, R8, RZ ;  /* 0x0000000802027210 */ /* 0x000fc80007fbe0ff */
[----:B------:R-:W-:-:S05]  /*25f0*/  IADD3.X R0, R0, R9, R3, P5, !PT ;  /* 0x0000000900007210 */ /* 0x000fca0002ffe403 */
        /* <DEDUP_REMOVED lines=23> */
.L_x_546:
[----:B------:R-:W-:Y:S05]  /*2770*/  BSYNC B0 ;  /* 0x0000000000007941 */ /* 0x000fea0003800000 */
.L_x_545:
        /* <DEDUP_REMOVED lines=16> */
.L_x_548:
        /* <DEDUP_REMOVED lines=29> */
.L_x_549:
[----:B------:R-:W-:Y:S05]  /*2a50*/  BSYNC B0 ;  /* 0x0000000000007941 */ /* 0x000fea0003800000 */
.L_x_547:
[----:B------:R-:W-:Y:S01]  /*2a60*/  BSSY B0, `(.L_x_550) ;  /* 0x0000036000007945 */ /* 0x000fe20003800000 */
[----:B------:R-:W-:Y:S01]  /*2a70*/  SHF.L.U32 R2, R27, 0x5, RZ ;  /* 0x000000051b027819 */ /* 0x000fe200000006ff */
[----:B-1----:R-:W-:Y:S02]  /*2a80*/  IMAD.WIDE.U32 R6, R26, 0x20, RZ ;  /* 0x000000201a067825 */ /* 0x002fe400078e00ff */
        /* <DEDUP_REMOVED lines=14> */
.L_x_551:
        /* <DEDUP_REMOVED lines=31> */
[----:B-1----:R-:W-:-:S04]  /*2d60*/  LEA R2, P0, R0, UR8, 0x1 ;  /* 0x0000000800027c11 */ /* 0x002fc8000f8008ff */
[----:B------:R-:W-:-:S05]  /*2d70*/  LEA.HI.X R3, R0, UR9, R6, 0x1, P0 ;  /* 0x0000000900037c11 */ /* 0x000fca00080f0c06 */
[----:B------:R-:W-:Y:S01]  /*2d80*/  @!PT LDS RZ, [RZ] ;  /* 0x00000000fffff984 */ /* 0x000fe20000000800 */
[----:B------:R-:W-:Y:S01]  /*2d90*/  @!PT LDS RZ, [RZ] ;  /* 0x00000000fffff984 */ /* 0x000fe20000000800 */
[----:B------:R-:W-:Y:S01]  /*2da0*/  @!PT LDS RZ, [RZ] ;  /* 0x00000000fffff984 */ /* 0x000fe20000000800 */
[----:B------:R1:W-:Y:S04]  /*2db0*/  LDGSTS.E.BYPASS.LTC128B.128 [R195+0x5000], desc[UR14][R2.64+0x100] ;  /* 0x0500010002c37fae */ /* 0x0003e8000b901d4e */
.L_x_552:
[----:B------:R-:W-:Y:S05]  /*2dc0*/  BSYNC B0 ;  /* 0x0000000000007941 */ /* 0x000fea0003800000 */
.L_x_550:
[----:B------:R-:W-:Y:S01]  /*2dd0*/  IMAD R0, R222, -0x40, R199 ;  /* 0xffffffc0de007824 */ /* 0x000fe200078e02c7 */
[----:B------:R-:W2:Y:S01]  /*2de0*/  LDC.64 R224, c[0x0][0x3b8] ;  /* 0x0000ee00ffe07b82 */ /* 0x000ea20000000a00 */
[--C-:B-1----:R-:W-:Y:S01]  /*2df0*/  IMAD.WIDE.U32 R2, R233, R18, R206.reuse ;  /* 0x00000012e9027225 */ /* 0x102fe200078e00ce */
[----:B------:R-:W-:Y:S01]  /*2e00*/  ULDC.64 UR6, c[0x0][0x260] ;  /* 0x0000980000067ab9 */ /* 0x000fe20000000a00 */
[----:B------:R-:W-:Y:S01]  /*2e10*/  BSSY B0, `(.L_x_553) ;  /* 0x0000037000007945 */ /* 0x000fe20003800000 */
[----:B------:R-:W-:Y:S01]  /*2e20*/  ISETP.GE.AND P5, PT, R223, R0, PT ;  /* 0x00000000df00720c */ /* 0x000fe20003fa6270 */
[----:B------:R-:W-:Y:S01]  /*2e30*/  IMAD R5, R28, R18, RZ ;  /* 0x000000121c057224 */ /* 0x000fe200078e02ff */
[----:B------:R-:W-:Y:S01]  /*2e40*/  IADD3 R4, P0, R29, R2, RZ ;  /* 0x000000021d047210 */ /* 0x000fe20007f1e0ff */
[----:B------:R-:W-:Y:S01]  /*2e50*/  IMAD.WIDE.U32 R6, R233, R24, R206 ;  /* 0x00000018e9067225 */ /* 0x000fe200078e00ce */
[----:B------:R-:W-:-:S03]  /*2e60*/  ISETP.GE.AND P4, PT, R12, R0, PT ;  /* 0x000000000c00720c */ /* 0x000fc60003f86270 */
[C---:B------:R-:W-:Y:S02]  /*2e70*/  IMAD R5, R233.reuse, R19, R5 ;  /* 0x00000013e9057224 */ /* 0x040fe400078e0205 */
[----:B------:R-:W-:Y:S02]  /*2e80*/  IMAD R8, R28, R24, RZ ;  /* 0x000000181c087224 */ /* 0x000fe400078e02ff */
[----:B------:R-:W-:Y:S01]  /*2e90*/  IMAD R2, R36, UR6, RZ ;  /* 0x0000000624027c24 */ /* 0x000fe2000f8e02ff */
[----:B------:R-:W-:Y:S01]  /*2ea0*/  IADD3.X R5, R34, R3, R5, P0, !PT ;  /* 0x0000000322057210 */ /* 0x000fe200007fe405 */
[----:B------:R1:W-:Y:S01]  /*2eb0*/  @P5 STS.128 [R196+0x12000], RZ ;  /* 0x012000ffc4005388 */ /* 0x0003e20000000c00 */
[----:B------:R-:W-:Y:S01]  /*2ec0*/  IMAD R0, R233, R25, R8 ;  /* 0x00000019e9007224 */ /* 0x000fe200078e0208 */
[----:B------:R-:W-:Y:S01]  /*2ed0*/  IADD3 R12, P0, R37, R6, RZ ;  /* 0x00000006250c7210 */ /* 0x000fe20007f1e0ff */
[C---:B------:R-:W-:Y:S01]  /*2ee0*/  IMAD R2, R21.reuse, UR7, R2 ;  /* 0x0000000715027c24 */ /* 0x040fe2000f8e0202 */
[----:B------:R1:W-:Y:S01]  /*2ef0*/  @P5 STS.128 [R196+0x14000], RZ ;  /* 0x014000ffc4005388 */ /* 0x0003e20000000c00 */
[----:B------:R-:W-:Y:S01]  /*2f00*/  IMAD.WIDE.U32 R4, R21, UR6, R4 ;  /* 0x0000000615047c25 */ /* 0x000fe2000f8e0004 */
[----:B------:R-:W-:-:S02]  /*2f10*/  IADD3.X R13, R38, R7, R0, P0, !PT ;  /* 0x00000007260d7210 */ /* 0x000fc400007fe400 */
        /* <DEDUP_REMOVED lines=15> */
[----:B------:R-:W3:Y:S01]  /*3010*/  @!P2 LDC.64 R6, c[0x0][0x218] ;  /* 0x00008600ff06ab82 */ /* 0x000ee20000000a00 */
[----:B-----5:R-:W-:-:S04]  /*3020*/  @!P3 LEA R8, P1, R2, R8, 0x1 ;  /* 0x000000080208b211 */ /* 0x020fc800078208ff */
[C---:B------:R-:W-:Y:S02]  /*3030*/  @!P3 LEA.HI.X R9, R2.reuse, R9, R0, 0x1, P1 ;  /* 0x000000090209b211 */ /* 0x040fe400008f0c00 */
[----:B---3--:R-:W-:-:S03]  /*3040*/  @!P2 LEA R6, P1, R2, R6, 0x1 ;  /* 0x000000060206a211 */ /* 0x008fc600078208ff */
        /* <DEDUP_REMOVED lines=19> */
.L_x_554:
[----:B------:R-:W-:Y:S05]  /*3180*/  BSYNC B0 ;  /* 0x0000000000007941 */ /* 0x000fea0003800000 */
.L_x_553:
        /* <DEDUP_REMOVED lines=11> */
[----:B------:R-:W-:-:S03]  /*3240*/  ISETP.GE.AND P0, PT, R218, UR4, PT ;  /* 0x00000004da007c0c */ /* 0x000fc6000bf06270 */
[----:B------:R-:W-:Y:S02]  /*3250*/  IMAD R5, R2, R18, RZ ;  /* 0x0000001202057224 */ /* 0x000fe400078e02ff */
[----:B------:R-:W-:-:S04]  /*3260*/  IMAD.MOV.U32 R2, RZ, RZ, R4 ;  /* 0x000000ffff027224 */ /* 0x000fc800078e0004 */
[----:B-1----:R-:W1:Y:S01]  /*3270*/  @!P3 LDC.64 R6, c[0x0][0x218] ;  /* 0x00008600ff06bb82 */ /* 0x002e620000000a00 */
[C---:B------:R-:W-:Y:S01]  /*3280*/  IMAD.WIDE.U32 R2, R0.reuse, R18, R2 ;  /* 0x0000001200027225 */ /* 0x040fe200078e0002 */
[----:B------:R1:W-:Y:S03]  /*3290*/  @P3 STS.128 [R196+0x13000], RZ ;  /* 0x013000ffc4003388 */ /* 0x0003e60000000c00 */
[----:B------:R-:W-:-:S03]  /*32a0*/  IMAD R0, R0, R19, R5 ;  /* 0x0000001300007224 */ /* 0x000fc600078e0205 */
[----:B------:R-:W5:Y:S01]  /*32b0*/  @!P2 LDC.64 R8, c[0x0][0x218] ;  /* 0x00008600ff08ab82 */ /* 0x000f620000000a00 */
[----:B------:R-:W-:Y:S01]  /*32c0*/  IMAD.IADD R0, R3, 0x1, R0 ;  /* 0x0000000103007824 */ /* 0x000fe200078e0200 */
        /* <DEDUP_REMOVED lines=22> */
.L_x_556:
[----:B------:R-:W-:Y:S05]  /*3430*/  BSYNC B0 ;  /* 0x0000000000007941 */ /* 0x000fea0003800000 */
.L_x_555:
[----:B------:R2:W-:Y:S01]  /*3440*/  @P5 STS.128 [R196+0x18000], RZ ;  /* 0x018000ffc4005388 */ /* 0x0005e20000000c00 */
[----:B------:R-:W-:Y:S01]  /*3450*/  ULDC.64 UR6, c[0x0][0x268] ;  /* 0x00009a0000067ab9 */ /* 0x000fe20000000a00 */
[----:B------:R-:W-:Y:S01]  /*3460*/  BSSY B0, `(.L_x_557) ;  /* 0x000002b000007945 */ /* 0x000fe20003800000 */
[----:B------:R-:W-:Y:S01]  /*3470*/  IMAD R0, R36, UR6, RZ ;  /* 0x0000000624007c24 */ /* 0x000fe2000f8e02ff */
[----:B------:R2:W-:Y:S01]  /*3480*/  @P5 STS.128 [R196+0x1a000], RZ ;  /* 0x01a000ffc4005388 */ /* 0x0005e20000000c00 */
[----:B-1----:R-:W-:-:S03]  /*3490*/  IMAD.WIDE.U32 R4, R21, UR6, R12 ;  /* 0x0000000615047c25 */ /* 0x002fc6000f8e000c */
        /* <DEDUP_REMOVED lines=39> */
.L_x_558:
[----:B------:R-:W-:Y:S05]  /*3710*/  BSYNC B0 ;  /* 0x0000000000007941 */ /* 0x000fea0003800000 */
.L_x_557:
        /* <DEDUP_REMOVED lines=19> */
[----:B------:R-:W-:-:S07]  /*3850*/  IMAD.IADD R0, R3, 0x1, R0 ;  /* 0x0000000103007824 */ /* 0x000fce00078e0200 */
[----:B------:R-:W2:Y:S01]  /*3860*/  @!P1 LDC.64 R12, c[0x0][0x220] ;  /* 0x00008800ff0c9b82 */ /* 0x000ea20000000a00 */
        /* <DEDUP_REMOVED lines=19> */
[----:B------:R1:W-:Y:S02]  /*39a0*/  @!P1 LDGSTS.E.BYPASS.LTC128B.128 [R196+0x1d000], desc[UR14][R4.64+0x100] ;  /* 0x1d00010004c49fae */ /* 0x0003e4000b901d4e */
.L_x_560:
[----:B------:R-:W-:Y:S05]  /*39b0*/  BSYNC B0 ;  /* 0x0000000000007941 */ /* 0x000fea0003800000 */
.L_x_559:
[C---:B------:R-:W-:Y:S01]  /*39c0*/  VIADD R0, R210.reuse, 0x8 ;  /* 0x00000008d2007836 */ /* 0x040fe20000000000 */
[-C--:B------:R-:W-:Y:S01]  /*39d0*/  ISETP.GE.AND P1, PT, R210, R11.reuse, PT ;  /* 0x0000000bd200720c */ /* 0x080fe20003f26270 */
[----:B------:R-:W-:Y:S01]  /*39e0*/  IMAD.MOV.U32 R208, RZ, RZ, 0x7f800000 ;  /* 0x7f800000ffd07424 */ /* 0x000fe200078e00ff */
[----:B------:R-:W3:Y:S01]  /*39f0*/  LDC R235, c[0x0][0x270] ;  /* 0x00009c00ffeb7b82 */ /* 0x000ee20000000800 */
[----:B------:R-:W-:Y:S01]  /*3a00*/  IMAD.MOV.U32 R209, RZ, RZ, 0x7f800000 ;  /* 0x7f800000ffd17424 */ /* 0x000fe200078e00ff */
[----:B------:R-:W-:Y:S01]  /*3a10*/  ISETP.GE.AND P0, PT, R0, R11, PT ;  /* 0x0000000b0000720c */ /* 0x000fe20003f06270 */
[----:B------:R-:W-:Y:S01]  /*3a20*/  IMAD R0, R238, R41, R252 ;  /* 0x00000029ee007224 */ /* 0x000fe200078e02fc */
[----:B------:R-:W-:Y:S01]  /*3a30*/  ULDC UR4, c[0x0][0x2d0] ;  /* 0x0000b40000047ab9 */ /* 0x000fe20000000800 */
[----:B------:R-:W-:Y:S01]  /*3a40*/  IMAD.WIDE R2, R210, 0x4, R204 ;  /* 0x00000004d2027825 */ /* 0x000fe200078e02cc */
[----:B-12---:R-:W2:Y:S01]  /*3a50*/  LDG.E.64 R4, desc[UR14][R224.64+0x8] ;  /* 0x0000080ee0047981 */ /* 0x006ea2000c1e1b00 */
[----:B------:R-:W-:-:S03]  /*3a60*/  ULDC UR6, c[0x0][0x2dc] ;  /* 0x0000b70000067ab9 */ /* 0x000fc60000000800 */
[----:B------:R-:W4:Y:S01]  /*3a70*/  LDL R6, [R1] ;  /* 0x0000000001067983 */ /* 0x000f220000100800 */
[----:B------:R-:W-:-:S03]  /*3a80*/  IMAD.SHL.U32 R0, R0, 0x20, RZ ;  /* 0x0000002000007824 */ /* 0x000fc600078e00ff */
[----:B------:R-:W0:Y:S01]  /*3a90*/  LDGDEPBAR ;  /* 0x00000000000079af */ /* 0x000e220000000000 */
[----:B------:R-:W-:Y:S02]  /*3aa0*/  IMAD.MOV.U32 R185, RZ, RZ, 0x20 ;  /* 0x00000020ffb97424 */ /* 0x000fe400078e00ff */
[----:B------:R-:W-:Y:S01]  /*3ab0*/  IMAD.MOV.U32 R184, RZ, RZ, 0x40 ;  /* 0x00000040ffb87424 */ /* 0x000fe200078e00ff */
[----:B------:R-:W5:Y:S01]  /*3ac0*/  @!P1 LDG.E R208, desc[UR14][R2.64] ;  /* 0x0000000e02d09981 */ /* 0x000f62000c1e1900 */
[----:B------:R-:W-:Y:S01]  /*3ad0*/  IMAD.MOV.U32 R198, RZ, RZ, R195 ;  /* 0x000000ffffc67224 */ /* 0x000fe200078e00c3 */
[----:B------:R-:W-:Y:S01]  /*3ae0*/  CS2R R142, SRZ ;  /* 0x00000000008e7805 */ /* 0x000fe2000001ff00 */
[----:B------:R-:W-:Y:S01]  /*3af0*/  VIADD R231, R233, 0x40 ;  /* 0x00000040e9e77836 */ /* 0x000fe20000000000 */
        /* <DEDUP_REMOVED lines=9> */
[----:B------:R-:W3:Y:S01]  /*3b90*/  LDG.E.64 R224, desc[UR14][R224.64] ;  /* 0x0000000ee0e07981 */ /* 0x000ee2000c1e1b00 */
        /* <DEDUP_REMOVED lines=15> */
[----:B-1----:R-:W-:Y:S02]  /*3c90*/  SHF.R.S32.HI R2, RZ, 0x1f, R22 ;  /* 0x0000001fff027819 */ /* 0x002fe40000011416 */
[----:B------:R-:W-:Y:S02]  /*3ca0*/  CS2R R62, SRZ ;  /* 0x00000000003e7805 */ /* 0x000fe4000001ff00 */
[----:B------:R-:W-:Y:S02]  /*3cb0*/  IADD3 R3, R227, 0x40, R233 ;  /* 0x00000040e3037810 */ /* 0x000fe40007ffe0e9 */
        /* <DEDUP_REMOVED lines=22> */
[----:B------:R-:W-:Y:S01]  /*3e20*/  IMAD.IADD R230, R3, 0x1, -R199 ;  /* 0x0000000103e67824 */ /* 0x000fe200078e0ac7 */
[----:B------:R-:W-:Y:S01]  /*3e30*/  ULDC.U8 UR8, c[0x0][0x388] ;  /* 0x0000e20000087ab9 */ /* 0x000fe20000000000 */
[----:B------:R-:W-:Y:S01]  /*3e40*/  ULDC UR7, c[0x0][0x2ec] ;  /* 0x0000bb0000077ab9 */ /* 0x000fe20000000800 */
[----:B--2---:R-:W-:Y:S02]  /*3e50*/  IADD3 R220, P1, P0, R0, R4, R22 ;  /* 0x0000000400dc7210 */ /* 0x004fe4000783e016 */
[----:B------:R-:W-:-:S04]  /*3e60*/  SHF.R.S32.HI R0, RZ, 0x1f, R0 ;  /* 0x0000001fff007819 */ /* 0x000fc80000011400 */
[----:B------:R-:W-:Y:S02]  /*3e70*/  IADD3.X R232, R0, R5, R2, P1, P0 ;  /* 0x0000000500e87210 */ /* 0x000fe40000fe0402 */
[----:B----4-:R-:W-:Y:S01]  /*3e80*/  R2P PR, R6, 0x6 ;  /* 0x0000000606007804 */ /* 0x010fe20000000000 */
[----:B------:R-:W-:Y:S02]  /*3e90*/  VIADD R2, R190, 0x3000 ;  /* 0x00003000be027836 */ /* 0x000fe40000000000 */
[----:B------:R-:W-:Y:S02]  /*3ea0*/  VIADD R0, R191, 0x3000 ;  /* 0x00003000bf007836 */ /* 0x000fe40000000000 */
[----:B------:R-:W-:Y:S02]  /*3eb0*/  SEL R185, R185, 0xffffffe0, !P1 ;  /* 0xffffffe0b9b97807 */ /* 0x000fe40004800000 */
[----:B------:R-:W-:Y:S02]  /*3ec0*/  SEL R184, R184, 0xffffffc0, !P2 ;  /* 0xffffffc0b8b87807 */ /* 0x000fe40005000000 */
[----:B------:R-:W-:Y:S01]  /*3ed0*/  SEL R2, R2, R190, !P6 ;  /* 0x000000be02027207 */ /* 0x000fe20007000000 */
[----:B------:R-:W-:Y:S01]  /*3ee0*/  IMAD.IADD R187, R186, 0x1, R185 ;  /* 0x00000001babb7824 */ /* 0x000fe200078e02b9 */
[----:B------:R-:W-:-:S02]  /*3ef0*/  SEL R0, R0, R191, !P6 ;  /* 0x000000bf00007207 */ /* 0x000fc40007000000 */
[----:B------:R-:W-:Y:S02]  /*3f00*/  CS2R R22, SRZ ;  /* 0x0000000000167805 */ /* 0x000fe4000001ff00 */
[----:B------:R-:W-:Y:S01]  /*3f10*/  LEA R183, R2, UR5, 0x1 ;  /* 0x0000000502b77c11 */ /* 0x000fe2000f8e08ff */
[----:B------:R-:W-:Y:S01]  /*3f20*/  IMAD.WIDE.U32 R220, R220, -0x2daee0ad, RZ ;  /* 0xd2511f53dcdc7825 */ /* 0x000fe200078e00ff */
[----:B------:R-:W-:-:S03]  /*3f30*/  LEA R176, R0, UR5, 0x1 ;  /* 0x0000000500b07c11 */ /* 0x000fc6000f8e08ff */
[C---:B---3--:R-:W-:Y:S02]  /*3f40*/  VIADD R251, R224.reuse, 0x9e3779b9 ;  /* 0x9e3779b9e0fb7836 */ /* 0x048fe40000000000 */
[C---:B------:R-:W-:Y:S02]  /*3f50*/  VIADD R249, R225.reuse, 0xbb67ae85 ;  /* 0xbb67ae85e1f97836 */ /* 0x040fe40000000000 */
[C---:B------:R-:W-:Y:S02]  /*3f60*/  VIADD R248, R224.reuse, 0x3c6ef372 ;  /* 0x3c6ef372e0f87836 */ /* 0x040fe40000000000 */
[C---:B------:R-:W-:Y:S02]  /*3f70*/  VIADD R247, R225.reuse, 0x76cf5d0a ;  /* 0x76cf5d0ae1f77836 */ /* 0x040fe40000000000 */
[----:B------:R-:W-:Y:S02]  /*3f80*/  VIADD R246, R224, 0xdaa66d2b ;  /* 0xdaa66d2be0f67836 */ /* 0x000fe40000000000 */
[----:B------:R-:W-:-:S02]  /*3f90*/  VIADD R245, R225, 0x32370b8f ;  /* 0x32370b8fe1f57836 */ /* 0x000fc40000000000 */
[C---:B------:R-:W-:Y:S02]  /*3fa0*/  VIADD R244, R224.reuse, 0x78dde6e4 ;  /* 0x78dde6e4e0f47836 */ /* 0x040fe40000000000 */
[C---:B------:R-:W-:Y:S02]  /*3fb0*/  VIADD R243, R225.reuse, 0xed9eba14 ;  /* 0xed9eba14e1f37836 */ /* 0x040fe40000000000 */
[C---:B------:R-:W-:Y:S02]  /*3fc0*/  VIADD R242, R224.reuse, 0x1715609d ;  /* 0x1715609de0f27836 */ /* 0x040fe40000000000 */
[C---:B------:R-:W-:Y:S02]  /*3fd0*/  VIADD R241, R225.reuse, 0xa9066899 ;  /* 0xa9066899e1f17836 */ /* 0x040fe40000000000 */
[----:B------:R-:W-:Y:S02]  /*3fe0*/  VIADD R240, R224, 0xb54cda56 ;  /* 0xb54cda56e0f07836 */ /* 0x000fe40000000000 */
[----:B------:R-:W-:-:S02]  /*3ff0*/  VIADD R239, R225, 0x646e171e ;  /* 0x646e171ee1ef7836 */ /* 0x000fc40000000000 */
[----:B------:R-:W-:Y:S02]  /*4000*/  IMAD.IADD R188, R186, 0x1, R184 ;  /* 0x00000001babc7824 */ /* 0x000fe400078e02b8 */
[----:B------:R-:W-:-:S07]  /*4010*/  IMAD.IADD R189, R184, 0x1, R187 ;  /* 0x00000001b8bd7824 */ /* 0x000fce00078e02bb */
.L_x_563:
[----:B------:R-:W0:Y:S01]  /*4020*/  LDGDEPBAR ;  /* 0x00000000000079af */ /* 0x000e220000000000 */
[C---:B------:R-:W-:Y:S01]  /*4030*/  IMAD.IADD R0, R183.reuse, 0x1, R185 ;  /* 0x00000001b7007824 */ /* 0x040fe200078e02b9 */
[----:B-----5:R-:W-:Y:S01]  /*4040*/  FSETP.NEU.FTZ.AND P4, PT, R208, -INF , PT ;  /* 0xff800000d000780b */ /* 0x020fe20003f9d000 */
[--C-:B------:R-:W-:Y:S01]  /*4050*/  IMAD.IADD R2, R183, 0x1, R184.reuse ;  /* 0x00000001b7027824 */ /* 0x100fe200078e02b8 */
[----:B------:R-:W-:Y:S01]  /*4060*/  FSETP.NEU.FTZ.AND P0, PT, R209, -INF , PT ;  /* 0xff800000d100780b */ /* 0x000fe20003f1d000 */
[----:B------:R-:W-:Y:S02]  /*4070*/  IMAD.IADD R3, R0, 0x1, R184 ;  /* 0x0000000100037824 */ /* 0x000fe400078e02b8 */
[----:B------:R-:W-:Y:S01]  /*4080*/  IMAD.SHL.U32 R96, R234, 0x20, RZ ;  /* 0x00000020ea607824 */ /* 0x000fe200078e00ff */
[----:B------:R-:W-:Y:S04]  /*4090*/  DEPBAR.LE SB0, 0x0 ;  /* 0x000080000000791a */ /* 0x000fe80000000000 */
[----:B------:R-:W-:Y:S06]  /*40a0*/  BAR.SYNC.DEFER_BLOCKING 0x0 ;  /* 0x0000000000007b1d */ /* 0x000fec0000010000 */
[----:B------:R-:W-:Y:S05]  /*40b0*/  LDSM.16.M88.4 R16, [R183] ;  /* 0x00000000b710783b */ /* 0x000fea0000000200 */
[----:B------:R-:W1:Y:S05]  /*40c0*/  LDSM.16.M88.4 R8, [R177+0x12000] ;  /* 0x01200000b108783b */ /* 0x000e6a0000000200 */
[----:B------:R-:W2:Y:S05]  /*40d0*/  LDSM.16.M88.4 R68, [R177+0x12800] ;  /* 0x01280000b144783b */ /* 0x000eaa0000000200 */
[----:B------:R-:W-:Y:S05]  /*40e0*/  LDSM.16.M88.4 R72, [R0] ;  /* 0x000000000048783b */ /* 0x000fea0000000200 */
[----:B------:R-:W3:Y:S05]  /*40f0*/  LDSM.16.M88.4 R76, [R178+0x12000] ;  /* 0x01200000b24c783b */ /* 0x000eea0000000200 */
[----:B------:R-:W4:Y:S05]  /*4100*/  LDSM.16.M88.4 R80, [R178+0x12800] ;  /* 0x01280000b250783b */ /* 0x000f2a0000000200 */
[----:B------:R-:W-:Y:S05]  /*4110*/  LDSM.16.M88.4 R84, [R2] ;  /* 0x000000000254783b */ /* 0x000fea0000000200 */
[----:B------:R-:W4:Y:S05]  /*4120*/  LDSM.16.M88.4 R88, [R180+0x12000] ;  /* 0x01200000b458783b */ /* 0x000f2a0000000200 */
        /* <DEDUP_REMOVED lines=48> */
[----:B------:R2:W-:Y:S05]  /*4430*/  LDSM.16.M88.4 R76, [R0+0x4000] ;  /* 0x00400000004c783b */ /* 0x0005ea0000000200 */
[C---:B------:R-:W-:Y:S01]  /*4440*/  HMMA.16816.F32.BF16 R8, R80.reuse, R94, R8 ;  /* 0x0000005e5008723c */ /* 0x040fe20000041808 */
[----:B------:R-:W1:Y:S05]  /*4450*/  LDSM.16.M88.4 R92, [R178+0x16000] ;  /* 0x01600000b25c783b */ /* 0x000e6a0000000200 */
[C---:B---3--:R-:W-:Y:S06]  /*4460*/  HMMA.16816.F32.BF16 R12, R80.reuse, R72, R12 ;  /* 0x00000048500c723c */ /* 0x048fec000004180c */
[----:B------:R-:W-:Y:S01]  /*4470*/  HMMA.16816.F32.BF16 R16, R80, R74, R16 ;  /* 0x0000004a5010723c */ /* 0x000fe20000041810 */
[----:B------:R-:W3:Y:S05]  /*4480*/  LDSM.16.M88.4 R72, [R178+0x16800] ;  /* 0x01680000b248783b */ /* 0x000eea0000000200 */
[C---:B----4-:R-:W-:Y:S01]  /*4490*/  HMMA.16816.F32.BF16 R4, R84.reuse, R88, R4 ;  /* 0x000000585404723c */ /* 0x050fe20000041804 */
[----:B------:R4:W-:Y:S04]  /*44a0*/  LDSM.16.M88.4 R80, [R2+0x4000] ;  /* 0x004000000250783b */ /* 0x0009e80000000200 */
[----:B--2---:R-:W-:Y:S01]  /*44b0*/  IMAD.SHL.U32 R0, R197, 0x40, RZ ;  /* 0x00000040c5007824 */ /* 0x004fe200078e00ff */
[C---:B------:R-:W-:Y:S01]  /*44c0*/  HMMA.16816.F32.BF16 R8, R84.reuse, R90, R8 ;  /* 0x0000005a5408723c */ /* 0x040fe20000041808 */
[----:B------:R-:W2:Y:S03]  /*44d0*/  LDSM.16.M88.4 R88, [R180+0x16000] ;  /* 0x01600000b458783b */ /* 0x000ea60000000200 */
[C---:B------:R-:W-:Y:S02]  /*44e0*/  ISETP.GE.AND P6, PT, R0.reuse, R230, PT ;  /* 0x000000e60000720c */ /* 0x040fe40003fc6270 */
[C---:B-1----:R-:W-:Y:S03]  /*44f0*/  HMMA.16816.F32.BF16 R12, R84.reuse, R68, R12 ;  /* 0x00000044540c723c */ /* 0x042fe6000004180c */
[----:B------:R-:W-:Y:S03]  /*4500*/  ISETP.LT.AND P6, PT, R231, R199, P6 ;  /* 0x000000c7e700720c */ /* 0x000fe600037c1270 */
[----:B------:R-:W-:Y:S01]  /*4510*/  HMMA.16816.F32.BF16 R16, R84, R70, R16 ;  /* 0x000000465410723c */ /* 0x000fe20000041810 */
[----:B------:R-:W1:Y:S05]  /*4520*/  LDSM.16.M88.4 R68, [R180+0x16800] ;  /* 0x01680000b444783b */ /* 0x000e6a0000000200 */
[C---:B------:R-:W-:Y:S01]  /*4530*/  HMMA.16816.F32.BF16 R4, R76.reuse, R92, R4 ;  /* 0x0000005c4c04723c */ /* 0x040fe20000041804 */
[----:B------:R1:W-:Y:S04]  /*4540*/  LDSM.16.M88.4 R84, [R3+0x4000] ;  /* 0x004000000354783b */ /* 0x0003e80000000200 */
[----:B----4-:R-:W-:Y:S01]  /*4550*/  IMAD R2, R197, 0x4, R236 ;  /* 0x00000004c5027824 */ /* 0x010fe200078e02ec */
[C---:B------:R-:W-:Y:S01]  /*4560*/  HMMA.16816.F32.BF16 R8, R76.reuse, R94, R8 ;  /* 0x0000005e4c08723c */ /* 0x040fe20000041808 */
[----:B------:R-:W4:Y:S05]  /*4570*/  LDSM.16.M88.4 R92, [R179+0x16000] ;  /* 0x01600000b35c783b */ /* 0x000f2a0000000200 */
[C---:B---3--:R-:W-:Y:S01]  /*4580*/  HMMA.16816.F32.BF16 R12, R76.reuse, R72, R12 ;  /* 0x000000484c0c723c */ /* 0x048fe2000004180c */
[----:B------:R-:W3:Y:S05]  /*4590*/  @!P6 S2R R73, SR_TID.X ;  /* 0x000000000049e919 */ /* 0x000eea0000002100 */
[----:B------:R-:W-:Y:S05]  /*45a0*/  HMMA.16816.F32.BF16 R16, R76, R74, R16 ;  /* 0x0000004a4c10723c */ /* 0x000fea0000041810 */
[----:B------:R-:W-:Y:S01]  /*45b0*/  @!P6 IADD3 R72, -R227, 0x1, R210 ;  /* 0x00000001e348e810 */ /* 0x000fe20007ffe1d2 */
[C---:B--2---:R-:W-:Y:S05]  /*45c0*/  HMMA.16816.F32.BF16 R4, R80.reuse, R88, R4 ;  /* 0x000000585004723c */ /* 0x044fea0000041804 */
[----:B------:R-:W-:Y:S01]  /*45d0*/  @!P6 IADD3 R72, R0, R72, R199 ;  /* 0x000000480048e210 */ /* 0x000fe20007ffe0c7 */
[C---:B------:R-:W-:Y:S05]  /*45e0*/  HMMA.16816.F32.BF16 R8, R80.reuse, R90, R8 ;  /* 0x0000005a5008723c */ /* 0x040fea0000041808 */
[----:B-1----:R-:W-:Y:S01]  /*45f0*/  IMAD.WIDE.U32 R2, R2, -0x326172a9, RZ ;  /* 0xcd9e8d5702027825 */ /* 0x002fe200078e00ff */
[C---:B------:R-:W-:Y:S05]  /*4600*/  HMMA.16816.F32.BF16 R12, R80.reuse, R68, R12 ;  /* 0x00000044500c723c */ /* 0x040fea000004180c */
[----:B------:R-:W-:Y:S01]  /*4610*/  IMAD R78, R222, 0x2, R234 ;  /* 0x00000002de4e7824 */ /* 0x000fe200078e02ea */
[----:B------:R-:W-:Y:S01]  /*4620*/  HMMA.16816.F32.BF16 R16, R80, R70, R16 ;  /* 0x000000465010723c */ /* 0x000fe20000041810 */
[----:B------:R-:W1:Y:S04]  /*4630*/  LDSM.16.M88.4 R68, [R179+0x16800] ;  /* 0x01680000b344783b */ /* 0x000e680000000200 */
[----:B------:R-:W-:Y:S01]  /*4640*/  LOP3.LUT R78, R221, R225, R78, 0x96, !PT ;  /* 0x000000e1dd4e7212 */ /* 0x000fe200078e964e */
[C---:B----4-:R-:W-:Y:S05]  /*4650*/  HMMA.16816.F32.BF16 R4, R84.reuse, R92, R4 ;  /* 0x0000005c5404723c */ /* 0x050fea0000041804 */
[----:B------:R-:W-:Y:S01]  /*4660*/  IMAD.WIDE.U32 R78, R78, -0x326172a9, RZ ;  /* 0xcd9e8d574e4e7825 */ /* 0x000fe200078e00ff */
[C---:B------:R-:W-:Y:S05]  /*4670*/  HMMA.16816.F32.BF16 R8, R84.reuse, R94, R8 ;  /* 0x0000005e5408723c */ /* 0x040fea0000041808 */
[----:B---3--:R-:W-:Y:S01]  /*4680*/  @!P6 IMAD.SHL.U32 R0, R73, 0x2, RZ ;  /* 0x000000024900e824 */ /* 0x008fe200078e00ff */
[----:B------:R-:W-:Y:S02]  /*4690*/  LOP3.LUT R76, R79, R2, R251, 0x96, !PT ;  /* 0x000000024f4c7212 */ /* 0x000fe400078e96fb */
[----:B------:R-:W-:Y:S03]  /*46a0*/  LOP3.LUT R3, R3, R232, R224, 0x96, !PT ;  /* 0x000000e803037212 */ /* 0x000fe600078e96e0 */
[----:B------:R-:W-:Y:S01]  /*46b0*/  @!P6 LOP3.LUT R0, R96, 0x6, R0, 0xf8, !PT ;  /* 0x000000066000e812 */ /* 0x000fe200078ef800 */
[----:B------:R-:W-:Y:S01]  /*46c0*/  IMAD.WIDE.U32 R76, R76, -0x2daee0ad, RZ ;  /* 0xd2511f534c4c7825 */ /* 0x000fe200078e00ff */
[C---:B------:R-:W-:Y:S02]  /*46d0*/  @!P6 VIMNMX R73, R72.reuse, R199, PT ;  /* 0x000000c74849e248 */ /* 0x040fe40003fe0100 */
[----:B------:R-:W-:Y:S01]  /*46e0*/  @!P6 VIADDMNMX R72, R72, 0x8, R199, PT ;  /* 0x000000084848e846 */ /* 0x000fe200038001c7 */
[----:B------:R-:W-:Y:S04]  /*46f0*/  IMAD.WIDE.U32 R2, R3, -0x2daee0ad, RZ ;  /* 0xd2511f5303027825 */ /* 0x000fe800078e00ff */
[----:B------:R-:W-:Y:S01]  /*4700*/  @!P6 IMAD R0, R222, 0x40, R0 ;  /* 0x00000040de00e824 */ /* 0x000fe200078e0200 */
[----:B------:R-:W-:Y:S02]  /*4710*/  LOP3.LUT R80, R77, R2, R247, 0x96, !PT ;  /* 0x000000024d507212 */ /* 0x000fe400078e96f7 */
[----:B------:R-:W-:Y:S01]  /*4720*/  LOP3.LUT R74, R3, R220, R249, 0x96, !PT ;  /* 0x000000dc034a7212 */ /* 0x000fe200078e96f9 */
[----:B------:R-:W-:Y:S02]  /*4730*/  @!P6 VIADD R2, R0, 0x1 ;  /* 0x000000010002e836 */ /* 0x000fe40000000000 */
[----:B------:R-:W-:Y:S01]  /*4740*/  FMUL.FTZ R3, R208, 1.4426950216293334961 ;  /* 0x3fb8aa3bd0037820 */ /* 0x000fe20000410000 */
[-C--:B------:R-:W-:Y:S01]  /*4750*/  @!P6 ISETP.GE.AND P2, PT, R0, R73.reuse, PT ;  /* 0x000000490000e20c */ /* 0x080fe20003f46270 */
[----:B------:R-:W-:Y:S01]  /*4760*/  IMAD.WIDE.U32 R80, R80, -0x326172a9, RZ ;  /* 0xcd9e8d5750507825 */ /* 0x000fe200078e00ff */
[C---:B-1----:R-:W-:Y:S03]  /*4770*/  HMMA.16816.F32.BF16 R12, R84.reuse, R68, R12 ;  /* 0x00000044540c723c */ /* 0x042fe6000004180c */
[-C--:B------:R-:W-:Y:S01]  /*4780*/  @!P6 ISETP.GE.AND P1, PT, R2, R73.reuse, PT ;  /* 0x000000490200e20c */ /* 0x080fe20003f26270 */
[----:B------:R-:W-:Y:S01]  /*4790*/  IMAD.WIDE.U32 R74, R74, -0x326172a9, RZ ;  /* 0xcd9e8d574a4a7825 */ /* 0x000fe200078e00ff */
[----:B------:R-:W-:Y:S01]  /*47a0*/  FSEL R3, R3, RZ, P4 ;  /* 0x000000ff03037208 */ /* 0x000fe20002000000 */
[----:B------:R-:W-:Y:S03]  /*47b0*/  HMMA.16816.F32.BF16 R16, R84, R70, R16 ;  /* 0x000000465410723c */ /* 0x000fe60000041810 */
[-C--:B------:R-:W-:Y:S02]  /*47c0*/  @!P6 ISETP.GE.AND P3, PT, R2, R72.reuse, PT ;  /* 0x000000480200e20c */ /* 0x080fe40003f66270 */
[----:B------:R-:W-:Y:S01]  /*47d0*/  @!P6 FSEL R4, R4, -INF , !P2 ;  /* 0xff8000000404e808 */ /* 0x000fe20005000000 */
[C---:B------:R-:W-:Y:S01]  /*47e0*/  @!P6 VIADD R2, R0.reuse, 0x8 ;  /* 0x000000080002e836 */ /* 0x040fe20000000000 */
[----:B------:R-:W-:Y:S02]  /*47f0*/  @!P6 FSEL R5, R5, -INF , !P1 ;  /* 0xff8000000505e808 */ /* 0x000fe40004800000 */
[----:B------:R-:W-:Y:S02]  /*4800*/  @!P6 ISETP.GE.AND P2, PT, R0, R72, PT ;  /* 0x000000480000e20c */ /* 0x000fe40003f46270 */
[----:B------:R-:W-:Y:S01]  /*4810*/  LOP3.LUT R77, R81, R74, R246, 0x96, !PT ;  /* 0x0000004a514d7212 */ /* 0x000fe200078e96f6 */
[----:B------:R-:W-:Y:S01]  /*4820*/  FMUL.FTZ R74, R209, 1.4426950216293334961 ;  /* 0x3fb8aa3bd14a7820 */ /* 0x000fe20000410000 */
[--C-:B------:R-:W-:Y:S01]  /*4830*/  FFMA.FTZ R4, R4, UR7, -R3.reuse ;  /* 0x0000000704047c23 */ /* 0x100fe20008010803 */
[----:B------:R-:W-:Y:S01]  /*4840*/  FFMA.FTZ R5, R5, UR7, -R3 ;  /* 0x0000000705057c23 */ /* 0x000fe20008010803 */
[CC--:B------:R-:W-:Y:S01]  /*4850*/  @!P6 ISETP.GE.AND P4, PT, R2.reuse, R73.reuse, PT ;  /* 0x000000490200e20c */ /* 0x0c0fe20003f86270 */
[----:B------:R-:W-:Y:S01]  /*4860*/  IMAD.WIDE.U32 R68, R77, -0x2daee0ad, RZ ;  /* 0xd2511f534d447825 */ /* 0x000fe200078e00ff */
[----:B------:R-:W-:Y:S01]  /*4870*/  @!P6 ISETP.GE.AND P5, PT, R2, R72, PT ;  /* 0x000000480200e20c */ /* 0x000fe20003fa6270 */
[----:B------:R-:W1:Y:S01]  /*4880*/  MUFU.EX2 R164, R4 ;  /* 0x0000000400a47308 */ /* 0x000e620000000800 */
[----:B------:R-:W-:Y:S01]  /*4890*/  FSEL R2, R74, RZ, P0 ;  /* 0x000000ff4a027208 */ /* 0x000fe20000000000 */
[----:B------:R-:W-:Y:S01]  /*48a0*/  @!P6 VIADD R74, R0, 0x10 ;  /* 0x00000010004ae836 */ /* 0x000fe20000000000 */
[----:B------:R-:W-:Y:S02]  /*48b0*/  @!P6 FSEL R6, R6, -INF , !P2 ;  /* 0xff8000000606e808 */ /* 0x000fe40005000000 */
[----:B------:R-:W-:Y:S02]  /*48c0*/  @!P6 FSEL R7, R7, -INF , !P3 ;  /* 0xff8000000707e808 */ /* 0x000fe40005800000 */
[----:B------:R-:W-:Y:S03]  /*48d0*/  LOP3.LUT R78, R75, R78, R248, 0x96, !PT ;  /* 0x0000004e4b4e7212 */ /* 0x000fe600078e96f8 */
[----:B------:R2:W3:Y:S01]  /*48e0*/  MUFU.EX2 R163, R5 ;  /* 0x0000000500a37308 */ /* 0x0004e20000000800 */
[--C-:B------:R-:W-:Y:S01]  /*48f0*/  FFMA.FTZ R6, R6, UR7, -R2.reuse ;  /* 0x0000000706067c23 */ /* 0x100fe20008010802 */
[----:B------:R-:W-:Y:S02]  /*4900*/  @!P6 VIADD R75, R0, 0x9 ;  /* 0x00000009004be836 */ /* 0x000fe40000000000 */
[----:B------:R-:W-:Y:S01]  /*4910*/  FFMA.FTZ R7, R7, UR7, -R2 ;  /* 0x0000000707077c23 */ /* 0x000fe20008010802 */
[----:B------:R-:W-:Y:S01]  /*4920*/  IMAD.WIDE.U32 R78, R78, -0x2daee0ad, RZ ;  /* 0xd2511f534e4e7825 */ /* 0x000fe200078e00ff */
[CC--:B------:R-:W-:Y:S02]  /*4930*/  @!P6 ISETP.GE.AND P2, PT, R74.reuse, R73.reuse, PT ;  /* 0x000000494a00e20c */ /* 0x0c0fe40003f46270 */
[----:B------:R-:W-:Y:S02]  /*4940*/  @!P6 ISETP.GE.AND P3, PT, R74, R72, PT ;  /* 0x000000484a00e20c */ /* 0x000fe40003f66270 */
[----:B------:R4:W-:Y:S01]  /*4950*/  MUFU.EX2 R166, R6 ;  /* 0x0000000600a67308 */ /* 0x0009e20000000800 */
[-C--:B------:R-:W-:Y:S01]  /*4960*/  @!P6 ISETP.GE.AND P0, PT, R75, R73.reuse, PT ;  /* 0x000000494b00e20c */ /* 0x080fe20003f06270 */
[----:B------:R-:W-:Y:S01]  /*4970*/  @!P6 VIADD R74, R0, 0x11 ;  /* 0x00000011004ae836 */ /* 0x000fe20000000000 */
[----:B------:R-:W-:Y:S02]  /*4980*/  @!P6 FSEL R8, R8, -INF , !P4 ;  /* 0xff8000000808e808 */ /* 0x000fe40006000000 */
[----:B------:R-:W-:Y:S02]  /*4990*/  LOP3.LUT R76, R79, R76, R245, 0x96, !PT ;  /* 0x0000004c4f4c7212 */ /* 0x000fe400078e96f5 */
[----:B------:R-:W-:Y:S03]  /*49a0*/  @!P6 FSEL R9, R9, -INF , !P0 ;  /* 0xff8000000909e808 */ /* 0x000fe60004000000 */
[----:B------:R1:W3:Y:S01]  /*49b0*/  MUFU.EX2 R165, R7 ;  /* 0x0000000700a57308 */ /* 0x0002e20000000800 */
[-C--:B------:R-:W-:Y:S01]  /*49c0*/  @!P6 ISETP.GE.AND P4, PT, R74, R73.reuse, PT ;  /* 0x000000494a00e20c */ /* 0x080fe20003f86270 */
[----:B------:R-:W-:Y:S01]  /*49d0*/  FFMA.FTZ R8, R8, UR7, -R3 ;  /* 0x0000000708087c23 */ /* 0x000fe20008010803 */
[----:B------:R-:W-:Y:S01]  /*49e0*/  @!P6 ISETP.GE.AND P0, PT, R74, R72, PT ;  /* 0x000000484a00e20c */ /* 0x000fe20003f06270 */
[----:B--2---:R-:W-:Y:S01]  /*49f0*/  IMAD.WIDE.U32 R4, R76, -0x326172a9, RZ ;  /* 0xcd9e8d574c047825 */ /* 0x004fe200078e00ff */
[----:B------:R-:W-:Y:S02]  /*4a00*/  LOP3.LUT R74, R69, R78, R243, 0x96, !PT ;  /* 0x0000004e454a7212 */ /* 0x000fe400078e96f3 */
[----:B------:R-:W-:Y:S03]  /*4a10*/  @!P6 FSEL R10, R10, -INF , !P5 ;  /* 0xff8000000a0ae808 */ /* 0x000fe60006800000 */
[----:B------:R2:W-:Y:S01]  /*4a20*/  MUFU.EX2 R160, R8 ;  /* 0x0000000800a07308 */ /* 0x0005e20000000800 */
[----:B------:R-:W-:Y:S01]  /*4a30*/  @!P6 ISETP.GE.AND P1, PT, R75, R72, PT ;  /* 0x000000484b00e20c */ /* 0x000fe20003f26270 */
[----:B------:R-:W-:Y:S01]  /*4a40*/  IMAD.WIDE.U32 R74, R74, -0x326172a9, RZ ;  /* 0xcd9e8d574a4a7825 */ /* 0x000fe200078e00ff */
[----:B------:R-:W-:Y:S03]  /*4a50*/  LOP3.LUT R5, R5, R80, R244, 0x96, !PT ;  /* 0x0000005005057212 */ /* 0x000fe600078e96f4 */
[----:B------:R-:W-:Y:S01]  /*4a60*/  FFMA.FTZ R10, R10, UR7, -R2 ;  /* 0x000000070a0a7c23 */ /* 0x000fe20008010802 */
[----:B----4-:R-:W-:Y:S01]  /*4a70*/  @!P6 VIADD R6, R0, 0x18 ;  /* 0x000000180006e836 */ /* 0x010fe20000000000 */
[----:B------:R-:W-:Y:S01]  /*4a80*/  @!P6 FSEL R12, R12, -INF , !P2 ;  /* 0xff8000000c0ce808 */ /* 0x000fe20005000000 */
[--C-:B------:R-:W-:Y:S01]  /*4a90*/  FFMA.FTZ R9, R9, UR7, -R3.reuse ;  /* 0x0000000709097c23 */ /* 0x100fe20008010803 */
[----:B-1----:R-:W-:Y:S01]  /*4aa0*/  LOP3.LUT R7, R75, R4, R242, 0x96, !PT ;  /* 0x000000044b077212 */ /* 0x002fe200078e96f2 */
[----:B------:R-:W-:Y:S01]  /*4ab0*/  IMAD.WIDE.U32 R4, R5, -0x2daee0ad, RZ ;  /* 0xd2511f5305047825 */ /* 0x000fe200078e00ff */
[----:B------:R1:W-:Y:S01]  /*4ac0*/  MUFU.EX2 R162, R10 ;  /* 0x0000000a00a27308 */ /* 0x0003e20000000800 */
[-C--:B------:R-:W-:Y:S02]  /*4ad0*/  @!P6 ISETP.GE.AND P5, PT, R6, R73.reuse, PT ;  /* 0x000000490600e20c */ /* 0x080fe40003fa6270 */
[----:B------:R-:W-:Y:S01]  /*4ae0*/  FFMA.FTZ R12, R12, UR7, -R3 ;  /* 0x000000070c0c7c23 */ /* 0x000fe20008010803 */
[----:B------:R-:W-:Y:S01]  /*4af0*/  @!P6 ISETP.GE.AND P2, PT, R6, R72, PT ;  /* 0x000000480600e20c */ /* 0x000fe20003f46270 */
[----:B------:R-:W-:Y:S01]  /*4b00*/  IMAD.WIDE.U32 R6, R7, -0x2daee0ad, RZ ;  /* 0xd2511f5307067825 */ /* 0x000fe200078e00ff */
[----:B------:R-:W-:Y:S02]  /*4b10*/  LOP3.LUT R5, R5, R68, R241, 0x96, !PT ;  /* 0x0000004405057212 */ /* 0x000fe400078e96f1 */
[----:B------:R-:W-:Y:S01]  /*4b20*/  @!P6 FSEL R11, R11, -INF , !P1 ;  /* 0xff8000000b0be808 */ /* 0x000fe20004800000 */
[----:B------:R-:W-:Y:S01]  /*4b30*/  @!P6 VIADD R0, R0, 0x19 ;  /* 0x000000190000e836 */ /* 0x000fe20000000000 */
[----:B--2---:R-:W-:Y:S01]  /*4b40*/  LOP3.LUT R8, R7, R4, R239, 0x96, !PT ;  /* 0x0000000407087212 */ /* 0x004fe200078e96ef */
[----:B------:R2:W4:Y:S01]  /*4b50*/  MUFU.EX2 R157, R9 ;  /* 0x00000009009d7308 */ /* 0x0005220000000800 */
[----:B------:R-:W-:Y:S01]  /*4b60*/  IMAD.WIDE.U32 R4, R5, -0x326172a9, RZ ;  /* 0xcd9e8d5705047825 */ /* 0x000fe200078e00ff */
[----:B------:R-:W-:Y:S02]  /*4b70*/  @!P6 FSEL R13, R13, -INF , !P4 ;  /* 0xff8000000d0de808 */ /* 0x000fe40006000000 */
[C---:B------:R-:W-:Y:S01]  /*4b80*/  @!P6 ISETP.GE.AND P1, PT, R0.reuse, R73, PT ;  /* 0x000000490000e20c */ /* 0x040fe20003f26270 */
[----:B------:R-:W-:Y:S01]  /*4b90*/  FFMA.FTZ R11, R11, UR7, -R2 ;  /* 0x000000070b0b7c23 */ /* 0x000fe20008010802 */
[----:B------:R-:W-:Y:S01]  /*4ba0*/  @!P6 ISETP.GE.AND P4, PT, R0, R72, PT ;  /* 0x000000480000e20c */ /* 0x000fe20003f86270 */
[--C-:B------:R-:W-:Y:S01]  /*4bb0*/  FFMA.FTZ R13, R13, UR7, -R3.reuse ;  /* 0x000000070d0d7c23 */ /* 0x100fe20008010803 */
[----:B------:R-:W-:Y:S02]  /*4bc0*/  LOP3.LUT R0, R5, R74, R240, 0x96, !PT ;  /* 0x0000004a05007212 */ /* 0x000fe400078e96f0 */
[----:B------:R-:W4:Y:S01]  /*4bd0*/  MUFU.EX2 R155, R12 ;  /* 0x0000000c009b7308 */ /* 0x000f220000000800 */
[----:B------:R-:W-:Y:S02]  /*4be0*/  LOP3.LUT R72, R6, 0xffff, RZ, 0xc0, !PT ;  /* 0x0000ffff06487812 */ /* 0x000fe400078ec0ff */
[C---:B-1----:R-:W-:Y:S02]  /*4bf0*/  LOP3.LUT R10, R4.reuse, 0xff, RZ, 0xc0, !PT ;  /* 0x000000ff040a7812 */ /* 0x042fe400078ec0ff */
[--C-:B------:R-:W-:Y:S02]  /*4c00*/  SHF.R.U32.HI R70, RZ, 0x18, R4.reuse ;  /* 0x00000018ff467819 */ /* 0x100fe40000011604 */
[----:B------:R-:W-:Y:S03]  /*4c10*/  SHF.R.U32.HI R69, RZ, 0x10, R4 ;  /* 0x00000010ff457819 */ /* 0x000fe60000011604 */
[----:B------:R-:W1:Y:S01]  /*4c20*/  MUFU.EX2 R161, R11 ;  /* 0x0000000b00a17308 */ /* 0x000e620000000800 */
[----:B------:R-:W-:Y:S02]  /*4c30*/  LOP3.LUT R7, R4, 0xffff, RZ, 0xc0, !PT ;  /* 0x0000ffff04077812 */ /* 0x000fe400078ec0ff */
[----:B------:R-:W-:Y:S02]  /*4c40*/  LOP3.LUT R4, R0, 0xffff, RZ, 0xc0, !PT ;  /* 0x0000ffff00047812 */ /* 0x000fe400078ec0ff */
[----:B------:R-:W-:Y:S02]  /*4c50*/  LOP3.LUT R68, R6, 0xff, RZ, 0xc0, !PT ;  /* 0x000000ff06447812 */ /* 0x000fe400078ec0ff */
[----:B------:R-:W-:Y:S03]  /*4c60*/  SHF.R.U32.HI R4, RZ, 0x8, R4 ;  /* 0x00000008ff047819 */ /* 0x000fe60000011604 */
[----:B------:R-:W1:Y:S01]  /*4c70*/  MUFU.EX2 R153, R13 ;  /* 0x0000000d00997308 */ /* 0x000e620000000800 */
[--C-:B--2---:R-:W-:Y:S02]  /*4c80*/  SHF.R.U32.HI R9, RZ, 0x18, R6.reuse ;  /* 0x00000018ff097819 */ /* 0x104fe40000011606 */
[----:B------:R-:W-:Y:S02]  /*4c90*/  SHF.R.U32.HI R71, RZ, 0x10, R6 ;  /* 0x00000010ff477819 */ /* 0x000fe40000011606 */
[----:B------:R-:W-:Y:S02]  /*4ca0*/  LOP3.LUT R5, R0, 0xff, RZ, 0xc0, !PT ;  /* 0x000000ff00057812 */ /* 0x000fe400078ec0ff */
[----:B------:R-:W-:Y:S02]  /*4cb0*/  LOP3.LUT R4, R4, 0xffff, RZ, 0xc0, !PT ;  /* 0x0000ffff04047812 */ /* 0x000fe400078ec0ff */
[--C-:B------:R-:W-:Y:S02]  /*4cc0*/  SHF.R.U32.HI R6, RZ, 0x10, R0.reuse ;  /* 0x00000010ff067819 */ /* 0x100fe40000011600 */
[----:B------:R-:W-:Y:S02]  /*4cd0*/  @!P6 FSEL R17, R17, -INF , !P1 ;  /* 0xff8000001111e808 */ /* 0x000fe40004800000 */
[----:B------:R-:W-:Y:S02]  /*4ce0*/  @!P6 FSEL R16, R16, -INF , !P5 ;  /* 0xff8000001010e808 */ /* 0x000fe40006800000 */
[----:B------:R-:W-:Y:S02]  /*4cf0*/  ISETP.LE.U32.AND P5, PT, R5, UR8, PT ;  /* 0x0000000805007c0c */ /* 0x000fe4000bfa3070 */
[----:B------:R-:W-:Y:S01]  /*4d00*/  ISETP.LE.U32.AND P1, PT, R4, UR8, PT ;  /* 0x0000000804007c0c */ /* 0x000fe2000bf23070 */
[--C-:B------:R-:W-:Y:S01]  /*4d10*/  FFMA.FTZ R16, R16, UR7, -R3.reuse ;  /* 0x0000000710107c23 */ /* 0x100fe20008010803 */
[----:B------:R-:W-:Y:S01]  /*4d20*/  SHF.R.U32.HI R0, RZ, 0x18, R0 ;  /* 0x00000018ff007819 */ /* 0x000fe20000011600 */
[----:B------:R-:W-:Y:S01]  /*4d30*/  FFMA.FTZ R3, R17, UR7, -R3 ;  /* 0x0000000711037c23 */ /* 0x000fe20008010803 */
[----:B------:R-:W-:Y:S01]  /*4d40*/  LOP3.LUT R5, R6, 0xff, RZ, 0xc0, !PT ;  /* 0x000000ff06057812 */ /* 0x000fe200078ec0ff */
[----:B------:R-:W-:Y:S01]  /*4d50*/  MUFU.EX2 R152, R16 ;  /* 0x0000001000987308 */ /* 0x000fe20000000800 */
[----:B------:R-:W-:Y:S02]  /*4d60*/  @!P6 FSEL R19, R19, -INF , !P4 ;  /* 0xff8000001313e808 */ /* 0x000fe40006000000 */
[----:B------:R-:W-:Y:S02]  /*4d70*/  @!P6 FSEL R14, R14, -INF , !P3 ;  /* 0xff8000000e0ee808 */ /* 0x000fe40005800000 */
[----:B------:R-:W-:Y:S01]  /*4d80*/  @!P6 FSEL R15, R15, -INF , !P0 ;  /* 0xff8000000f0fe808 */ /* 0x000fe20004000000 */
[----:B------:R-:W-:Y:S01]  /*4d90*/  @!P5 FADD.FTZ R164, -R164, -RZ ;  /* 0x800000ffa4a4d221 */ /* 0x000fe20000010100 */
[----:B------:R-:W-:Y:S01]  /*4da0*/  @!P6 FSEL R18, R18, -INF , !P2 ;  /* 0xff8000001212e808 */ /* 0x000fe20005000000 */
[--C-:B------:R-:W-:Y:S01]  /*4db0*/  FFMA.FTZ R14, R14, UR7, -R2.reuse ;  /* 0x000000070e0e7c23 */ /* 0x100fe20008010802 */
[----:B------:R-:W-:Y:S01]  /*4dc0*/  ISETP.LE.U32.AND P6, PT, R0, UR8, PT ;  /* 0x0000000800007c0c */ /* 0x000fe2000bfc3070 */
[--C-:B------:R-:W-:Y:S01]  /*4dd0*/  FFMA.FTZ R15, R15, UR7, -R2.reuse ;  /* 0x000000070f0f7c23 */ /* 0x100fe20008010802 */
[----:B------:R-:W-:Y:S01]  /*4de0*/  ISETP.LE.U32.AND P2, PT, R5, UR8, PT ;  /* 0x0000000805007c0c */ /* 0x000fe2000bf43070 */
[--C-:B------:R-:W-:Y:S01]  /*4df0*/  FFMA.FTZ R18, R18, UR7, -R2.reuse ;  /* 0x0000000712127c23 */ /* 0x100fe20008010802 */
[----:B------:R-:W-:Y:S01]  /*4e00*/  SHF.R.U32.HI R4, RZ, 0x8, R7 ;  /* 0x00000008ff047819 */ /* 0x000fe20000011607 */
[----:B------:R2:W1:Y:S01]  /*4e10*/  MUFU.EX2 R151, R3 ;  /* 0x0000000300977308 */ /* 0x0004620000000800 */
[----:B------:R-:W-:Y:S01]  /*4e20*/  FFMA.FTZ R2, R19, UR7, -R2 ;  /* 0x0000000713027c23 */ /* 0x000fe20008010802 */
[----:B---3--:R-:W-:Y:S01]  /*4e30*/  @!P1 FADD.FTZ R163, -R163, -RZ ;  /* 0x800000ffa3a39221 */ /* 0x008fe20000010100 */
[----:B------:R-:W-:Y:S02]  /*4e40*/  LOP3.LUT R0, R4, 0xffff, RZ, 0xc0, !PT ;  /* 0x0000ffff04007812 */ /* 0x000fe400078ec0ff */
[----:B------:R-:W-:Y:S02]  /*4e50*/  LOP3.LUT R4, R69, 0xff, RZ, 0xc0, !PT ;  /* 0x000000ff45047812 */ /* 0x000fe400078ec0ff */
[----:B------:R-:W-:Y:S03]  /*4e60*/  ISETP.LE.U32.AND P1, PT, R0, UR8, PT ;  /* 0x0000000800007c0c */ /* 0x000fe6000bf23070 */
[----:B------:R3:W-:Y:S01]  /*4e70*/  MUFU.EX2 R154, R2 ;  /* 0x00000002009a7308 */ /* 0x0007e20000000800 */
[----:B------:R-:W-:Y:S01]  /*4e80*/  LOP3.LUT R0, R8, 0xff, RZ, 0xc0, !PT ;  /* 0x000000ff08007812 */ /* 0x000fe200078ec0ff */
[----:B------:R-:W-:Y:S01]  /*4e90*/  @!P6 FADD.FTZ R165, -R165, -RZ ;  /* 0x800000ffa5a5e221 */ /* 0x000fe20000010100 */
[----:B------:R-:W-:Y:S01]  /*4ea0*/  @!P2 FADD.FTZ R166, -R166, -RZ ;  /* 0x800000ffa6a6a221 */ /* 0x000fe20000010100 */
[----:B------:R-:W-:Y:S02]  /*4eb0*/  ISETP.LE.U32.AND P6, PT, R4, UR8, PT ;  /* 0x0000000804007c0c */ /* 0x000fe4000bfc3070 */
[----:B------:R-:W-:Y:S02]  /*4ec0*/  ISETP.LE.U32.AND P2, PT, R0, UR8, PT ;  /* 0x0000000800007c0c */ /* 0x000fe4000bf43070 */
[----:B------:R-:W-:Y:S02]  /*4ed0*/  ISETP.LE.U32.AND P4, PT, R10, UR8, PT ;  /* 0x000000080a007c0c */ /* 0x000fe4000bf83070 */
[----:B------:R-:W-:Y:S01]  /*4ee0*/  MUFU.EX2 R159, R14 ;  /* 0x0000000e009f7308 */ /* 0x000fe20000000800 */
[----:B------:R-:W-:Y:S02]  /*4ef0*/  LOP3.LUT R0, R8, 0xffff, RZ, 0xc0, !PT ;  /* 0x0000ffff08007812 */ /* 0x000fe400078ec0ff */
[----:B--2---:R-:W-:Y:S01]  /*4f00*/  SHF.R.U32.HI R3, RZ, 0x8, R72 ;  /* 0x00000008ff037819 */ /* 0x004fe20000011648 */
[----:B----4-:R-:W-:Y:S01]  /*4f10*/  @!P1 FADD.FTZ R157, -R157, -RZ ;  /* 0x800000ff9d9d9221 */ /* 0x010fe20000010100 */
[----:B------:R-:W-:Y:S02]  /*4f20*/  SHF.R.U32.HI R0, RZ, 0x8, R0 ;  /* 0x00000008ff007819 */ /* 0x000fe40000011600 */
[----:B------:R-:W-:Y:S01]  /*4f30*/  ISETP.LE.U32.AND P5, PT, R70, UR8, PT ;  /* 0x0000000846007c0c */ /* 0x000fe2000bfa3070 */
[----:B------:R-:W-:Y:S01]  /*4f40*/  @!P6 FADD.FTZ R162, -R162, -RZ ;  /* 0x800000ffa2a2e221 */ /* 0x000fe20000010100 */
[----:B------:R-:W-:Y:S01]  /*4f50*/  LOP3.LUT R0, R0, 0xffff, RZ, 0xc0, !PT ;  /* 0x0000ffff00007812 */ /* 0x000fe200078ec0ff */
[----:B------:R-:W-:Y:S01]  /*4f60*/  @!P2 FADD.FTZ R155, -R155, -RZ ;  /* 0x800000ff9b9ba221 */ /* 0x000fe20000010100 */
[----:B---3--:R-:W-:Y:S01]  /*4f70*/  F2FP.RELU.BF16.F32.PACK_AB R2, R165, R166 ;  /* 0x000000a6a502723e */ /* 0x008fe200000018ff */
[----:B------:R-:W-:Y:S01]  /*4f80*/  @!P4 FADD.FTZ R160, -R160, -RZ ;  /* 0x800000ffa0a0c221 */ /* 0x000fe20000010100 */
[----:B------:R-:W-:Y:S01]  /*4f90*/  ISETP.LE.U32.AND P6, PT, R0, UR8, PT ;  /* 0x0000000800007c0c */ /* 0x000fe2000bfc3070 */
[----:B------:R-:W2:Y:S01]  /*4fa0*/  MUFU.EX2 R158, R15 ;  /* 0x0000000f009e7308 */ /* 0x000ea20000000800 */
[----:B------:R-:W-:Y:S01]  /*4fb0*/  LOP3.LUT R0, R3, 0xffff, RZ, 0xc0, !PT ;  /* 0x0000ffff03007812 */ /* 0x000fe200078ec0ff */
[----:B------:R-:W-:Y:S01]  /*4fc0*/  STS [R211+0x20400], R2 ;  /* 0x02040002d3007388 */ /* 0x000fe20000000800 */
[----:B------:R-:W-:Y:S02]  /*4fd0*/  F2FP.RELU.BF16.F32.PACK_AB R3, R163, R164 ;  /* 0x000000a4a303723e */ /* 0x000fe400000018ff */
[----:B------:R-:W-:Y:S01]  /*4fe0*/  ISETP.LE.U32.AND P2, PT, R0, UR8, PT ;  /* 0x0000000800007c0c */ /* 0x000fe2000bf43070 */
[----:B-1----:R-:W-:Y:S01]  /*4ff0*/  @!P5 FADD.FTZ R161, -R161, -RZ ;  /* 0x800000ffa1a1d221 */ /* 0x002fe20000010100 */
[----:B------:R-:W-:Y:S01]  /*5000*/  F2FP.RELU.BF16.F32.PACK_AB R0, R157, R160 ;  /* 0x000000a09d00723e */ /* 0x000fe200000018ff */
[----:B------:R-:W-:Y:S01]  /*5010*/  STS [R211+0x20000], R3 ;  /* 0x02000003d3007388 */ /* 0x000fe20000000800 */
[--C-:B------:R-:W-:Y:S01]  /*5020*/  SHF.R.U32.HI R4, RZ, 0x18, R8.reuse ;  /* 0x00000018ff047819 */ /* 0x100fe20000011608 */
[----:B------:R-:W1:Y:S01]  /*5030*/  MUFU.EX2 R156, R18 ;  /* 0x00000012009c7308 */ /* 0x000e620000000800 */
[----:B------:R-:W-:Y:S02]  /*5040*/  SHF.R.U32.HI R8, RZ, 0x10, R8 ;  /* 0x00000010ff087819 */ /* 0x000fe40000011608 */
[----:B------:R3:W-:Y:S01]  /*5050*/  STS [R214+0x20000], R0 ;  /* 0x02000000d6007388 */ /* 0x0007e20000000800 */
[----:B------:R-:W-:Y:S01]  /*5060*/  ISETP.LE.U32.AND P4, PT, R4, UR8, PT ;  /* 0x0000000804007c0c */ /* 0x000fe2000bf83070 */
[----:B------:R-:W-:Y:S01]  /*5070*/  @!P6 FADD.FTZ R153, -R153, -RZ ;  /* 0x800000ff9999e221 */ /* 0x000fe20000010100 */
[----:B------:R-:W-:Y:S02]  /*5080*/  LOP3.LUT R8, R8, 0xff, RZ, 0xc0, !PT ;  /* 0x000000ff08087812 */ /* 0x000fe400078ec0ff */
[----:B------:R-:W-:Y:S01]  /*5090*/  LOP3.LUT R4, R71, 0xff, RZ, 0xc0, !PT ;  /* 0x000000ff47047812 */ /* 0x000fe200078ec0ff */
[----:B------:R-:W-:Y:S01]  /*50a0*/  @!P2 FADD.FTZ R151, -R151, -RZ ;  /* 0x800000ff9797a221 */ /* 0x000fe20000010100 */
[----:B------:R-:W-:Y:S02]  /*50b0*/  ISETP.LE.U32.AND P5, PT, R8, UR8, PT ;  /* 0x0000000808007c0c */ /* 0x000fe4000bfa3070 */
[----:B------:R-:W-:Y:S02]  /*50c0*/  ISETP.LE.U32.AND P0, PT, R9, UR8, PT ;  /* 0x0000000809007c0c */ /* 0x000fe4000bf03070 */
[----:B------:R-:W-:Y:S02]  /*50d0*/  ISETP.LE.U32.AND P1, PT, R4, UR8, PT ;  /* 0x0000000804007c0c */ /* 0x000fe4000bf23070 */
[----:B------:R-:W-:Y:S01]  /*50e0*/  ISETP.LE.U32.AND P3, PT, R68, UR8, PT ;  /* 0x0000000844007c0c */ /* 0x000fe2000bf63070 */
[----:B--2---:R-:W-:Y:S01]  /*50f0*/  @!P4 FADD.FTZ R158, -R158, -RZ ;  /* 0x800000ff9e9ec221 */ /* 0x004fe20000010100 */
[----:B------:R-:W-:Y:S02]  /*5100*/  F2FP.RELU.BF16.F32.PACK_AB R5, R153, R155 ;  /* 0x0000009b9905723e */ /* 0x000fe400000018ff */
[----:B------:R-:W-:Y:S02]  /*5110*/  FSETP.GE.FTZ.AND P2, PT, R157, RZ, PT ;  /* 0x000000ff9d00720b */ /* 0x000fe40003f56000 */
[----:B------:R-:W-:Y:S01]  /*5120*/  ISETP.GT.AND P4, PT, R197, R219, PT ;  /* 0x000000dbc500720c */ /* 0x000fe20003f84270 */
[----:B------:R-:W-:Y:S01]  /*5130*/  @!P5 FADD.FTZ R159, -R159, -RZ ;  /* 0x800000ff9f9fd221 */ /* 0x000fe20000010100 */
[----:B------:R-:W-:Y:S01]  /*5140*/  FSETP.GE.FTZ.AND P6, PT, R166, RZ, PT ;  /* 0x000000ffa600720b */ /* 0x000fe20003fd6000 */
[----:B------:R-:W-:Y:S01]  /*5150*/  @!P0 FADD.FTZ R154, -R154, -RZ ;  /* 0x800000ff9a9a8221 */ /* 0x000fe20000010100 */
[----:B------:R-:W-:Y:S01]  /*5160*/  FSETP.GE.FTZ.AND P5, PT, R165, RZ, PT ;  /* 0x000000ffa500720b */ /* 0x000fe20003fb6000 */
[----:B-1----:R-:W-:Y:S01]  /*5170*/  @!P1 FADD.FTZ R156, -R156, -RZ ;  /* 0x800000ff9c9c9221 */ /* 0x002fe20000010100 */
[----:B---3--:R-:W-:Y:S01]  /*5180*/  F2FP.RELU.BF16.F32.PACK_AB R0, R161, R162 ;  /* 0x000000a2a100723e */ /* 0x008fe200000018ff */
[----:B------:R-:W-:Y:S01]  /*5190*/  @!P3 FADD.FTZ R152, -R152, -RZ ;  /* 0x800000ff9898b221 */ /* 0x000fe20000010100 */
[----:B------:R-:W-:Y:S02]  /*51a0*/  F2FP.RELU.BF16.F32.PACK_AB R4, R158, R159 ;  /* 0x0000009f9e04723e */ /* 0x000fe400000018ff */
[----:B------:R-:W-:Y:S01]  /*51b0*/  F2FP.RELU.BF16.F32.PACK_AB R2, R154, R156 ;  /* 0x0000009c9a02723e */ /* 0x000fe200000018ff */
[----:B------:R1:W-:Y:S01]  /*51c0*/  STS [R214+0x20400], R0 ;  /* 0x02040000d6007388 */ /* 0x0003e20000000800 */
[----:B------:R-:W-:Y:S02]  /*51d0*/  F2FP.RELU.BF16.F32.PACK_AB R3, R151, R152 ;  /* 0x000000989703723e */ /* 0x000fe400000018ff */
[----:B------:R-:W-:Y:S02]  /*51e0*/  FSETP.GE.FTZ.AND P1, PT, R164, RZ, PT ;  /* 0x000000ffa400720b */ /* 0x000fe40003f36000 */
[----:B------:R-:W-:Y:S01]  /*51f0*/  STS [R212+0x20000], R5 ;  /* 0x02000005d4007388 */ /* 0x000fe20000000800 */
[----:B------:R-:W-:Y:S04]  /*5200*/  FSETP.GE.FTZ.AND P3, PT, R160, RZ, PT ;  /* 0x000000ffa000720b */ /* 0x000fe80003f76000 */
[----:B------:R-:W-:Y:S05]  /*5210*/  STS [R212+0x20400], R4 ;  /* 0x02040004d4007388 */ /* 0x000fea0000000800 */
[----:B------:R2:W-:Y:S05]  /*5220*/  STS [R213+0x20400], R2 ;  /* 0x02040002d5007388 */ /* 0x0005ea0000000800 */
[----:B------:R3:W-:Y:S05]  /*5230*/  STS [R213+0x20000], R3 ;  /* 0x02000003d5007388 */ /* 0x0007ea0000000800 */
[----:B------:R-:W-:Y:S01]  /*5240*/  LDSM.16.M88.4 R8, [R177+0x18000] ;  /* 0x01800000b108783b */ /* 0x000fe20000000200 */
[----:B-1----:R-:W-:Y:S04]  /*5250*/  LEA R0, R190, UR5, 0x1 ;  /* 0x00000005be007c11 */ /* 0x002fe8000f8e08ff */
[----:B------:R-:W-:Y:S05]  /*5260*/  LDSM.16.M88.4 R68, [R177+0x18800] ;  /* 0x01880000b144783b */ /* 0x000fea0000000200 */
[----:B------:R-:W1:Y:S05]  /*5270*/  LDSM.16.M88.4 R16, [R0+0xc000] ;  /* 0x00c000000010783b */ /* 0x000e6a0000000200 */
[----:B------:R-:W-:Y:S01]  /*5280*/  LDSM.16.M88.4 R76, [R178+0x18000] ;  /* 0x01800000b24c783b */ /* 0x000fe20000000200 */
[----:B--2---:R-:W-:Y:S02]  /*5290*/  IMAD.MOV.U32 R2, RZ, RZ, R216 ;  /* 0x000000ffff027224 */ /* 0x004fe400078e00d8 */
[----:B---3--:R-:W-:Y:S03]  /*52a0*/  IMAD.MOV.U32 R3, RZ, RZ, R215 ;  /* 0x000000ffff037224 */ /* 0x008fe600078e00d7 */
[C---:B------:R-:W-:Y:S01]  /*52b0*/  LEA R92, P0, R210.reuse, R2, 0x2 ;  /* 0x00000002d25c7211 */ /* 0x040fe200078010ff */
[--C-:B------:R-:W-:Y:S01]  /*52c0*/  IMAD.IADD R2, R185, 0x1, R0.reuse ;  /* 0x00000001b9027824 */ /* 0x100fe200078e0200 */
[----:B------:R-:W-:Y:S02]  /*52d0*/  LDSM.16.M88.4 R80, [R178+0x18800] ;  /* 0x01880000b250783b */ /* 0x000fe40000000200 */
[----:B------:R-:W-:Y:S01]  /*52e0*/  LEA.HI.X.SX32 R93, R210, R3, 0x2, P0 ;  /* 0x00000003d25d7211 */ /* 0x000fe200000f16ff */
[C---:B------:R-:W-:Y:S01]  /*52f0*/  IMAD.IADD R3, R184.reuse, 0x1, R0 ;  /* 0x00000001b8037824 */ /* 0x040fe200078e0200 */
[----:B------:R-:W-:Y:S01]  /*5300*/  FSETP.GE.FTZ.AND P0, PT, R163, RZ, PT ;  /* 0x000000ffa300720b */ /* 0x000fe20003f16000 */
[----:B------:R-:W2:Y:S01]  /*5310*/  LDSM.16.M88.4 R72, [R2+0xc000] ;  /* 0x00c000000248783b */ /* 0x000ea20000000200 */
[----:B------:R-:W-:Y:S04]  /*5320*/  IMAD.IADD R148, R184, 0x1, R2 ;  /* 0x00000001b8947824 */ /* 0x000fe800078e0202 */
[----:B------:R-:W3:Y:S05]  /*5330*/  LDG.E R150, desc[UR14][R92.64] ;  /* 0x0000000e5c967981 */ /* 0x000eea000c1e1900 */
[----:B------:R-:W-:Y:S05]  /*5340*/  LDSM.16.M88.4 R84, [R3+0xc000] ;  /* 0x00c000000354783b */ /* 0x000fea0000000200 */
[----:B------:R4:W3:Y:S05]  /*5350*/  LDG.E R149, desc[UR14][R92.64+0x20] ;  /* 0x0000200e5c957981 */ /* 0x0008ea000c1e1900 */
[----:B------:R-:W2:Y:S01]  /*5360*/  LDSM.16.M88.4 R88, [R180+0x18000] ;  /* 0x01800000b458783b */ /* 0x000ea20000000200 */
[C---:B-1----:R-:W-:Y:S04]  /*5370*/  HMMA.16816.F32.BF16 R4, R16.reuse, R8, RZ ;  /* 0x000000081004723c */ /* 0x042fe800000418ff */
[----:B------:R-:W-:Y:S02]  /*5380*/  LDSM.16.M88.4 R96, [R179+0x18000] ;  /* 0x01800000b360783b */ /* 0x000fe40000000200 */
[C---:B------:R-:W-:Y:S06]  /*5390*/  HMMA.16816.F32.BF16 R8, R16.reuse, R10, RZ ;  /* 0x0000000a1008723c */ /* 0x040fec00000418ff */
[C---:B------:R-:W-:Y:S01]  /*53a0*/  HMMA.16816.F32.BF16 R12, R16.reuse, R68, RZ ;  /* 0x00000044100c723c */ /* 0x040fe200000418ff */
[----:B----4-:R-:W-:Y:S05]  /*53b0*/  LDSM.16.M88.4 R92, [R148+0xc000] ;  /* 0x00c00000945c783b */ /* 0x010fea0000000200 */
[----:B------:R-:W-:Y:S01]  /*53c0*/  HMMA.16816.F32.BF16 R16, R16, R70, RZ ;  /* 0x000000461010723c */ /* 0x000fe200000418ff */
[----:B------:R-:W1:Y:S05]  /*53d0*/  LDSM.16.M88.4 R68, [R180+0x18800] ;  /* 0x01880000b444783b */ /* 0x000e6a0000000200 */
[C---:B--2---:R-:W-:Y:S06]  /*53e0*/  HMMA.16816.F32.BF16 R4, R72.reuse, R76, R4 ;  /* 0x0000004c4804723c */ /* 0x044fec0000041804 */
[C---:B------:R-:W-:Y:S01]  /*53f0*/  HMMA.16816.F32.BF16 R8, R72.reuse, R78, R8 ;  /* 0x0000004e4808723c */ /* 0x040fe20000041808 */
[----:B------:R-:W-:Y:S05]  /*5400*/  LDSM.16.M88.4 R76, [R0+0xe000] ;  /* 0x00e00000004c783b */ /* 0x000fea0000000200 */
[C---:B------:R-:W-:Y:S06]  /*5410*/  HMMA.16816.F32.BF16 R12, R72.reuse, R80, R12 ;  /* 0x00000050480c723c */ /* 0x040fec000004180c */
[----:B------:R-:W-:Y:S01]  /*5420*/  HMMA.16816.F32.BF16 R16, R72, R82, R16 ;  /* 0x000000524810723c */ /* 0x000fe20000041810 */
[----:B------:R-:W2:Y:S05]  /*5430*/  LDSM.16.M88.4 R72, [R179+0x18800] ;  /* 0x01880000b348783b */ /* 0x000eaa0000000200 */
[C---:B------:R-:W-:Y:S01]  /*5440*/  HMMA.16816.F32.BF16 R4, R84.reuse, R88, R4 ;  /* 0x000000585404723c */ /* 0x040fe20000041804 */
[----:B------:R-:W4:Y:S05]  /*5450*/  LDSM.16.M88.4 R80, [R177+0x1a000] ;  /* 0x01a00000b150783b */ /* 0x000f2a0000000200 */
[C---:B------:R-:W-:Y:S01]  /*5460*/  HMMA.16816.F32.BF16 R8, R84.reuse, R90, R8 ;  /* 0x0000005a5408723c */ /* 0x040fe20000041808 */
[----:B------:R-:W-:Y:S05]  /*5470*/  LDSM.16.M88.4 R88, [R178+0x1a000] ;  /* 0x01a00000b258783b */ /* 0x000fea0000000200 */
[C---:B-1----:R-:W-:Y:S06]  /*5480*/  HMMA.16816.F32.BF16 R12, R84.reuse, R68, R12 ;  /* 0x00000044540c723c */ /* 0x042fec000004180c */
[----:B------:R-:W-:Y:S01]  /*5490*/  HMMA.16816.F32.BF16 R16, R84, R70, R16 ;  /* 0x000000465410723c */ /* 0x000fe20000041810 */
[----:B------:R-:W1:Y:S05]  /*54a0*/  LDSM.16.M88.4 R68, [R177+0x1a800] ;  /* 0x01a80000b144783b */ /* 0x000e6a0000000200 */
[C---:B------:R-:W-:Y:S01]  /*54b0*/  HMMA.16816.F32.BF16 R4, R92.reuse, R96, R4 ;  /* 0x000000605c04723c */ /* 0x040fe20000041804 */
[----:B------:R-:W1:Y:S05]  /*54c0*/  LDSM.16.M88.4 R84, [R2+0xe000] ;  /* 0x00e000000254783b */ /* 0x000e6a0000000200 */
[C---:B------:R-:W-:Y:S01]  /*54d0*/  HMMA.16816.F32.BF16 R8, R92.reuse, R98, R8 ;  /* 0x000000625c08723c */ /* 0x040fe20000041808 */
[----:B------:R-:W-:Y:S05]  /*54e0*/  LDSM.16.M88.4 R96, [R180+0x1a000] ;  /* 0x01a00000b460783b */ /* 0x000fea0000000200 */
[C---:B--2---:R-:W-:Y:S06]  /*54f0*/  HMMA.16816.F32.BF16 R12, R92.reuse, R72, R12 ;  /* 0x000000485c0c723c */ /* 0x044fec000004180c */
[----:B------:R-:W-:Y:S01]  /*5500*/  HMMA.16816.F32.BF16 R16, R92, R74, R16 ;  /* 0x0000004a5c10723c */ /* 0x000fe20000041810 */
[----:B------:R-:W2:Y:S05]  /*5510*/  LDSM.16.M88.4 R72, [R178+0x1a800] ;  /* 0x01a80000b248783b */ /* 0x000eaa0000000200 */
[C---:B----4-:R-:W-:Y:S01]  /*5520*/  HMMA.16816.F32.BF16 R4, R76.reuse, R80, R4 ;  /* 0x000000504c04723c */ /* 0x050fe20000041804 */
        /* <DEDUP_REMOVED lines=36> */
[C---:B------:R-:W-:Y:S06]  /*5770*/  HMMA.16816.F32.BF16 R8, R92.reuse, R98, R8 ;  /* 0x000000625c08723c */ /* 0x040fec0000041808 */
[C---:B--2---:R-:W-:Y:S06]  /*5780*/  HMMA.16816.F32.BF16 R12, R92.reuse, R72, R12 ;  /* 0x000000485c0c723c */ /* 0x044fec000004180c */
[----:B------:R-:W-:Y:S01]  /*5790*/  HMMA.16816.F32.BF16 R16, R92, R74, R16 ;  /* 0x0000004a5c10723c */ /* 0x000fe20000041810 */
[----:B------:R-:W2:Y:S05]  /*57a0*/  LDSM.16.M88.4 R72, [R179+0x1c800] ;  /* 0x01c80000b348783b */ /* 0x000eaa0000000200 */
[C---:B----4-:R-:W-:Y:S06]  /*57b0*/  HMMA.16816.F32.BF16 R4, R76.reuse, R80, R4 ;  /* 0x000000504c04723c */ /* 0x050fec0000041804 */
[C---:B------:R-:W-:Y:S06]  /*57c0*/  HMMA.16816.F32.BF16 R8, R76.reuse, R82, R8 ;  /* 0x000000524c08723c */ /* 0x040fec0000041808 */
[C---:B-1----:R-:W-:Y:S06]  /*57d0*/  HMMA.16816.F32.BF16 R12, R76.reuse, R68, R12 ;  /* 0x000000444c0c723c */ /* 0x042fec000004180c */
[----:B------:R-:W-:Y:S06]  /*57e0*/  HMMA.16816.F32.BF16 R16, R76, R70, R16 ;  /* 0x000000464c10723c */ /* 0x000fec0000041810 */
[C---:B------:R-:W-:Y:S06]  /*57f0*/  HMMA.16816.F32.BF16 R4, R84.reuse, R88, R4 ;  /* 0x000000585404723c */ /* 0x040fec0000041804 */
[C---:B------:R-:W-:Y:S06]  /*5800*/  HMMA.16816.F32.BF16 R8, R84.reuse, R90, R8 ;  /* 0x0000005a5408723c */ /* 0x040fec0000041808 */
[C---:B--2---:R-:W-:Y:S06]  /*5810*/  HMMA.16816.F32.BF16 R12, R84.reuse, R72, R12 ;  /* 0x00000048540c723c */ /* 0x044fec000004180c */
[----:B------:R-:W-:Y:S06]  /*5820*/  HMMA.16816.F32.BF16 R16, R84, R74, R16 ;  /* 0x0000004a5410723c */ /* 0x000fec0000041810 */
[C---:B---3--:R-:W-:Y:S01]  /*5830*/  FADD.FTZ R0, -R150.reuse, R5 ;  /* 0x0000000596007221 */ /* 0x048fe20000010100 */
[----:B------:R-:W-:Y:S01]  /*5840*/  FADD.FTZ R2, -R150, R4 ;  /* 0x0000000496027221 */ /* 0x000fe20000010100 */
[----:B------:R-:W-:Y:S03]  /*5850*/  FADD.FTZ R70, -R149, R6 ;  /* 0x0000000695467221 */ /* 0x000fe60000010100 */
[-C--:B------:R-:W-:Y:S01]  /*5860*/  FSEL R0, R0, R150.reuse, P0 ;  /* 0x0000009600007208 */ /* 0x080fe20000000000 */
[----:B------:R-:W-:Y:S01]  /*5870*/  FADD.FTZ R9, -R150, R9 ;  /* 0x0000000996097221 */ /* 0x000fe20000010100 */
[-C--:B------:R-:W-:Y:S01]  /*5880*/  FSEL R2, R2, R150.reuse, P1 ;  /* 0x0000009602027208 */ /* 0x080fe20000800000 */
[C---:B------:R-:W-:Y:S01]  /*5890*/  FADD.FTZ R8, -R150.reuse, R8 ;  /* 0x0000000896087221 */ /* 0x040fe20000010100 */
[----:B------:R-:W-:Y:S01]  /*58a0*/  FSETP.GE.FTZ.AND P0, PT, R151, RZ, PT ;  /* 0x000000ff9700720b */ /* 0x000fe20003f16000 */
[----:B------:R-:W-:Y:S01]  /*58b0*/  FADD.FTZ R69, -R149, R7 ;  /* 0x0000000795457221 */ /* 0x000fe20000010100 */
[----:B------:R-:W-:Y:S01]  /*58c0*/  FSEL R9, R9, R150, P2 ;  /* 0x0000009609097208 */ /* 0x000fe20001000000 */
[C---:B------:R-:W-:Y:S01]  /*58d0*/  FADD.FTZ R12, -R150.reuse, R12 ;  /* 0x0000000c960c7221 */ /* 0x040fe20000010100 */
[----:B------:R-:W-:Y:S01]  /*58e0*/  FSETP.GE.FTZ.AND P1, PT, R155, RZ, PT ;  /* 0x000000ff9b00720b */ /* 0x000fe20003f36000 */
[----:B------:R-:W-:Y:S01]  /*58f0*/  FADD.FTZ R13, -R150, R13 ;  /* 0x0000000d960d7221 */ /* 0x000fe20000010100 */
[----:B------:R-:W-:Y:S01]  /*5900*/  FSETP.GE.FTZ.AND P2, PT, R153, RZ, PT ;  /* 0x000000ff9900720b */ /* 0x000fe20003f56000 */
[----:B------:R-:W-:Y:S01]  /*5910*/  FMUL.FTZ R3, R164, R2 ;  /* 0x00000002a4037220 */ /* 0x000fe20000410000 */
[----:B------:R-:W-:Y:S01]  /*5920*/  FSEL R8, R8, R150, P3 ;  /* 0x0000009608087208 */ /* 0x000fe20001800000 */
[----:B------:R-:W-:Y:S01]  /*5930*/  FMUL.FTZ R2, R163, R0 ;  /* 0x00000000a3027220 */ /* 0x000fe20000410000 */
[-C--:B------:R-:W-:Y:S01]  /*5940*/  FSEL R12, R12, R150.reuse, P1 ;  /* 0x000000960c0c7208 */ /* 0x080fe20000800000 */
[----:B------:R-:W-:Y:S01]  /*5950*/  FADD.FTZ R0, -R150, R16 ;  /* 0x0000001096007221 */ /* 0x000fe20000010100 */
[----:B------:R-:W-:Y:S01]  /*5960*/  FSEL R13, R13, R150, P2 ;  /* 0x000000960d0d7208 */ /* 0x000fe20001000000 */
[----:B------:R-:W-:Y:S01]  /*5970*/  FMUL.FTZ R8, R160, R8 ;  /* 0x00000008a0087220 */ /* 0x000fe20000410000 */
[----:B------:R-:W-:Y:S01]  /*5980*/  FSETP.GE.FTZ.AND P1, PT, R152, RZ, PT ;  /* 0x000000ff9800720b */ /* 0x000fe20003f36000 */
[----:B------:R-:W-:Y:S01]  /*5990*/  FMUL.FTZ R9, R157, R9 ;  /* 0x000000099d097220 */ /* 0x000fe20000410000 */
[----:B------:R-:W-:Y:S01]  /*59a0*/  F2FP.BF16.F32.PACK_AB R16, R2, R3 ;  /* 0x000000030210723e */ /* 0x000fe200000010ff */
[----:B------:R-:W-:Y:S01]  /*59b0*/  FMUL.FTZ R12, R155, R12 ;  /* 0x0000000c9b0c7220 */ /* 0x000fe20000410000 */
[----:B------:R-:W-:Y:S01]  /*59c0*/  FSEL R0, R0, R150, P1 ;  /* 0x0000009600007208 */ /* 0x000fe20000800000 */
[----:B------:R-:W-:Y:S01]  /*59d0*/  FMUL.FTZ R13, R153, R13 ;  /* 0x0000000d990d7220 */ /* 0x000fe20000410000 */
[----:B------:R-:W-:Y:S01]  /*59e0*/  F2FP.BF16.F32.PACK_AB R68, R9, R8 ;  /* 0x000000080944723e */ /* 0x000fe200000010ff */
[----:B------:R-:W-:Y:S02]  /*59f0*/  @P0 FADD.FTZ R150, -R150, R17 ;  /* 0x0000001196960221 */ /* 0x000fe40000010100 */
[----:B------:R-:W-:Y:S01]  /*5a00*/  FMUL.FTZ R71, R152, R0 ;  /* 0x0000000098477220 */ /* 0x000fe20000410000 */
[----:B------:R-:W-:Y:S01]  /*5a10*/  F2FP.BF16.F32.PACK_AB R17, R13, R12 ;  /* 0x0000000c0d11723e */ /* 0x000fe200000010ff */
[----:B------:R-:W-:Y:S01]  /*5a20*/  FMUL.FTZ R150, R151, R150 ;  /* 0x0000009697967220 */ /* 0x000fe20000410000 */
[----:B------:R-:W-:Y:S06]  /*5a30*/  @!P4 BRA `(.L_x_561) ;  /* 0x00000004002cc947 */ /* 0x000fec0003800000 */
[----:B------:R-:W1:Y:S01]  /*5a40*/  LDC R7, c[0x0][0x240] ;  /* 0x00009000ff077b82 */ /* 0x000e620000000800 */
[----:B------:R-:W-:Y:S01]  /*5a50*/  ISETP.GE.AND P2, PT, R217, UR4, PT ;  /* 0x00000004d9007c0c */ /* 0x000fe2000bf46270 */
[----:B------:R-:W-:Y:S01]  /*5a60*/  IMAD.MOV.U32 R4, RZ, RZ, -0x6000 ;  /* 0xffffa000ff047424 */ /* 0x000fe200078e00ff */
[----:B------:R-:W-:Y:S02]  /*5a70*/  ISETP.GE.AND P1, PT, R218, UR4, PT ;  /* 0x00000004da007c0c */ /* 0x000fe4000bf26270 */
[----:B------:R-:W-:Y:S03]  /*5a80*/  LOP3.LUT R0, R197, 0x1, RZ, 0xc0, !PT ;  /* 0x00000001c5007812 */ /* 0x000fe600078ec0ff */
[----:B------:R-:W2:Y:S01]  /*5a90*/  LDC R72, c[0x0][0x244] ;  /* 0x00009100ff487b82 */ /* 0x000ea20000000800 */
[----:B------:R-:W-:Y:S04]  /*5aa0*/  ISETP.NE.U32.AND P0, PT, R0, 0x1, PT ;  /* 0x000000010000780c */ /* 0x000fe80003f05070 */
[----:B------:R-:W-:Y:S05]  /*5ab0*/  SEL R4, R4, 0x6000, !P0 ;  /* 0x0000600004047807 */ /* 0x000fea0004000000 */
[--C-:B------:R-:W-:Y:S02]  /*5ac0*/  IMAD.IADD R195, R195, 0x1, R4.reuse ;  /* 0x00000001c3c37824 */ /* 0x100fe400078e0204 */
[--C-:B------:R-:W-:Y:S02]  /*5ad0*/  IMAD.IADD R198, R198, 0x1, R4.reuse ;  /* 0x00000001c6c67824 */ /* 0x100fe400078e0204 */
[----:B------:R-:W-:Y:S02]  /*5ae0*/  IMAD.IADD R183, R183, 0x1, R4 ;  /* 0x00000001b7b77824 */ /* 0x000fe400078e0204 */
[----:B-1----:R-:W-:Y:S05]  /*5af0*/  IMAD.U32 R3, R7, -0x40, RZ ;  /* 0xffffffc007037824 */ /* 0x002fea00078e00ff */
[-C--:B------:R-:W-:Y:S02]  /*5b00*/  LEA R2, P0, R3, R202.reuse, 0x1 ;  /* 0x000000ca03027211 */ /* 0x080fe400078008ff */
[----:B------:R-:W-:Y:S02]  /*5b10*/  SHF.R.S32.HI R5, RZ, 0x1f, R3 ;  /* 0x0000001fff057819 */ /* 0x000fe40000011403 */
[----:B------:R-:W-:Y:S02]  /*5b20*/  LEA R0, P3, R7, R3, 0x5 ;  /* 0x0000000307007211 */ /* 0x000fe400078628ff */
[----:B------:R-:W-:Y:S02]  /*5b30*/  LEA.HI.X.SX32 R3, R3, R203, 0x1, P0 ;  /* 0x000000cb03037211 */ /* 0x000fe400000f0eff */
[----:B------:R-:W-:Y:S02]  /*5b40*/  ISETP.GE.AND P0, PT, R206, UR4, PT ;  /* 0x00000004ce007c0c */ /* 0x000fe4000bf06270 */
[C---:B--2---:R-:W-:Y:S02]  /*5b50*/  LEA.HI.X R5, R7.reuse, R5, R72, 0x5, P3 ;  /* 0x0000000507057211 */ /* 0x044fe400018f2c48 */
[CC--:B------:R-:W-:Y:S04]  /*5b60*/  @!P2 LEA R12, P3, R0.reuse, R202.reuse, 0x1 ;  /* 0x000000ca000ca211 */ /* 0x0c0fe800078608ff */
[CCC-:B------:R-:W-:Y:S02]  /*5b70*/  @!P2 LEA.HI.X R13, R0.reuse, R203.reuse, R5.reuse, 0x1, P3 ;  /* 0x000000cb000da211 */ /* 0x1c0fe400018f0c05 */
[C---:B------:R-:W-:Y:S01]  /*5b80*/  @!P1 LEA R8, P3, R0.reuse, R202, 0x1 ;  /* 0x000000ca00089211 */ /* 0x040fe200078608ff */
[----:B------:R-:W-:Y:S02]  /*5b90*/  IMAD.MOV.U32 R202, RZ, RZ, R2 ;  /* 0x000000ffffca7224 */ /* 0x000fe400078e0002 */
[----:B------:R1:W-:Y:S01]  /*5ba0*/  @P0 STS [R195], RZ ;  /* 0x000000ffc3000388 */ /* 0x0003e20000000800 */
[----:B------:R-:W-:Y:S01]  /*5bb0*/  @!P1 LEA.HI.X R9, R0, R203, R5, 0x1, P3 ;  /* 0x000000cb00099211 */ /* 0x000fe200018f0c05 */
[----:B------:R-:W-:Y:S01]  /*5bc0*/  IMAD.MOV.U32 R203, RZ, RZ, R3 ;  /* 0x000000ffffcb7224 */ /* 0x000fe200078e0003 */
[C---:B------:R-:W-:Y:S01]  /*5bd0*/  @!P0 LEA R6, P3, R7.reuse, R2, 0x6 ;  /* 0x0000000207068211 */ /* 0x040fe200078630ff */
[----:B------:R1:W-:Y:S03]  /*5be0*/  @P0 STS [R195+0x4], RZ ;  /* 0x000004ffc3000388 */ /* 0x0003e60000000800 */
[----:B------:R-:W-:Y:S01]  /*5bf0*/  @!P0 LEA.HI.X R7, R7, R3, R72, 0x6, P3 ;  /* 0x0000000307078211 */ /* 0x000fe200018f3448 */
        /* <DEDUP_REMOVED lines=47> */
.L_x_561:
[-C--:B-1----:R-:W-:Y:S01]  /*5ef0*/  FSEL R3, R70, R149.reuse, P6 ;  /* 0x0000009546037208 */ /* 0x082fe20003000000 */
[----:B------:R-:W-:Y:S01]  /*5f00*/  FADD.FTZ R0, -R149, R10 ;  /* 0x0000000a95007221 */ /* 0x000fe20000010100 */
[----:B------:R-:W-:Y:S01]  /*5f10*/  FSEL R2, R69, R149, P5 ;  /* 0x0000009545027208 */ /* 0x000fe20002800000 */
[----:B------:R-:W-:Y:S01]  /*5f20*/  FADD.FTZ R11, -R149, R11 ;  /* 0x0000000b950b7221 */ /* 0x000fe20000010100 */
[----:B------:R-:W-:Y:S01]  /*5f30*/  FSETP.GE.FTZ.AND P0, PT, R162, RZ, PT ;  /* 0x000000ffa200720b */ /* 0x000fe20003f16000 */
[----:B------:R-:W-:Y:S01]  /*5f40*/  FMUL.FTZ R4, R166, R3 ;  /* 0x00000003a6047220 */ /* 0x000fe20000410000 */
[----:B------:R-:W-:Y:S01]  /*5f50*/  FSETP.GE.FTZ.AND P1, PT, R161, RZ, PT ;  /* 0x000000ffa100720b */ /* 0x000fe20003f36000 */
[----:B------:R-:W-:Y:S01]  /*5f60*/  FMUL.FTZ R3, R165, R2 ;  /* 0x00000002a5037220 */ /* 0x000fe20000410000 */
[-C--:B------:R-:W-:Y:S01]  /*5f70*/  FSEL R0, R0, R149.reuse, P0 ;  /* 0x0000009500007208 */ /* 0x080fe20000000000 */
[C---:B------:R-:W-:Y:S01]  /*5f80*/  FADD.FTZ R14, -R149.reuse, R14 ;  /* 0x0000000e950e7221 */ /* 0x040fe20000010100 */
[----:B------:R-:W-:Y:S01]  /*5f90*/  FSETP.GE.FTZ.AND P0, PT, R154, RZ, PT ;  /* 0x000000ff9a00720b */ /* 0x000fe20003f16000 */
[----:B------:R-:W-:Y:S01]  /*5fa0*/  FADD.FTZ R15, -R149, R15 ;  /* 0x0000000f950f7221 */ /* 0x000fe20000010100 */
[----:B------:R-:W-:Y:S01]  /*5fb0*/  F2FP.BF16.F32.PACK_AB R3, R3, R4 ;  /* 0x000000040303723e */ /* 0x000fe200000010ff */
[----:B------:R-:W-:Y:S01]  /*5fc0*/  FMUL.FTZ R6, R162, R0 ;  /* 0x00000000a2067220 */ /* 0x000fe20000410000 */
[-C--:B------:R-:W-:Y:S01]  /*5fd0*/  FSEL R0, R11, R149.reuse, P1 ;  /* 0x000000950b007208 */ /* 0x080fe20000800000 */
[----:B------:R-:W-:Y:S01]  /*5fe0*/  FADD.FTZ R18, -R149, R18 ;  /* 0x0000001295127221 */ /* 0x000fe20000010100 */
[----:B------:R-:W-:Y:S01]  /*5ff0*/  FSETP.GE.FTZ.AND P3, PT, R159, RZ, PT ;  /* 0x000000ff9f00720b */ /* 0x000fe20003f76000 */
[----:B------:R1:W-:Y:S01]  /*6000*/  STS [R211+0x1e400], R3 ;  /* 0x01e40003d3007388 */ /* 0x0003e20000000800 */
[----:B------:R-:W-:Y:S01]  /*6010*/  FSETP.GE.FTZ.AND P2, PT, R158, RZ, PT ;  /* 0x000000ff9e00720b */ /* 0x000fe20003f56000 */
[----:B------:R-:W-:Y:S01]  /*6020*/  FMUL.FTZ R2, R161, R0 ;  /* 0x00000000a1027220 */ /* 0x000fe20000410000 */
[-C--:B------:R-:W-:Y:S01]  /*6030*/  FSEL R0, R14, R149.reuse, P3 ;  /* 0x000000950e007208 */ /* 0x080fe20001800000 */
[----:B------:R-:W-:Y:S01]  /*6040*/  STS [R211+0x1e000], R16 ;  /* 0x01e00010d3007388 */ /* 0x000fe20000000800 */
[----:B------:R-:W-:Y:S01]  /*6050*/  FSEL R15, R15, R149, P2 ;  /* 0x000000950f0f7208 */ /* 0x000fe20001000000 */
[----:B------:R-:W-:Y:S01]  /*6060*/  IMAD R194, R235, UR6, RZ ;  /* 0x00000006ebc27c24 */ /* 0x000fe2000f8e02ff */
[----:B------:R-:W-:Y:S01]  /*6070*/  FSETP.GE.FTZ.AND P1, PT, R156, RZ, PT ;  /* 0x000000ff9c00720b */ /* 0x000fe20003f36000 */
[----:B------:R-:W-:Y:S01]  /*6080*/  FMUL.FTZ R5, R159, R0 ;  /* 0x000000009f057220 */ /* 0x000fe20000410000 */
[----:B------:R-:W-:Y:S01]  /*6090*/  F2FP.BF16.F32.PACK_AB R2, R2, R6 ;  /* 0x000000060202723e */ /* 0x000fe200000010ff */
[----:B------:R-:W-:Y:S01]  /*60a0*/  FMUL.FTZ R0, R158, R15 ;  /* 0x0000000f9e007220 */ /* 0x000fe20000410000 */
[----:B------:R-:W-:Y:S01]  /*60b0*/  FSEL R18, R18, R149, P1 ;  /* 0x0000009512127208 */ /* 0x000fe20000800000 */
[----:B------:R-:W-:Y:S01]  /*60c0*/  @P0 FADD.FTZ R149, -R149, R19 ;  /* 0x0000001395950221 */ /* 0x000fe20000010100 */
[----:B------:R-:W-:Y:S01]  /*60d0*/  STS [R214+0x1e000], R68 ;  /* 0x01e00044d6007388 */ /* 0x000fe20000000800 */
[----:B------:R-:W-:Y:S02]  /*60e0*/  F2FP.BF16.F32.PACK_AB R4, R150, R71 ;  /* 0x000000479604723e */ /* 0x000fe400000010ff */
[----:B------:R-:W-:Y:S01]  /*60f0*/  FMUL.FTZ R18, R156, R18 ;  /* 0x000000129c127220 */ /* 0x000fe20000410000 */
[----:B------:R-:W-:Y:S01]  /*6100*/  FMUL.FTZ R149, R154, R149 ;  /* 0x000000959a957220 */ /* 0x000fe20000410000 */
[----:B------:R-:W-:Y:S01]  /*6110*/  F2FP.BF16.F32.PACK_AB R0, R0, R5 ;  /* 0x000000050000723e */ /* 0x000fe200000010ff */
[----:B------:R2:W-:Y:S04]  /*6120*/  STS [R214+0x1e400], R2 ;  /* 0x01e40002d6007388 */ /* 0x0005e80000000800 */
[----:B------:R-:W-:Y:S01]  /*6130*/  STS [R212+0x1e000], R17 ;  /* 0x01e00011d4007388 */ /* 0x000fe20000000800 */
[----:B-1----:R-:W-:Y:S03]  /*6140*/  F2FP.BF16.F32.PACK_AB R3, R149, R18 ;  /* 0x000000129503723e */ /* 0x002fe600000010ff */
[----:B------:R1:W-:Y:S04]  /*6150*/  STS [R212+0x1e400], R0 ;  /* 0x01e40000d4007388 */ /* 0x0003e80000000800 */
[----:B------:R-:W-:Y:S04]  /*6160*/  STS [R213+0x1e000], R4 ;  /* 0x01e00004d5007388 */ /* 0x000fe80000000800 */
[----:B------:R-:W-:Y:S01]  /*6170*/  STS [R213+0x1e400], R3 ;  /* 0x01e40003d5007388 */ /* 0x000fe20000000800 */
[----:B------:R-:W-:Y:S01]  /*6180*/  BAR.SYNC.DEFER_BLOCKING 0x0 ;  /* 0x0000000000007b1d */ /* 0x000fe20000010000 */
[----:B--2---:R-:W-:Y:S05]  /*6190*/  IMAD.U32 R2, R194, -0x40, RZ ;  /* 0xffffffc0c2027824 */ /* 0x004fea00078e00ff */
[C---:B------:R-:W-:Y:S02]  /*61a0*/  LEA R192, P0, R2.reuse, R192, 0x2 ;  /* 0x000000c002c07211 */ /* 0x040fe400078010ff */
[----:B-1----:R-:W-:Y:S02]  /*61b0*/  LEA R0, R191, UR5, 0x1 ;  /* 0x00000005bf007c11 */ /* 0x002fe4000f8e08ff */
[----:B------:R-:W-:Y:S01]  /*61c0*/  LEA.HI.X.SX32 R193, R2, R193, 0x2, P0 ;  /* 0x000000c102c17211 */ /* 0x000fe200000f16ff */
[----:B------:R-:W-:Y:S04]  /*61d0*/  LDSM.16.MT88.4 R4, [R181+0x20000] ;  /* 0x02000000b504783b */ /* 0x000fe80000004200 */
        /* <DEDUP_REMOVED lines=80> */
[----:B------:R-:W-:Y:S02]  /*66e0*/  SHF.R.S32.HI R5, RZ, 0x1f, R3 ;  /* 0x0000001fff057819 */ /* 0x000fe40000011403 */
[----:B------:R-:W-:Y:S02]  /*66f0*/  LEA.HI.X.SX32 R3, R3, R201, 0x1, P0 ;  /* 0x000000c903037211 */ /* 0x000fe400000f0eff */
[CC--:B------:R-:W-:Y:S02]  /*6700*/  @!P2 LEA R8, P5, R4.reuse, R200.reuse, 0x1 ;  /* 0x000000c80408a211 */ /* 0x0c0fe400078a08ff */
[C---:B------:R-:W-:Y:S01]  /*6710*/  @!P1 LEA R6, P0, R4.reuse, R200, 0x1 ;  /* 0x000000c804069211 */ /* 0x040fe200078008ff */
[----:B------:R-:W-:Y:S01]  /*6720*/  @!PT LDS RZ, [RZ] ;  /* 0x00000000fffff984 */ /* 0x000fe20000000800 */
[----:B------:R-:W-:Y:S01]  /*6730*/  @!PT LDS RZ, [RZ] ;  /* 0x00000000fffff984 */ /* 0x000fe20000000800 */
[----:B------:R-:W-:Y:S01]  /*6740*/  @!PT LDS RZ, [RZ] ;  /* 0x00000000fffff984 */ /* 0x000fe20000000800 */
[----:B------:R3:W-:Y:S01]  /*6750*/  @!P3 LDGSTS.E.BYPASS.LTC128B.128 [R196+0xc000], desc[UR14][R2.64] ;  /* 0x0c00000002c4bfae */ /* 0x0007e2000b901d4e */
[C---:B--2---:R-:W-:Y:S01]  /*6760*/  LEA.HI.X R5, R11.reuse, R5, R12, 0x5, P6 ;  /* 0x000000050b057211 */ /* 0x044fe200030f2c0c */
[----:B------:R-:W-:Y:S01]  /*6770*/  IMAD.MOV.U32 R200, RZ, RZ, R2 ;  /* 0x000000ffffc87224 */ /* 0x000fe200078e0002 */
[C---:B------:R-:W-:Y:S01]  /*6780*/  @!P3 LEA R10, P6, R11.reuse, R2, 0x6 ;  /* 0x000000020b0ab211 */ /* 0x040fe200078c30ff */
[----:B------:R3:W-:Y:S01]  /*6790*/  @P2 STS.128 [R196+0xe000], RZ ;  /* 0x00e000ffc4002388 */ /* 0x0007e20000000c00 */
[C-C-:B------:R-:W-:Y:S02]  /*67a0*/  @!P2 LEA.HI.X R9, R4.reuse, R201, R5.reuse, 0x1, P5 ;  /* 0x000000c90409a211 */ /* 0x140fe400028f0c05 */
[----:B------:R-:W-:Y:S01]  /*67b0*/  @!P3 LEA.HI.X R11, R11, R3, R12, 0x6, P6 ;  /* 0x000000030b0bb211 */ /* 0x000fe200030f340c */
[----:B------:R-:W-:Y:S01]  /*67c0*/  @!PT LDS RZ, [RZ] ;  /* 0x00000000fffff984 */ /* 0x000fe20000000800 */
[----:B------:R-:W-:Y:S01]  /*67d0*/  @!PT LDS RZ, [RZ] ;  /* 0x00000000fffff984 */ /* 0x000fe20000000800 */
[----:B------:R-:W-:Y:S01]  /*67e0*/  @!PT LDS RZ, [RZ] ;  /* 0x00000000fffff984 */ /* 0x000fe20000000800 */
[----:B------:R3:W-:Y:S01]  /*67f0*/  @!P2 LDGSTS.E.BYPASS.LTC128B.128 [R196+0xe000], desc[UR14][R2.64+0x80] ;  /* 0x0e00008002c4afae */ /* 0x0007e2000b901d4e */
[----:B------:R-:W-:Y:S01]  /*6800*/  @!P1 LEA.HI.X R7, R4, R201, R5, 0x1, P0 ;  /* 0x000000c904079211 */ /* 0x000fe200000f0c05 */
[----:B------:R-:W-:Y:S02]  /*6810*/  IMAD.MOV.U32 R201, RZ, RZ, R3 ;  /* 0x000000ffffc97224 */ /* 0x000fe400078e0003 */
        /* <DEDUP_REMOVED lines=21> */
.L_x_562:
[----:B------:R-:W-:Y:S01]  /*6970*/  LDSM.16.M88.4 R96, [R186] ;  /* 0x00000000ba60783b */ /* 0x000fe20000000200 */
[----:B---3--:R-:W-:Y:S03]  /*6980*/  @P4 IADD3 R2, P0, R204, -0x100, RZ ;  /* 0xffffff00cc024810 */ /* 0x008fe60007f1e0ff */
[----:B------:R-:W1:Y:S02]  /*6990*/  LDSM.16.MT88.4 R16, [R0+0x12000] ;  /* 0x012000000010783b */ /* 0x000e640000004200 */
[----:B------:R-:W-:Y:S02]  /*69a0*/  @P4 IMAD.MOV.U32 R204, RZ, RZ, R2 ;  /* 0x000000ffffcc4224 */ /* 0x000fe400078e0002 */
        /* <DEDUP_REMOVED lines=9> */
[-C--:B-1----:R-:W-:Y:S06]  /*6a40*/  HMMA.16816.F32.BF16 R4, R96, R16.reuse, RZ ;  /* 0x000000106004723c */ /* 0x082fec00000418ff */
[C---:B--2---:R-:W-:Y:S06]  /*6a50*/  HMMA.16816.F32.BF16 R8, R92.reuse, R16, RZ ;  /* 0x000000105c08723c */ /* 0x044fec00000418ff */
        /* <DEDUP_REMOVED lines=10> */
[----:B------:R-:W-:Y:S05]  /*6b00*/  LDSM.16.M88.4 R148, [R188] ;  /* 0x00000000bc94783b */ /* 0x000fea0000000200 */
        /* <DEDUP_REMOVED lines=9> */
[----:B------:R-:W2:Y:S05]  /*6ba0*/  LDSM.16.M88.4 R164, [R188+0x1000] ;  /* 0x00100000bca4783b */ /* 0x000eaa0000000200 */
[-C--:B------:R-:W-:Y:S06]  /*6bb0*/  HMMA.16816.F32.BF16 R84, R152, R168.reuse, R84 ;  /* 0x000000a89854723c */ /* 0x080fec0000041854 */
[C---:B------:R-:W-:Y:S06]  /*6bc0*/  HMMA.16816.F32.BF16 R88, R160.reuse, R168, R88 ;  /* 0x000000a8a058723c */ /* 0x040fec0000041858 */
[-C--:B------:R-:W-:Y:S01]  /*6bd0*/  HMMA.16816.F32.BF16 R92, R160, R170.reuse, R92 ;  /* 0x000000aaa05c723c */ /* 0x080fe2000004185c */
[----:B------:R-:W3:Y:S05]  /*6be0*/  LDSM.16.MT88.4 R160, [R0+0x17000] ;  /* 0x0170000000a0783b */ /* 0x000eea0000004200 */
[----:B------:R-:W-:Y:S01]  /*6bf0*/  HMMA.16816.F32.BF16 R96, R152, R170, R96 ;  /* 0x000000aa9860723c */ /* 0x000fe20000041860 */
[----:B------:R-:W-:Y:S04]  /*6c00*/  LDSM.16.M88.4 R152, [R189] ;  /* 0x00000000bd98783b */ /* 0x000fe80000000200 */
[----:B------:R-:W-:Y:S01]  /*6c10*/  LDSM.16.M88.4 R168, [R189+0x1000] ;  /* 0x00100000bda8783b */ /* 0x000fe20000000200 */
[-C--:B-1----:R-:W-:Y:S06]  /*6c20*/  HMMA.16816.F32.BF16 R4, R148, R156.reuse, R4 ;  /* 0x0000009c9404723c */ /* 0x082fec0000041804 */
[C---:B--2---:R-:W-:Y:S06]  /*6c30*/  HMMA.16816.F32.BF16 R8, R164.reuse, R156, R8 ;  /* 0x0000009ca408723c */ /* 0x044fec0000041808 */
[-C--:B------:R-:W-:Y:S06]  /*6c40*/  HMMA.16816.F32.BF16 R12, R164, R158.reuse, R12 ;  /* 0x0000009ea40c723c */ /* 0x080fec000004180c */
[C---:B------:R-:W-:Y:S01]  /*6c50*/  HMMA.16816.F32.BF16 R16, R148.reuse, R158, R16 ;  /* 0x0000009e9410723c */ /* 0x040fe20000041810 */
[----:B------:R-:W1:Y:S05]  /*6c60*/  LDSM.16.MT88.4 R156, [R0+0x13800] ;  /* 0x01380000009c783b */ /* 0x000e6a0000004200 */
[-C--:B------:R-:W-:Y:S06]  /*6c70*/  HMMA.16816.F32.BF16 R68, R148, R172.reuse, R68 ;  /* 0x000000ac9444723c */ /* 0x080fec0000041844 */
[C---:B------:R-:W-:Y:S06]  /*6c80*/  HMMA.16816.F32.BF16 R72, R164.reuse, R172, R72 ;  /* 0x000000aca448723c */ /* 0x040fec0000041848 */
[-C--:B------:R-:W-:Y:S06]  /*6c90*/  HMMA.16816.F32.BF16 R76, R164, R174.reuse, R76 ;  /* 0x000000aea44c723c */ /* 0x080fec000004184c */
[C---:B------:R-:W-:Y:S01]  /*6ca0*/  HMMA.16816.F32.BF16 R80, R148.reuse, R174, R80 ;  /* 0x000000ae9450723c */ /* 0x040fe20000041850 */
[----:B------:R-:W2:Y:S05]  /*6cb0*/  LDSM.16.MT88.4 R172, [R0+0x15800] ;  /* 0x0158000000ac783b */ /* 0x000eaa0000004200 */
[-C--:B---3--:R-:W-:Y:S06]  /*6cc0*/  HMMA.16816.F32.BF16 R84, R148, R160.reuse, R84 ;  /* 0x000000a09454723c */ /* 0x088fec0000041854 */
[C---:B------:R-:W-:Y:S06]  /*6cd0*/  HMMA.16816.F32.BF16 R88, R164.reuse, R160, R88 ;  /* 0x000000a0a458723c */ /* 0x040fec0000041858 */
[-C--:B------:R-:W-:Y:S01]  /*6ce0*/  HMMA.16816.F32.BF16 R92, R164, R162.reuse, R92 ;  /* 0x000000a2a45c723c */ /* 0x080fe2000004185c */
[----:B------:R3:W4:Y:S05]  /*6cf0*/  LDSM.16.MT88.4 R164, [R0+0x17800] ;  /* 0x0178000000a4783b */ /* 0x00072a0000004200 */
[----:B------:R-:W-:Y:S06]  /*6d00*/  HMMA.16816.F32.BF16 R96, R148, R162, R96 ;  /* 0x000000a29460723c */ /* 0x000fec0000041860 */
[-C--:B-1----:R-:W-:Y:S05]  /*6d10*/  HMMA.16816.F32.BF16 R4, R152, R156.reuse, R4 ;  /* 0x0000009c9804723c */ /* 0x082fea0000041804 */
[----:B------:R-:W-:Y:S01]  /*6d20*/  IMAD.SHL.U32 R149, R194, 0x20, RZ ;  /* 0x00000020c2957824 */ /* 0x000fe200078e00ff */
[C---:B------:R-:W-:Y:S06]  /*6d30*/  HMMA.16816.F32.BF16 R8, R168.reuse, R156, R8 ;  /* 0x0000009ca808723c */ /* 0x040fec0000041808 */
[-C--:B------:R-:W-:Y:S05]  /*6d40*/  HMMA.16816.F32.BF16 R12, R168, R158.reuse, R12 ;  /* 0x0000009ea80c723c */ /* 0x080fea000004180c */
[----:B---3--:R-:W-:Y:S01]  /*6d50*/  @P4 IADD3.X R0, R205, -0x1, RZ, P0, !PT ;  /* 0xffffffffcd004810 */ /* 0x008fe200007fe4ff */
[C---:B------:R-:W-:Y:S05]  /*6d60*/  HMMA.16816.F32.BF16 R16, R152.reuse, R158, R16 ;  /* 0x0000009e9810723c */ /* 0x040fea0000041810 */
[----:B------:R-:W-:Y:S01]  /*6d70*/  @P4 IMAD.MOV.U32 R205, RZ, RZ, R0 ;  /* 0x000000ffffcd4224 */ /* 0x000fe200078e0000 */
[-C--:B--2---:R-:W-:Y:S05]  /*6d80*/  HMMA.16816.F32.BF16 R68, R152, R172.reuse, R68 ;  /* 0x000000ac9844723c */ /* 0x084fea0000041844 */
[----:B------:R-:W-:Y:S01]  /*6d90*/  @P4 IMAD.WIDE R2, R210, 0x4, R204 ;  /* 0x00000004d2024825 */ /* 0x000fe200078e02cc */
[C---:B------:R-:W-:Y:S04]  /*6da0*/  HMMA.16816.F32.BF16 R72, R168.reuse, R172, R72 ;  /* 0x000000aca848723c */ /* 0x040fe80000041848 */
[----:B------:R-:W5:Y:S01]  /*6db0*/  @P4 LDG.E R208, desc[UR14][R2.64] ;  /* 0x0000000e02d04981 */ /* 0x000f62000c1e1900 */
[C---:B------:R-:W-:Y:S01]  /*6dc0*/  IMAD.SHL.U32 R157, R194.reuse, 0x8, RZ ;  /* 0x00000008c29d7824 */ /* 0x040fe200078e00ff */
[-C--:B------:R-:W-:Y:S02]  /*6dd0*/  HMMA.16816.F32.BF16 R76, R168, R174.reuse, R76 ;  /* 0x000000aea84c723c */ /* 0x080fe4000004184c */
[----:B------:R1:W5:Y:S03]  /*6de0*/  @P4 LDG.E R209, desc[UR14][R2.64+0x20] ;  /* 0x0000200e02d14981 */ /* 0x000366000c1e1900 */
[C---:B------:R-:W-:Y:S01]  /*6df0*/  IMAD.SHL.U32 R156, R194.reuse, 0x10, RZ ;  /* 0x00000010c29c7824 */ /* 0x040fe200078e00ff */
[C---:B------:R-:W-:Y:S01]  /*6e00*/  HMMA.16816.F32.BF16 R80, R152.reuse, R174, R80 ;  /* 0x000000ae9850723c */ /* 0x040fe20000041850 */
[----:B------:R2:W-:Y:S04]  /*6e10*/  REDG.E.ADD.F32.FTZ.RN.STRONG.GPU desc[UR14][R192.64], R4 ;  /* 0x00000004c00079a6 */ /* 0x0005e8000c10f38e */
[----:B------:R-:W-:Y:S01]  /*6e20*/  IMAD R0, R194, 0x18, RZ ;  /* 0x00000018c2007824 */ /* 0x000fe200078e02ff */
[-C--:B----4-:R-:W-:Y:S05]  /*6e30*/  HMMA.16816.F32.BF16 R84, R152, R164.reuse, R84 ;  /* 0x000000a49854723c */ /* 0x090fea0000041854 */
[CC--:B------:R-:W-:Y:S01]  /*6e40*/  LEA R150, P1, R156.reuse, R192.reuse, 0x2 ;  /* 0x000000c09c967211 */ /* 0x0c0fe200078210ff */
[C---:B------:R-:W-:Y:S05]  /*6e50*/  HMMA.16816.F32.BF16 R88, R168.reuse, R164, R88 ;  /* 0x000000a4a858723c */ /* 0x040fea0000041858 */
[-C--:B------:R-:W-:Y:S01]  /*6e60*/  LEA.HI.X.SX32 R151, R156, R193.reuse, 0x2, P1 ;  /* 0x000000c19c977211 */ /* 0x080fe200008f16ff */
[-C--:B------:R-:W-:Y:S05]  /*6e70*/  HMMA.16816.F32.BF16 R92, R168, R166.reuse, R92 ;  /* 0x000000a6a85c723c */ /* 0x080fea000004185c */
[CC--:B-1----:R-:W-:Y:S01]  /*6e80*/  LEA R2, P0, R157.reuse, R192.reuse, 0x2 ;  /* 0x000000c09d027211 */ /* 0x0c2fe200078010ff */
[----:B------:R-:W-:Y:S05]  /*6e90*/  HMMA.16816.F32.BF16 R96, R152, R166, R96 ;  /* 0x000000a69860723c */ /* 0x000fea0000041860 */
[-C--:B------:R-:W-:Y:S02]  /*6ea0*/  LEA.HI.X.SX32 R3, R157, R193.reuse, 0x2, P0 ;  /* 0x000000c19d037211 */ /* 0x080fe400000f16ff */
[-C--:B--2---:R-:W-:Y:S01]  /*6eb0*/  LEA R4, P0, R0, R192.reuse, 0x2 ;  /* 0x000000c000047211 */ /* 0x084fe200078010ff */
[----:B------:R-:W-:Y:S02]  /*6ec0*/  IMAD R152, R194, 0x28, RZ ;  /* 0x00000028c2987824 */ /* 0x000fe400078e02ff */
[----:B------:R1:W-:Y:S01]  /*6ed0*/  REDG.E.ADD.F32.FTZ.RN.STRONG.GPU desc[UR14][R2.64], R5 ;  /* 0x00000005020079a6 */ /* 0x0003e2000c10f38e */
[CC--:B------:R-:W-:Y:S03]  /*6ee0*/  LEA R148, P1, R149.reuse, R192.reuse, 0x2 ;  /* 0x000000c095947211 */ /* 0x0c0fe600078210ff */
[----:B------:R2:W-:Y:S01]  /*6ef0*/  REDG.E.ADD.F32.FTZ.RN.STRONG.GPU desc[UR14][R150.64], R6 ;  /* 0x00000006960079a6 */ /* 0x0005e2000c10f38e */
[-C--:B------:R-:W-:Y:S02]  /*6f00*/  LEA.HI.X.SX32 R149, R149, R193.reuse, 0x2, P1 ;  /* 0x000000c195957211 */ /* 0x080fe400008f16ff */
[-C--:B-1----:R-:W-:Y:S01]  /*6f10*/  LEA.HI.X.SX32 R5, R0, R193.reuse, 0x2, P0 ;  /* 0x000000c100057211 */ /* 0x082fe200000f16ff */
[C---:B------:R-:W-:Y:S02]  /*6f20*/  IMAD R0, R194.reuse, 0x30, RZ ;  /* 0x00000030c2007824 */ /* 0x040fe400078e02ff */
[----:B------:R-:W-:Y:S01]  /*6f30*/  IMAD R194, R194, 0x38, RZ ;  /* 0x00000038c2c27824 */ /* 0x000fe200078e02ff */
[CC--:B--2---:R-:W-:Y:S01]  /*6f40*/  LEA R6, P0, R152.reuse, R192.reuse, 0x2 ;  /* 0x000000c098067211 */ /* 0x0c4fe200078010ff */
[----:B------:R1:W-:Y:S04]  /*6f50*/  REDG.E.ADD.F32.FTZ.RN.STRONG.GPU desc[UR14][R4.64], R7 ;  /* 0x00000007040079a6 */ /* 0x0003e8000c10f38e */
[----:B------:R2:W-:Y:S01]  /*6f60*/  REDG.E.ADD.F32.FTZ.RN.STRONG.GPU desc[UR14][R148.64], R8 ;  /* 0x00000008940079a6 */ /* 0x0005e2000c10f38e */
[-C--:B-1----:R-:W-:Y:S02]  /*6f70*/  LEA.HI.X.SX32 R7, R152, R193.reuse, 0x2, P0 ;  /* 0x000000c198077211 */ /* 0x082fe400000f16ff */
[-C--:B------:R-:W-:Y:S02]  /*6f80*/  LEA R4, P1, R0, R192.reuse, 0x2 ;  /* 0x000000c000047211 */ /* 0x080fe400078210ff */
[-C--:B--2---:R-:W-:Y:S01]  /*6f90*/  LEA R8, P0, R194, R192.reuse, 0x2 ;  /* 0x000000c0c2087211 */ /* 0x084fe200078010ff */
[----:B------:R1:W-:Y:S01]  /*6fa0*/  REDG.E.ADD.F32.FTZ.RN.STRONG.GPU desc[UR14][R6.64], R9 ;  /* 0x00000009060079a6 */ /* 0x0003e2000c10f38e */
[-C--:B------:R-:W-:Y:S05]  /*6fb0*/  LEA.HI.X.SX32 R5, R0, R193.reuse, 0x2, P1 ;  /* 0x000000c100057211 */ /* 0x080fea00008f16ff */
[----:B------:R2:W-:Y:S01]  /*6fc0*/  REDG.E.ADD.F32.FTZ.RN.STRONG.GPU desc[UR14][R4.64], R10 ;  /* 0x0000000a040079a6 */ /* 0x0005e2000c10f38e */
[-C--:B-1----:R-:W-:Y:S01]  /*6fd0*/  LEA.HI.X.SX32 R9, R194, R193.reuse, 0x2, P0 ;  /* 0x000000c1c2097211 */ /* 0x082fe200000f16ff */
[----:B------:R-:W-:Y:S04]  /*6fe0*/  VIADD R7, R156, 0x20 ;  /* 0x000000209c077836 */ /* 0x000fe80000000000 */
[----:B------:R1:W-:Y:S01]  /*6ff0*/  REDG.E.ADD.F32.FTZ.RN.STRONG.GPU desc[UR14][R8.64], R11 ;  /* 0x0000000b080079a6 */ /* 0x0003e2000c10f38e */
[-C--:B------:R-:W-:Y:S01]  /*7000*/  LEA R6, P0, R7, R192.reuse, 0x2 ;  /* 0x000000c007067211 */ /* 0x080fe200078010ff */
[----:B------:R-:W-:Y:S02]  /*7010*/  IMAD.IADD R0, R157, 0x1, R7 ;  /* 0x000000019d007824 */ /* 0x000fe400078e0207 */
[----:B------:R-:W-:Y:S01]  /*7020*/  REDG.E.ADD.F32.FTZ.RN.STRONG.GPU desc[UR14][R192.64+0x80], R16 ;  /* 0x00008010c00079a6 */ /* 0x000fe2000c10f38e */
[-C--:B------:R-:W-:Y:S01]  /*7030*/  LEA.HI.X.SX32 R7, R7, R193.reuse, 0x2, P0 ;  /* 0x000000c107077211 */ /* 0x080fe200000f16ff */
[C---:B--2---:R-:W-:Y:S01]  /*7040*/  IMAD.IADD R5, R157.reuse, 0x1, R0 ;  /* 0x000000019d057824 */ /* 0x044fe200078e0200 */
[CC--:B------:R-:W-:Y:S01]  /*7050*/  LEA R148, P0, R0.reuse, R192.reuse, 0x2 ;  /* 0x000000c000947211 */ /* 0x0c0fe200078010ff */
[----:B------:R-:W-:Y:S02]  /*7060*/  REDG.E.ADD.F32.FTZ.RN.STRONG.GPU desc[UR14][R2.64+0x80], R17 ;  /* 0x00008011020079a6 */ /* 0x000fe4000c10f38e */
[C---:B------:R-:W-:Y:S01]  /*7070*/  IMAD.IADD R4, R157.reuse, 0x1, R5 ;  /* 0x000000019d047824 */ /* 0x040fe200078e0205 */
[-C--:B------:R-:W-:Y:S01]  /*7080*/  LEA.HI.X.SX32 R149, R0, R193.reuse, 0x2, P0 ;  /* 0x000000c100957211 */ /* 0x080fe200000f16ff */
[----:B------:R2:W-:Y:S02]  /*7090*/  REDG.E.ADD.F32.FTZ.RN.STRONG.GPU desc[UR14][R6.64], R18 ;  /* 0x00000012060079a6 */ /* 0x0005e4000c10f38e */
[----:B------:R-:W-:Y:S01]  /*70a0*/  IMAD.IADD R0, R157, 0x1, R4 ;  /* 0x000000019d007824 */ /* 0x000fe200078e0204 */
[CC--:B------:R-:W-:Y:S01]  /*70b0*/  LEA R10, P0, R4.reuse, R192.reuse, 0x2 ;  /* 0x000000c0040a7211 */ /* 0x0c0fe200078010ff */
[----:B------:R-:W-:Y:S04]  /*70c0*/  REDG.E.ADD.F32.FTZ.RN.STRONG.GPU desc[UR14][R148.64], R19 ;  /* 0x00000013940079a6 */ /* 0x000fe8000c10f38e */
[----:B------:R-:W-:Y:S01]  /*70d0*/  LDSM.16.MT88.4 R16, [R176+0x2000] ;  /* 0x00200000b010783b */ /* 0x000fe20000004200 */
[CC--:B-1----:R-:W-:Y:S02]  /*70e0*/  LEA R8, P1, R5.reuse, R192.reuse, 0x2 ;  /* 0x000000c005087211 */ /* 0x0c2fe400078210ff */
[-C--:B------:R-:W-:Y:S02]  /*70f0*/  LEA.HI.X.SX32 R11, R4, R193.reuse, 0x2, P0 ;  /* 0x000000c1040b7211 */ /* 0x080fe400000f16ff */
[-C--:B------:R-:W-:Y:S01]  /*7100*/  LEA.HI.X.SX32 R9, R5, R193.reuse, 0x2, P1 ;  /* 0x000000c105097211 */ /* 0x080fe200008f16ff */
[----:B------:R-:W-:Y:S04]  /*7110*/  IMAD.IADD R5, R157, 0x1, R0 ;  /* 0x000000019d057824 */ /* 0x000fe800078e0200 */
[----:B------:R1:W-:Y:S01]  /*7120*/  REDG.E.ADD.F32.FTZ.RN.STRONG.GPU desc[UR14][R8.64], R12 ;  /* 0x0000000c080079a6 */ /* 0x0003e2000c10f38e */
[CC--:B--2---:R-:W-:Y:S03]  /*7130*/  LEA R6, P0, R0.reuse, R192.reuse, 0x2 ;  /* 0x000000c000067211 */ /* 0x0c4fe600078010ff */
[----:B------:R-:W-:Y:S01]  /*7140*/  REDG.E.ADD.F32.FTZ.RN.STRONG.GPU desc[UR14][R10.64], R13 ;  /* 0x0000000d0a0079a6 */ /* 0x000fe2000c10f38e */
[-C--:B------:R-:W-:Y:S02]  /*7150*/  LEA.HI.X.SX32 R7, R0, R193.reuse, 0x2, P0 ;  /* 0x000000c100077211 */ /* 0x080fe400000f16ff */
[CC--:B------:R-:W-:Y:S03]  /*7160*/  LEA R4, P0, R5.reuse, R192.reuse, 0x2 ;  /* 0x000000c005047211 */ /* 0x0c0fe600078010ff */
[----:B------:R2:W-:Y:S01]  /*7170*/  REDG.E.ADD.F32.FTZ.RN.STRONG.GPU desc[UR14][R6.64], R14 ;  /* 0x0000000e060079a6 */ /* 0x0005e2000c10f38e */
[-C--:B------:R-:W-:Y:S05]  /*7180*/  LEA.HI.X.SX32 R5, R5, R193.reuse, 0x2, P0 ;  /* 0x000000c105057211 */ /* 0x080fea00000f16ff */
[----:B------:R3:W-:Y:S04]  /*7190*/  REDG.E.ADD.F32.FTZ.RN.STRONG.GPU desc[UR14][R4.64], R15 ;  /* 0x0000000f040079a6 */ /* 0x0007e8000c10f38e */
[----:B------:R-:W-:Y:S04]  /*71a0*/  REDG.E.ADD.F32.FTZ.RN.STRONG.GPU desc[UR14][R192.64+0x100], R68 ;  /* 0x00010044c00079a6 */ /* 0x000fe8000c10f38e */
[----:B------:R-:W-:Y:S01]  /*71b0*/  REDG.E.ADD.F32.FTZ.RN.STRONG.GPU desc[UR14][R2.64+0x100], R69 ;  /* 0x00010045020079a6 */ /* 0x000fe2000c10f38e */
[----:B-1----:R-:W-:Y:S04]  /*71c0*/  VIADD R8, R156, 0x40 ;  /* 0x000000409c087836 */ /* 0x002fe80000000000 */
[C---:B------:R-:W-:Y:S01]  /*71d0*/  IMAD.IADD R0, R157.reuse, 0x1, R8 ;  /* 0x000000019d007824 */ /* 0x040fe200078e0208 */
[CC--:B--2---:R-:W-:Y:S04]  /*71e0*/  LEA R6, P0, R8.reuse, R192.reuse, 0x2 ;  /* 0x000000c008067211 */ /* 0x0c4fe800078010ff */
[-C--:B------:R-:W-:Y:S01]  /*71f0*/  LEA.HI.X.SX32 R7, R8, R193.reuse, 0x2, P0 ;  /* 0x000000c108077211 */ /* 0x080fe200000f16ff */
[C---:B---3--:R-:W-:Y:S01]  /*7200*/  IMAD.IADD R5, R157.reuse, 0x1, R0 ;  /* 0x000000019d057824 */ /* 0x048fe200078e0200 */
[CC--:B------:R-:W-:Y:S03]  /*7210*/  LEA R12, P0, R0.reuse, R192.reuse, 0x2 ;  /* 0x000000c0000c7211 */ /* 0x0c0fe600078010ff */
[----:B------:R1:W-:Y:S01]  /*7220*/  REDG.E.ADD.F32.FTZ.RN.STRONG.GPU desc[UR14][R6.64], R70 ;  /* 0x00000046060079a6 */ /* 0x0003e2000c10f38e */
[----:B------:R-:W-:Y:S01]  /*7230*/  IMAD.IADD R4, R157, 0x1, R5 ;  /* 0x000000019d047824 */ /* 0x000fe200078e0205 */
[-C--:B------:R-:W-:Y:S02]  /*7240*/  LEA.HI.X.SX32 R13, R0, R193.reuse, 0x2, P0 ;  /* 0x000000c1000d7211 */ /* 0x080fe400000f16ff */
[-C--:B------:R-:W-:Y:S01]  /*7250*/  LEA R8, P1, R5, R192.reuse, 0x2 ;  /* 0x000000c005087211 */ /* 0x080fe200078210ff */
[----:B------:R-:W-:Y:S01]  /*7260*/  IMAD.IADD R0, R157, 0x1, R4 ;  /* 0x000000019d007824 */ /* 0x000fe200078e0204 */
[CC--:B------:R-:W-:Y:S01]  /*7270*/  LEA R10, P0, R4.reuse, R192.reuse, 0x2 ;  /* 0x000000c0040a7211 */ /* 0x0c0fe200078010ff */
[----:B------:R-:W-:Y:S01]  /*7280*/  REDG.E.ADD.F32.FTZ.RN.STRONG.GPU desc[UR14][R12.64], R71 ;  /* 0x000000470c0079a6 */ /* 0x000fe2000c10f38e */
[-C--:B------:R-:W-:Y:S01]  /*7290*/  LEA.HI.X.SX32 R9, R5, R193.reuse, 0x2, P1 ;  /* 0x000000c105097211 */ /* 0x080fe200008f16ff */
[----:B------:R-:W-:Y:S01]  /*72a0*/  IMAD.IADD R5, R157, 0x1, R0 ;  /* 0x000000019d057824 */ /* 0x000fe200078e0200 */
[-C--:B------:R-:W-:Y:S01]  /*72b0*/  LEA.HI.X.SX32 R11, R4, R193.reuse, 0x2, P0 ;  /* 0x000000c1040b7211 */ /* 0x080fe200000f16ff */
[----:B------:R-:W-:Y:S04]  /*72c0*/  LDSM.16.MT88.4 R68, [R176+0x4000] ;  /* 0x00400000b044783b */ /* 0x000fe80000004200 */
[----:B------:R2:W-:Y:S04]  /*72d0*/  REDG.E.ADD.F32.FTZ.RN.STRONG.GPU desc[UR14][R8.64], R72 ;  /* 0x00000048080079a6 */ /* 0x0005e8000c10f38e */
[----:B------:R-:W-:Y:S01]  /*72e0*/  REDG.E.ADD.F32.FTZ.RN.STRONG.GPU desc[UR14][R10.64], R73 ;  /* 0x000000490a0079a6 */ /* 0x000fe2000c10f38e */
[CC--:B-1----:R-:W-:Y:S04]  /*72f0*/  LEA R6, P0, R0.reuse, R192.reuse, 0x2 ;  /* 0x000000c000067211 */ /* 0x0c2fe800078010ff */
[-C--:B------:R-:W-:Y:S02]  /*7300*/  LEA.HI.X.SX32 R7, R0, R193.reuse, 0x2, P0 ;  /* 0x000000c100077211 */ /* 0x080fe400000f16ff */
[CC--:B------:R-:W-:Y:S03]  /*7310*/  LEA R4, P0, R5.reuse, R192.reuse, 0x2 ;  /* 0x000000c005047211 */ /* 0x0c0fe600078010ff */
[----:B------:R1:W-:Y:S01]  /*7320*/  REDG.E.ADD.F32.FTZ.RN.STRONG.GPU desc[UR14][R6.64], R74 ;  /* 0x0000004a060079a6 */ /* 0x0003e2000c10f38e */
[-C--:B------:R-:W-:Y:S05]  /*7330*/  LEA.HI.X.SX32 R5, R5, R193.reuse, 0x2, P0 ;  /* 0x000000c105057211 */ /* 0x080fea00000f16ff */
[----:B------:R3:W-:Y:S01]  /*7340*/  REDG.E.ADD.F32.FTZ.RN.STRONG.GPU desc[UR14][R4.64], R75 ;  /* 0x0000004b040079a6 */ /* 0x0007e2000c10f38e */
[----:B--2---:R-:W-:Y:S03]  /*7350*/  VIADD R8, R156, 0x60 ;  /* 0x000000609c087836 */ /* 0x004fe60000000000 */
[----:B------:R-:W-:Y:S01]  /*7360*/  REDG.E.ADD.F32.FTZ.RN.STRONG.GPU desc[UR14][R192.64+0x180], R80 ;  /* 0x00018050c00079a6 */ /* 0x000fe2000c10f38e */
[C---:B------:R-:W-:Y:S03]  /*7370*/  IMAD.IADD R0, R157.reuse, 0x1, R8 ;  /* 0x000000019d007824 */ /* 0x040fe600078e0208 */
[----:B------:R-:W-:Y:S04]  /*7380*/  REDG.E.ADD.F32.FTZ.RN.STRONG.GPU desc[UR14][R2.64+0x180], R81 ;  /* 0x00018051020079a6 */ /* 0x000fe8000c10f38e */
[----:B------:R-:W-:Y:S01]  /*7390*/  LDSM.16.MT88.4 R72, [R181+0x1e800] ;  /* 0x01e80000b548783b */ /* 0x000fe20000004200 */
[CC--:B-1----:R-:W-:Y:S04]  /*73a0*/  LEA R6, P0, R8.reuse, R192.reuse, 0x2 ;  /* 0x000000c008067211 */ /* 0x0c2fe800078010ff */
        /* <DEDUP_REMOVED lines=45> */
[-C--:B------:R-:W-:Y:S01]  /*7680*/  LEA.HI.X.SX32 R7, R0, R193.reuse, 0x2, P0 ;  /* 0x000000c100077211 */ /* 0x080fe200000f16ff */
[----:B------:R-:W-:Y:S01]  /*7690*/  VIADD R0, R156, 0xa0 ;  /* 0x000000a09c007836 */ /* 0x000fe20000000000 */
[CC--:B------:R-:W-:Y:S03]  /*76a0*/  LEA R4, P0, R5.reuse, R192.reuse, 0x2 ;  /* 0x000000c005047211 */ /* 0x0c0fe600078010ff */
[----:B------:R1:W-:Y:S01]  /*76b0*/  REDG.E.ADD.F32.FTZ.RN.STRONG.GPU desc[UR14][R6.64], R90 ;  /* 0x0000005a060079a6 */ /* 0x0003e2000c10f38e */
[-C--:B------:R-:W-:Y:S05]  /*76c0*/  LEA.HI.X.SX32 R5, R5, R193.reuse, 0x2, P0 ;  /* 0x000000c105057211 */ /* 0x080fea00000f16ff */
[----:B------:R3:W-:Y:S01]  /*76d0*/  REDG.E.ADD.F32.FTZ.RN.STRONG.GPU desc[UR14][R4.64], R91 ;  /* 0x0000005b040079a6 */ /* 0x0007e2000c10f38e */
[C---:B--2---:R-:W-:Y:S03]  /*76e0*/  IMAD.IADD R8, R157.reuse, 0x1, R0 ;  /* 0x000000019d087824 */ /* 0x044fe600078e0200 */
[----:B------:R-:W-:Y:S04]  /*76f0*/  REDG.E.ADD.F32.FTZ.RN.STRONG.GPU desc[UR14][R192.64+0x280], R96 ;  /* 0x00028060c00079a6 */ /* 0x000fe8000c10f38e */
[----:B------:R2:W-:Y:S04]  /*7700*/  REDG.E.ADD.F32.FTZ.RN.STRONG.GPU desc[UR14][R2.64+0x280], R97 ;  /* 0x00028061020079a6 */ /* 0x0005e8000c10f38e */
        /* <DEDUP_REMOVED lines=13> */
[----:B--2---:R-:W-:Y:S01]  /*77e0*/  IMAD.IADD R3, R157, 0x1, R0 ;  /* 0x000000019d037824 */ /* 0x004fe200078e0200 */
[----:B------:R-:W-:Y:S01]  /*77f0*/  LEA.HI.X.SX32 R9, R4, R193, 0x2, P2 ;  /* 0x000000c104097211 */ /* 0x000fe200010f16ff */
[----:B------:R-:W-:Y:S01]  /*7800*/  LDSM.16.MT88.4 R12, [R182+0x1e000] ;  /* 0x01e00000b60c783b */ /* 0x000fe20000004200 */
[----:B------:R-:W-:Y:S02]  /*7810*/  ISETP.GT.AND P2, PT, R197, R219, PT ;  /* 0x000000dbc500720c */ /* 0x000fe40003f44270 */
[CC--:B------:R-:W-:Y:S01]  /*7820*/  LEA R2, P0, R3.reuse, R192.reuse, 0x2 ;  /* 0x000000c003027211 */ /* 0x0c0fe200078010ff */
[----:B------:R-:W-:Y:S03]  /*7830*/  REDG.E.ADD.F32.FTZ.RN.STRONG.GPU desc[UR14][R10.64], R92 ;  /* 0x0000005c0a0079a6 */ /* 0x000fe6000c10f38e */
[-C--:B------:R-:W-:Y:S01]  /*7840*/  LEA.HI.X.SX32 R3, R3, R193.reuse, 0x2, P0 ;  /* 0x000000c103037211 */ /* 0x080fe200000f16ff */
[----:B------:R-:W-:Y:S04]  /*7850*/  REDG.E.ADD.F32.FTZ.RN.STRONG.GPU desc[UR14][R8.64], R93 ;  /* 0x0000005d080079a6 */ /* 0x000fe8000c10f38e */
[----:B------:R-:W-:Y:S01]  /*7860*/  LDSM.16.MT88.4 R8, [R176] ;  /* 0x00000000b008783b */ /* 0x000fe20000004200 */
[C---:B-1----:R-:W-:Y:S04]  /*7870*/  LEA R6, P1, R0.reuse, R192, 0x2 ;  /* 0x000000c000067211 */ /* 0x042fe800078210ff */
[----:B------:R-:W-:Y:S02]  /*7880*/  LEA.HI.X.SX32 R7, R0, R193, 0x2, P1 ;  /* 0x000000c100077211 */ /* 0x000fe400008f16ff */
[----:B------:R-:W-:Y:S02]  /*7890*/  LOP3.LUT R0, R197, 0x1, RZ, 0xc0, !PT ;  /* 0x00000001c5007812 */ /* 0x000fe400078ec0ff */
[----:B------:R-:W-:Y:S01]  /*78a0*/  @P4 IADD3 R216, P1, R216, -0x100, RZ ;  /* 0xffffff00d8d84810 */ /* 0x000fe20007f3e0ff */
[----:B------:R-:W-:Y:S01]  /*78b0*/  REDG.E.ADD.F32.FTZ.RN.STRONG.GPU desc[UR14][R6.64], R94 ;  /* 0x0000005e060079a6 */ /* 0x000fe2000c10f38e */
[----:B------:R-:W-:Y:S01]  /*78c0*/  ISETP.NE.U32.AND P0, PT, R0, 0x1, PT ;  /* 0x000000010000780c */ /* 0x000fe20003f05070 */
[C---:B------:R-:W-:Y:S01]  /*78d0*/  VIADD R0, R176.reuse, 0xffffa000 ;  /* 0xffffa000b0007836 */ /* 0x040fe20000000000 */
[----:B------:R-:W-:Y:S01]  /*78e0*/  @P4 IADD3.X R215, R215, -0x1, RZ, P1, !PT ;  /* 0xffffffffd7d74810 */ /* 0x000fe20000ffe4ff */
[----:B------:R-:W1:Y:S04]  /*78f0*/  LDSM.16.MT88.4 R4, [R181+0x1e000] ;  /* 0x01e00000b504783b */ /* 0x000e680000004200 */
[----:B------:R2:W-:Y:S04]  /*7900*/  REDG.E.ADD.F32.FTZ.RN.STRONG.GPU desc[UR14][R2.64], R95 ;  /* 0x0000005f020079a6 */ /* 0x0005e8000c10f38e */
[----:B------:R-:W-:Y:S02]  /*7910*/  LDSM.16.MT88.4 R92, [R176+0x3800] ;  /* 0x00380000b05c783b */ /* 0x000fe40000004200 */
[----:B------:R-:W-:Y:S02]  /*7920*/  @P0 VIADD R0, R176, 0x6000 ;  /* 0x00006000b0000836 */ /* 0x000fe40000000000 */
[----:B--2---:R-:W-:Y:S04]  /*7930*/  VIADD R2, R197, 0xffffffff ;  /* 0xffffffffc5027836 */ /* 0x004fe80000000000 */
[----:B------:R-:W-:Y:S01]  /*7940*/  IMAD.MOV.U32 R197, RZ, RZ, R2 ;  /* 0x000000ffffc57224 */ /* 0x000fe200078e0002 */
        /* <DEDUP_REMOVED lines=32> */
[----:B------:R4:W3:Y:S05]  /*7b50*/  LDSM.16.MT88.4 R72, [R176+0x5800] ;  /* 0x00580000b048783b */ /* 0x0008ea0000004200 */
[-C--:B-1----:R-:W-:Y:S06]  /*7b60*/  HMMA.16816.F32.BF16 R100, R4, R8.reuse, R100 ;  /* 0x000000080464723c */ /* 0x082fec0000041864 */
[C---:B------:R-:W-:Y:S06]  /*7b70*/  HMMA.16816.F32.BF16 R104, R12.reuse, R8, R104 ;  /* 0x000000080c68723c */ /* 0x040fec0000041868 */
[-C--:B------:R-:W-:Y:S06]  /*7b80*/  HMMA.16816.F32.BF16 R108, R12, R10.reuse, R108 ;  /* 0x0000000a0c6c723c */ /* 0x080fec000004186c */
[C---:B------:R-:W-:Y:S05]  /*7b90*/  HMMA.16816.F32.BF16 R112, R4.reuse, R10, R112 ;  /* 0x0000000a0470723c */ /* 0x040fea0000041870 */
[----:B----4-:R-:W-:Y:S01]  /*7ba0*/  IMAD.MOV.U32 R176, RZ, RZ, R0 ;  /* 0x000000ffffb07224 */ /* 0x010fe200078e0000 */
        /* <DEDUP_REMOVED lines=22> */
[----:B------:R-:W-:Y:S11]  /*7d10*/  @P2 BRA `(.L_x_563) ;  /* 0xffffffc000c02947 */ /* 0x000ff6000383ffff */
[----:B------:R-:W-:Y:S01]  /*7d20*/  BAR.SYNC.DEFER_BLOCKING 0x0 ;  /* 0x0000000000007b1d */ /* 0x000fe20000010000 */
[----:B------:R-:W-:-:S05]  /*7d30*/  ISETP.NE.AND P0, PT, R237, -0x1, PT ;  /* 0xffffffffed00780c */ /* 0x000fca0003f05270 */
[----:B------:R-:W-:Y:S01]  /*7d40*/  ULDC UR6, c[0x0][0x38c] ;  /* 0x0000e30000067ab9 */ /* 0x000fe20000000800 */
[----:B------:R-:W-:Y:S01]  /*7d50*/  ULDC UR4, c[0x0][0x390] ;  /* 0x0000e40000047ab9 */ /* 0x000fe20000000800 */
        /* <DEDUP_REMOVED lines=78> */
[----:B------:R-:W-:Y:S01]  /*8240*/  FMUL.FTZ R3, R33, UR6 ;  /* 0x0000000621037c20 */ /* 0x000fe20008410000 */
[----:B------:R-:W-:Y:S01]  /*8250*/  F2FP.BF16.F32.PACK_AB R17, R17, R124 ;  /* 0x0000007c1111723e */ /* 0x000fe200000010ff */
[----:B------:R1:W-:Y:S01]  /*8260*/  STS [R229+0x400], R26 ;  /* 0x0004001ae5007388 */ /* 0x0003e20000000800 */
[----:B------:R-:W-:Y:S01]  /*8270*/  F2FP.BF16.F32.PACK_AB R16, R16, R126 ;  /* 0x0000007e1010723e */ /* 0x000fe200000010ff */
[----:B------:R-:W-:Y:S01]  /*8280*/  FMUL.FTZ R78, R34, UR6 ;  /* 0x00000006224e7c20 */ /* 0x000fe20008410000 */
[----:B------:R-:W-:Y:S01]  /*8290*/  FMUL.FTZ R2, R35, UR6 ;  /* 0x0000000623027c20 */ /* 0x000fe20008410000 */
[----:B------:R-:W-:Y:S01]  /*82a0*/  STS [R228+0x1000], R29 ;  /* 0x0010001de4007388 */ /* 0x000fe20000000800 */
[----:B------:R-:W-:Y:S01]  /*82b0*/  F2FP.BF16.F32.PACK_AB R15, R15, R132 ;  /* 0x000000840f0f723e */ /* 0x000fe200000010ff */
[----:B------:R-:W-:Y:S01]  /*82c0*/  FMUL.FTZ R75, R36, UR6 ;  /* 0x00000006244b7c20 */ /* 0x000fe20008410000 */
[----:B------:R-:W-:Y:S01]  /*82d0*/  F2FP.BF16.F32.PACK_AB R14, R14, R134 ;  /* 0x000000860e0e723e */ /* 0x000fe200000010ff */
        /* <DEDUP_REMOVED lines=9> */
[----:B------:R-:W-:Y:S01]  /*8370*/  FMUL.FTZ R72, R39, UR6 ;  /* 0x0000000627487c20 */ /* 0x000fe20008410000 */
[----:B------:R-:W-:Y:S01]  /*8380*/  FMUL.FTZ R70, R41, UR6 ;  /* 0x0000000629467c20 */ /* 0x000fe20008410000 */
[----:B------:R-:W-:Y:S01]  /*8390*/  FMUL.FTZ R69, R42, UR6 ;  /* 0x000000062a457c20 */ /* 0x000fe20008410000 */
        /* <DEDUP_REMOVED lines=14> */
[----:B------:R-:W-:Y:S01]  /*8480*/  F2FP.BF16.F32.PACK_AB R3, R3, R79 ;  /* 0x0000004f0303723e */ /* 0x000fe200000010ff */
[----:B------:R-:W-:Y:S01]  /*8490*/  FMUL.FTZ R49, R44, UR6 ;  /* 0x000000062c317c20 */ /* 0x000fe20008410000 */
[----:B------:R-:W-:Y:S01]  /*84a0*/  STS [R228+0x3000], R21 ;  /* 0x00300015e4007388 */ /* 0x000fe20000000800 */
[----:B------:R-:W-:Y:S01]  /*84b0*/  F2FP.BF16.F32.PACK_AB R2, R2, R78 ;  /* 0x0000004e0202723e */ /* 0x000fe200000010ff */
[----:B------:R-:W-:Y:S01]  /*84c0*/  FMUL.FTZ R40, R45, UR6 ;  /* 0x000000062d287c20 */ /* 0x000fe20008410000 */
[----:B------:R-:W-:Y:S01]  /*84d0*/  FMUL.FTZ R48, R46, UR6 ;  /* 0x000000062e307c20 */ /* 0x000fe20008410000 */
        /* <DEDUP_REMOVED lines=24> */
[----:B------:R2:W-:Y:S01]  /*8660*/  STS [R229+0x4400], R10 ;  /* 0x0044000ae5007388 */ /* 0x0005e20000000800 */
[----:B------:R-:W-:Y:S01]  /*8670*/  FMUL.FTZ R35, R59, UR6 ;  /* 0x000000063b237c20 */ /* 0x000fe20008410000 */
[----:B------:R-:W-:Y:S01]  /*8680*/  F2FP.BF16.F32.PACK_AB R42, R42, R68 ;  /* 0x000000442a2a723e */ /* 0x000fe200000010ff */
[----:B-1----:R-:W1:Y:S01]  /*8690*/  @P0 LDC.64 R26, c[0x0][0x458] ;  /* 0x00011600ff1a0b82 */ /* 0x002e620000000a00 */
        /* <DEDUP_REMOVED lines=8> */
[----:B------:R3:W-:Y:S01]  /*8720*/  STS [R229+0x5000], R9 ;  /* 0x00500009e5007388 */ /* 0x0007e20000000800 */
        /* <DEDUP_REMOVED lines=8> */
[----:B------:R-:W-:-:S02]  /*87b0*/  F2FP.BF16.F32.PACK_AB R33, R33, R66 ;  /* 0x000000422121723e */ /* 0x000fc400000010ff */
[----:B------:R-:W-:Y:S01]  /*87c0*/  F2FP.BF16.F32.PACK_AB R36, R36, R56 ;  /* 0x000000382424723e */ /* 0x000fe200000010ff */
[----:B------:R-:W-:Y:S01]  /*87d0*/  STS [R228+0x6400], R6 ;  /* 0x00640006e4007388 */ /* 0x000fe20000000800 */
[----:B--2---:R-:W2:Y:S01]  /*87e0*/  @P0 LDC.64 R10, c[0x0][0x450] ;  /* 0x00011400ff0a0b82 */ /* 0x004ea20000000a00 */
[----:B------:R-:W-:Y:S02]  /*87f0*/  F2FP.BF16.F32.PACK_AB R35, R35, R58 ;  /* 0x0000003a2323723e */ /* 0x000fe400000010ff */
[----:B------:R-:W-:Y:S01]  /*8800*/  STS [R229+0x6000], R3 ;  /* 0x00600003e5007388 */ /* 0x000fe20000000800 */
[----:B------:R-:W-:Y:S02]  /*8810*/  F2FP.BF16.F32.PACK_AB R60, R61, R60 ;  /* 0x0000003c3d3c723e */ /* 0x000fe400000010ff */
[----:B------:R-:W-:Y:S01]  /*8820*/  F2FP.BF16.F32.PACK_AB R62, R63, R62 ;  /* 0x0000003e3f3e723e */ /* 0x000fe200000010ff */
[----:B------:R4:W-:Y:S04]  /*8830*/  STS [R229+0x6400], R2 ;  /* 0x00640002e5007388 */ /* 0x0009e80000000800 */
[----:B------:R-:W-:Y:S01]  /*8840*/  STS [R228+0x7000], R5 ;  /* 0x00700005e4007388 */ /* 0x000fe20000000800 */
[----:B---3--:R-:W-:-:S03]  /*8850*/  SHF.R.S32.HI R9, RZ, 0x1f, R238 ;  /* 0x0000001fff097819 */ /* 0x008fc600000114ee */
[----:B------:R3:W-:Y:S04]  /*8860*/  STS [R228+0x7400], R4 ;  /* 0x00740004e4007388 */ /* 0x0007e80000000800 */
[----:B------:R1:W-:Y:S04]  /*8870*/  STS [R229+0x7000], R0 ;  /* 0x00700000e5007388 */ /* 0x0003e80000000800 */
[----:B------:R-:W-:Y:S04]  /*8880*/  STS [R229+0x7400], R32 ;  /* 0x00740020e5007388 */ /* 0x000fe80000000800 */
[----:B------:R-:W-:Y:S04]  /*8890*/  STS [R228+0x8000], R46 ;  /* 0x0080002ee4007388 */ /* 0x000fe80000000800 */
[----:B------:R-:W-:Y:S01]  /*88a0*/  STS [R228+0x8400], R45 ;  /* 0x0084002de4007388 */ /* 0x000fe20000000800 */
[----:B----4-:R-:W-:-:S03]  /*88b0*/  @P0 IADD3 R2, R226, R237, RZ ;  /* 0x000000ede2020210 */ /* 0x010fc60007ffe0ff */
[----:B------:R-:W-:Y:S04]  /*88c0*/  STS [R229+0x8000], R42 ;  /* 0x0080002ae5007388 */ /* 0x000fe80000000800 */
[----:B------:R4:W-:Y:S01]  /*88d0*/  STS [R229+0x8400], R41 ;  /* 0x00840029e5007388 */ /* 0x0009e20000000800 */
[----:B---3--:R-:W-:-:S03]  /*88e0*/  @P0 IADD3 R4, R226, R237, RZ ;  /* 0x000000ede2040210 */ /* 0x008fc60007ffe0ff */
[----:B------:R-:W-:Y:S01]  /*88f0*/  STS [R228+0x9000], R44 ;  /* 0x0090002ce4007388 */ /* 0x000fe20000000800 */
[----:B-1----:R-:W-:Y:S02]  /*8900*/  @P0 IMAD R0, R2, R27, RZ ;  /* 0x0000001b02000224 */ /* 0x002fe400078e02ff */
[C---:B--2---:R-:W-:Y:S01]  /*8910*/  @P0 IMAD R6, R4.reuse, R11, RZ ;  /* 0x0000000b04060224 */ /* 0x044fe200078e02ff */
[----:B------:R-:W-:Y:S01]  /*8920*/  STS [R228+0x9400], R43 ;  /* 0x0094002be4007388 */ /* 0x000fe20000000800 */
[----:B------:R-:W-:-:S03]  /*8930*/  @P0 IMAD.WIDE.U32 R4, R4, R10, RZ ;  /* 0x0000000a04040225 */ /* 0x000fc600078e00ff */
[----:B------:R1:W-:Y:S01]  /*8940*/  STS [R229+0x9000], R40 ;  /* 0x00900028e5007388 */ /* 0x0003e20000000800 */
[----:B------:R-:W-:Y:S01]  /*8950*/  @P0 IMAD.WIDE.U32 R2, R2, R26, RZ ;  /* 0x0000001a02020225 */ /* 0x000fe200078e00ff */
[----:B------:R-:W-:Y:S02]  /*8960*/  @P0 IADD3 R8, R5, R6, RZ ;  /* 0x0000000605080210 */ /* 0x000fe40007ffe0ff */
[----:B------:R2:W-:Y:S01]  /*8970*/  STS [R229+0x9400], R39 ;  /* 0x00940027e5007388 */ /* 0x0005e20000000800 */
[----:B------:R-:W-:-:S03]  /*8980*/  @P0 MOV R7, R4 ;  /* 0x0000000400070202 */ /* 0x000fc60000000f00 */
[----:B------:R2:W-:Y:S04]  /*8990*/  STS [R228+0xa000], R38 ;  /* 0x00a00026e4007388 */ /* 0x0005e80000000800 */
[----:B------:R2:W-:Y:S01]  /*89a0*/  STS [R228+0xa400], R37 ;  /* 0x00a40025e4007388 */ /* 0x0005e20000000800 */
[----:B----4-:R-:W-:-:S03]  /*89b0*/  @P0 IADD3 R41, R3, R0, RZ ;  /* 0x0000000003290210 */ /* 0x010fc60007ffe0ff */
[----:B------:R2:W-:Y:S04]  /*89c0*/  STS [R229+0xa000], R34 ;  /* 0x00a00022e5007388 */ /* 0x0005e80000000800 */
[----:B------:R2:W-:Y:S04]  /*89d0*/  STS [R229+0xa400], R33 ;  /* 0x00a40021e5007388 */ /* 0x0005e80000000800 */
[----:B------:R2:W-:Y:S01]  /*89e0*/  STS [R228+0xb000], R36 ;  /* 0x00b00024e4007388 */ /* 0x0005e20000000800 */
[----:B-1----:R-:W-:-:S03]  /*89f0*/  @P0 MOV R40, R2 ;  /* 0x0000000200280202 */ /* 0x002fc60000000f00 */
        /* <DEDUP_REMOVED lines=10> */
[C---:B------:R-:W-:Y:S02]  /*8aa0*/  IMAD R5, R238.reuse, R5, R6 ;  /* 0x00000005ee057224 */ /* 0x040fe400078e0206 */
[----:B------:R-:W-:-:S05]  /*8ab0*/  IMAD.WIDE.U32 R2, R238, R4, R2 ;  /* 0x00000004ee027225 */ /* 0x000fca00078e0002 */
[----:B------:R-:W-:Y:S02]  /*8ac0*/  IADD3 R8, R3, R5, RZ ;  /* 0x0000000503087210 */ /* 0x000fe40007ffe0ff */
[----:B------:R-:W-:Y:S02]  /*8ad0*/  MOV R7, R2 ;  /* 0x0000000200077202 */ /* 0x000fe40000000f00 */
.L_x_564:
        /* <DEDUP_REMOVED lines=12> */
[----:B------:R-:W-:-:S07]  /*8ba0*/  MOV R40, R2 ;  /* 0x0000000200287202 */ /* 0x000fce0000000f00 */
.L_x_565:
[----:B------:R1:W-:Y:S01]  /*8bb0*/  STS [R229+0xb000], R60 ;  /* 0x00b0003ce5007388 */ /* 0x0003e20000000800 */
[----:B------:R-:W-:Y:S01]  /*8bc0*/  SHF.R.S32.HI R25, RZ, 0x1f, R233 ;  /* 0x0000001fff197819 */ /* 0x000fe200000114e9 */
[--C-:B------:R-:W-:Y:S01]  /*8bd0*/  IMAD.MOV.U32 R4, RZ, RZ, R206.reuse ;  /* 0x000000ffff047224 */ /* 0x100fe200078e00ce */
[----:B------:R-:W-:Y:S01]  /*8be0*/  SHF.R.S32.HI R5, RZ, 0x1f, R206 ;  /* 0x0000001fff057819 */ /* 0x000fe200000114ce */
[----:B------:R1:W-:Y:S01]  /*8bf0*/  STS [R229+0xb400], R62 ;  /* 0x00b4003ee5007388 */ /* 0x0003e20000000800 */
[----:B------:R-:W-:Y:S01]  /*8c00*/  SHF.R.S32.HI R43, RZ, 0x1f, R252 ;  /* 0x0000001fff2b7819 */ /* 0x000fe200000114fc */
[-C--:B------:R-:W-:Y:S01]  /*8c10*/  IMAD R0, R25, R10.reuse, RZ ;  /* 0x0000000a19007224 */ /* 0x080fe200078e02ff */
[----:B------:R-:W-:Y:S01]  /*8c20*/  ULDC.64 UR6, c[0x0][0x468] ;  /* 0x00011a0000067ab9 */ /* 0x000fe20000000a00 */
[----:B------:R-:W-:Y:S01]  /*8c30*/  BAR.SYNC.DEFER_BLOCKING 0x0 ;  /* 0x0000000000007b1d */ /* 0x000fe20000010000 */
[----:B------:R-:W-:Y:S01]  /*8c40*/  IMAD.WIDE.U32 R2, R233, R10, R4 ;  /* 0x0000000ae9027225 */ /* 0x000fe200078e0004 */
[----:B------:R-:W-:-:S03]  /*8c50*/  SHF.R.S32.HI R42, RZ, 0x1f, R223 ;  /* 0x0000001fff2a7819 */ /* 0x000fc600000114df */
[----:B------:R-:W-:Y:S01]  /*8c60*/  IMAD R6, R233, R11, R0 ;  /* 0x0000000be9067224 */ /* 0x000fe200078e0200 */
[----:B------:R-:W-:Y:S01]  /*8c70*/  IADD3 R2, P0, R7, R2, RZ ;  /* 0x0000000207027210 */ /* 0x000fe20007f1e0ff */
[----:B------:R-:W-:Y:S01]  /*8c80*/  IMAD R0, R222, -0x40, R199 ;  /* 0xffffffc0de007824 */ /* 0x000fe200078e02c7 */
[----:B------:R-:W-:Y:S01]  /*8c90*/  IADD3 R7, R223, 0x20, RZ ;  /* 0x00000020df077810 */ /* 0x000fe20007ffe0ff */
[----:B------:R-:W-:Y:S01]  /*8ca0*/  BSSY B0, `(.L_x_566) ;  /* 0x0000025000007945 */ /* 0x000fe20003800000 */
[----:B------:R-:W-:Y:S01]  /*8cb0*/  IADD3.X R3, R8, R3, R6, P0, !PT ;  /* 0x0000000308037210 */ /* 0x000fe200007fe406 */
[----:B------:R-:W-:Y:S01]  /*8cc0*/  IMAD R6, R43, UR6, RZ ;  /* 0x000000062b067c24 */ /* 0x000fe2000f8e02ff */
[-C--:B------:R-:W-:Y:S02]  /*8cd0*/  ISETP.GE.AND P4, PT, R223, R0.reuse, PT ;  /* 0x00000000df00720c */ /* 0x080fe40003f86270 */
[----:B------:R-:W-:Y:S01]  /*8ce0*/  ISETP.GE.AND P3, PT, R7, R0, PT ;  /* 0x000000000700720c */ /* 0x000fe20003f66270 */
[----:B------:R-:W-:-:S02]  /*8cf0*/  IMAD R0, R252, UR7, R6 ;  /* 0x00000007fc007c24 */ /* 0x000fc4000f8e0206 */
[----:B------:R-:W-:-:S04]  /*8d00*/  IMAD.WIDE.U32 R6, R252, UR6, R2 ;  /* 0x00000006fc067c25 */ /* 0x000fc8000f8e0002 */
[----:B------:R-:W-:Y:S01]  /*8d10*/  IMAD.IADD R24, R0, 0x1, R7 ;  /* 0x0000000100187824 */ /* 0x000fe200078e0207 */
[----:B--2---:R1:W2:Y:S04]  /*8d20*/  LDS.128 R36, [R196+0x13000] ;  /* 0x01300000c4247984 */ /* 0x0042a80000000c00 */
[----:B------:R1:W3:Y:S04]  /*8d30*/  LDS.128 R32, [R196+0x15000] ;  /* 0x01500000c4207984 */ /* 0x0002e80000000c00 */
[----:B------:R1:W4:Y:S04]  /*8d40*/  LDS.128 R28, [R196+0x17000] ;  /* 0x01700000c41c7984 */ /* 0x0003280000000c00 */
[----:B------:R1:W1:Y:S04]  /*8d50*/  LDS.128 R52, [R196+0x18000] ;  /* 0x01800000c4347984 */ /* 0x0002680000000c00 */
        /* <DEDUP_REMOVED lines=14> */
[C---:B------:R-:W-:Y:S01]  /*8e40*/  IMAD R0, R223.reuse, R11, R0 ;  /* 0x0000000bdf007224 */ /* 0x040fe200078e0200 */
        /* <DEDUP_REMOVED lines=10> */
.L_x_567:
[----:B------:R-:W-:Y:S05]  /*8ef0*/  BSYNC B0 ;  /* 0x0000000000007941 */ /* 0x000fea0003800000 */
.L_x_566:
[----:B------:R-:W-:Y:S04]  /*8f00*/  BSSY B0, `(.L_x_568) ;  /* 0x0000014000007945 */ /* 0x000fe80003800000 */
        /* <DEDUP_REMOVED lines=9> */
[----:B------:R-:W-:Y:S02]  /*8fa0*/  IMAD R8, R2, R10, RZ ;  /* 0x0000000a02087224 */ /* 0x000fe400078e02ff */
[----:B------:R-:W-:-:S04]  /*8fb0*/  IMAD.MOV.U32 R2, RZ, RZ, R6 ;  /* 0x000000ffff027224 */ /* 0x000fc800078e0006 */
        /* <DEDUP_REMOVED lines=8> */
.L_x_569:
[----:B------:R-:W-:Y:S05]  /*9040*/  BSYNC B0 ;  /* 0x0000000000007941 */ /* 0x000fea0003800000 */
.L_x_568:
[-C--:B--2---:R-:W-:Y:S01]  /*9050*/  IMAD.WIDE.U32 R2, R233, R26.reuse, R4 ;  /* 0x0000001ae9027225 */ /* 0x084fe200078e0004 */
[----:B------:R-:W-:Y:S01]  /*9060*/  ULDC.64 UR6, c[0x0][0x470] ;  /* 0x00011c0000067ab9 */ /* 0x000fe20000000a00 */
[----:B------:R-:W-:Y:S02]  /*9070*/  BSSY B0, `(.L_x_570) ;  /* 0x000001a000007945 */ /* 0x000fe40003800000 */
[----:B------:R-:W-:Y:S01]  /*9080*/  IMAD R0, R25, R26, RZ ;  /* 0x0000001a19007224 */ /* 0x000fe200078e02ff */
[----:B------:R-:W-:-:S03]  /*9090*/  IADD3 R2, P0, R40, R2, RZ ;  /* 0x0000000228027210 */ /* 0x000fc60007f1e0ff */
[----:B------:R-:W-:-:S05]  /*90a0*/  IMAD R0, R233, R27, R0 ;  /* 0x0000001be9007224 */ /* 0x000fca00078e0200 */
        /* <DEDUP_REMOVED lines=22> */
.L_x_571:
[----:B------:R-:W-:Y:S05]  /*9210*/  BSYNC B0 ;  /* 0x0000000000007941 */ /* 0x000fea0003800000 */
.L_x_570:
        /* <DEDUP_REMOVED lines=16> */
[----:B-1----:R1:W-:Y:S04]  /*9320*/  @!P2 STG.E.128 desc[UR14][R2.64], R64 ;  /* 0x000000400200a986 */ /* 0x0023e8000c101d0e */
[----:B------:R1:W-:Y:S04]  /*9330*/  @!P1 STG.E.128 desc[UR14][R2.64+0x80], R60 ;  /* 0x0000803c02009986 */ /* 0x0003e8000c101d0e */
[----:B------:R1:W-:Y:S02]  /*9340*/  @!P0 STG.E.128 desc[UR14][R2.64+0x100], R56 ;  /* 0x0001003802008986 */ /* 0x0003e4000c101d0e */
.L_x_542:
[----:B------:R-:W-:Y:S05]  /*9350*/  BSYNC B1 ;  /* 0x0000000000017941 */ /* 0x000fea0003800000 */
.L_x_528:
[----:B------:R-:W3:Y:S02]  /*9360*/  LDC R0, c[0x0][0xc] ;  /* 0x00000300ff007b82 */ /* 0x000ee40000000800 */
[----:B---3--:R-:W-:-:S04]  /*9370*/  IADD3 R222, R0, R222, RZ ;  /* 0x000000de00de7210 */ /* 0x008fc80007ffe0ff */
[----:B------:R-:W-:-:S13]  /*9380*/  ISETP.GE.AND P0, PT, R222, UR12, PT ;  /* 0x0000000cde007c0c */ /* 0x000fda000bf06270 */
[----:B------:R-:W-:Y:S05]  /*9390*/  @P0 BRA `(.L_x_572) ;  /* 0x0000000000040947 */ /* 0x000fea0003800000 */
[----:B------:R-:W-:Y:S05]  /*93a0*/  BRA `(.L_x_573) ;  /* 0xffffff74004c7947 */ /* 0x000fea000383ffff */
.L_x_572:
[----:B------:R-:W-:Y:S05]  /*93b0*/  EXIT ;  /* 0x000000000000794d */ /* 0x000fea0003800000 */
.L_x_574:
        /* <DEDUP_REMOVED lines=12> */
.L_x_818:


//--------------------- .text._ZN5flash44flash_bwd_dq_dk_dv_loop_seqk_parallel_kernelI23Flash_bwd_kernel_traitsILi192ELi64ELi64ELi8ELi4ELi2ELi2ELb0ELb0EN7cutlass10bfloat16_tE19Flash_kernel_traitsILi192ELi64ELi64ELi8ES3_EELb0ELb1ELb0ELb0ELb0ELb0ELb1EEEvNS_16Flash_bwd_paramsE --------------------------
	.section	.text._ZN5flash44flash_bwd_dq_dk_dv_loop_seqk_parallel_kernelI23Flash_bwd_kernel_traitsILi192ELi64ELi64ELi8ELi4ELi2ELi2ELb0ELb0EN7cutlass10bfloat16_tE19Flash_kernel_traitsILi192ELi64ELi64ELi8ES3_EELb0ELb1ELb0ELb0ELb0ELb0ELb1EEEvNS_16Flash_bwd_paramsE,"ax",@progbits
	.align	128
        .global         _ZN5flash44flash_bwd_dq_dk_dv_loop_seqk_parallel_kernelI23Flash_bwd_kernel_traitsILi192ELi64ELi64ELi8ELi4ELi2ELi2ELb0ELb0EN7cutlass10bfloat16_tE19Flash_kernel_traitsILi192ELi64ELi64ELi8ES3_EELb0ELb1ELb0ELb0ELb0ELb0ELb1EEEvNS_16Flash_bwd_paramsE
        .type           _ZN5flash44flash_bwd_dq_dk_dv_loop_seqk_parallel_kernelI23Flash_bwd_kernel_traitsILi192ELi64ELi64ELi8ELi4ELi2ELi2ELb0ELb0EN7cutlass10bfloat16_tE19Flash_kernel_traitsILi192ELi64ELi64ELi8ES3_EELb0ELb1ELb0ELb0ELb0ELb0ELb1EEEvNS_16Flash_bwd_paramsE,@function
        .size           _ZN5flash44flash_bwd_dq_dk_dv_loop_seqk_parallel_kernelI23Flash_bwd_kernel_traitsILi192ELi64ELi64ELi8ELi4ELi2ELi2ELb0ELb0EN7cutlass10bfloat16_tE19Flash_kernel_traitsILi192ELi64ELi64ELi8ES3_EELb0ELb1ELb0ELb0ELb0ELb0ELb1EEEvNS_16Flash_bwd_paramsE,(.L_x_819 - _ZN5flash44flash_bwd_dq_dk_dv_loop_seqk_parallel_kernelI23Flash_bwd_kernel_traitsILi192ELi64ELi64ELi8ELi4ELi2ELi2ELb0ELb0EN7cutlass10bfloat16_tE19Flash_kernel_traitsILi192ELi64ELi64ELi8ES3_EELb0ELb1ELb0ELb0ELb0ELb0ELb1EEEvNS_16Flash_bwd_paramsE)
        .other          _ZN5flash44flash_bwd_dq_dk_dv_loop_seqk_parallel_kernelI23Flash_bwd_kernel_traitsILi192ELi64ELi64ELi8ELi4ELi2ELi2ELb0ELb0EN7cutlass10bfloat16_tE19Flash_kernel_traitsILi192ELi64ELi64ELi8ES3_EELb0ELb1ELb0ELb0ELb0ELb0ELb1EEEvNS_16Flash_bwd_paramsE,@"STO_CUDA_ENTRY STV_DEFAULT"
_ZN5flash44flash_bwd_dq_dk_dv_loop_seqk_parallel_kernelI23Flash_bwd_kernel_traitsILi192ELi64ELi64ELi8ELi4ELi2ELi2ELb0ELb0EN7cutlass10bfloat16_tE19Flash_kernel_traitsILi192ELi64ELi64ELi8ES3_EELb0ELb1ELb0ELb0ELb0ELb0ELb1EEEvNS_16Flash_bwd_paramsE:
.text._ZN5flash44flash_bwd_dq_dk_dv_loop_seqk_parallel_kernelI23Flash_bwd_kernel_traitsILi192ELi64ELi64ELi8ELi4ELi2ELi2ELb0ELb0EN7cutlass10bfloat16_tE19Flash_kernel_traitsILi192ELi64ELi64ELi8ES3_EELb0ELb1ELb0ELb0ELb0ELb0ELb1EEEvNS_16Flash_bwd_paramsE:
        /* <DEDUP_REMOVED lines=145> */
.L_x_621:
        /* <DEDUP_REMOVED lines=47> */
.L_x_575:
        /* <DEDUP_REMOVED lines=129> */
.L_x_577:
        /* <DEDUP_REMOVED lines=13> */
.L_x_578:
        /* <DEDUP_REMOVED lines=10> */
.L_x_579:
[----:B------:R-:W-:-:S04]  /*1580*/  IMAD R36, R212, R22, R209 ;  /* 0x00000016d4247224 */ /* 0x000fc800078e02d1 */
[----:B------:R-:W-:-:S07]  /*1590*/  IMAD R36, R36, R29, RZ ;  /* 0x0000001d24247224 */ /* 0x000fce00078e02ff */
.L_x_580:
        /* <DEDUP_REMOVED lines=91> */
.L_x_582:
        /* <DEDUP_REMOVED lines=12> */
.L_x_583:
        /* <DEDUP_REMOVED lines=32> */
.L_x_585:
[----:B------:R-:W-:Y:S05]  /*1e10*/  BSYNC B0 ;  /* 0x0000000000007941 */ /* 0x000fea0003800000 */
.L_x_584:
        /* <DEDUP_REMOVED lines=20> */
.L_x_587:
[----:B------:R-:W-:Y:S05]  /*1f60*/  BSYNC B0 ;  /* 0x0000000000007941 */ /* 0x000fea0003800000 */
.L_x_586:
        /* <DEDUP_REMOVED lines=28> */
.L_x_589:
[----:B------:R-:W-:Y:S05]  /*2130*/  BSYNC B0 ;  /* 0x0000000000007941 */ /* 0x000fea0003800000 */
.L_x_588:
        /* <DEDUP_REMOVED lines=20> */
.L_x_581:
        /* <DEDUP_REMOVED lines=33> */
.L_x_592:
[----:B------:R-:W-:Y:S05]  /*2490*/  BSYNC B0 ;  /* 0x0000000000007941 */ /* 0x000fea0003800000 */
.L_x_591:
        /* <DEDUP_REMOVED lines=38> */
.L_x_594:
[----:B------:R-:W-:Y:S05]  /*2700*/  BSYNC B0 ;  /* 0x0000000000007941 */ /* 0x000fea0003800000 */
.L_x_593:
        /* <DEDUP_REMOVED lines=16> */
.L_x_596:
        /* <DEDUP_REMOVED lines=29> */
.L_x_597:
[----:B------:R-:W-:Y:S05]  /*29e0*/  BSYNC B0 ;  /* 0x0000000000007941 */ /* 0x000fea0003800000 */
.L_x_595:
        /* <DEDUP_REMOVED lines=17> */
.L_x_599:
        /* <DEDUP_REMOVED lines=37> */
.L_x_600:
[----:B------:R-:W-:Y:S05]  /*2d50*/  BSYNC B0 ;  /* 0x0000000000007941 */ /* 0x000fea0003800000 */
.L_x_598:
        /* <DEDUP_REMOVED lines=59> */
.L_x_602:
[----:B------:R-:W-:Y:S05]  /*3110*/  BSYNC B0 ;  /* 0x0000000000007941 */ /* 0x000fea0003800000 */
.L_x_601:
        /* <DEDUP_REMOVED lines=41> */
.L_x_604:
[----:B------:R-:W-:Y:S05]  /*33b0*/  BSYNC B0 ;  /* 0x0000000000007941 */ /* 0x000fea0003800000 */
.L_x_603:
        /* <DEDUP_REMOVED lines=52> */
.L_x_606:
[----:B------:R-:W-:Y:S05]  /*3700*/  BSYNC B0 ;  /* 0x0000000000007941 */ /* 0x000fea0003800000 */
.L_x_605:
        /* <DEDUP_REMOVED lines=42> */
.L_x_608:
[----:B------:R-:W-:Y:S05]  /*39b0*/  BSYNC B0 ;  /* 0x0000000000007941 */ /* 0x000fea0003800000 */
.L_x_607:
[----:B------:R-:W2:Y:S01]  /*39c0*/  LDC R223, c[0x0][0x270] ;  /* 0x00009c00ffdf7b82 */ /* 0x000ea20000000800 */
[----:B------:R-:W-:Y:S01]  /*39d0*/  IMAD.MOV.U32 R190, RZ, RZ, 0x20 ;  /* 0x00000020ffbe7424 */ /* 0x000fe200078e00ff */
[----:B------:R-:W-:Y:S01]  /*39e0*/  R2P PR, R204, 0x6 ;  /* 0x00000006cc007804 */ /* 0x000fe20000000000 */
[----:B------:R-:W-:Y:S01]  /*39f0*/  VIADD R226, R203, 0x1 ;  /* 0x00000001cbe27836 */ /* 0x000fe20000000000 */
[----:B------:R-:W-:Y:S01]  /*3a00*/  ULDC UR4, c[0x0][0x2d0] ;  /* 0x0000b40000047ab9 */ /* 0x000fe20000000800 */
[----:B------:R-:W-:Y:S01]  /*3a10*/  IMAD.MOV.U32 R189, RZ, RZ, 0x40 ;  /* 0x00000040ffbd7424 */ /* 0x000fe200078e00ff */
[----:B------:R-:W-:Y:S01]  /*3a20*/  ULDC UR6, c[0x0][0x2dc] ;  /* 0x0000b70000067ab9 */ /* 0x000fe20000000800 */
        /* <DEDUP_REMOVED lines=67> */
[----:B------:R1:W5:Y:S04]  /*3e60*/  @!P5 LDG.E R236, desc[UR14][R12.64+0x20] ;  /* 0x0000200e0cecd981 */ /* 0x000368000c1e1900 */
[----:B--2---:R-:W0:Y:S02]  /*3e70*/  LDGDEPBAR ;  /* 0x00000000000079af */ /* 0x004e240000000000 */
.L_x_611:
[----:B------:R-:W0:Y:S01]  /*3e80*/  LDGDEPBAR ;  /* 0x00000000000079af */ /* 0x000e220000000000 */
[C---:B------:R-:W-:Y:S01]  /*3e90*/  IADD3 R150, R192.reuse, R190, RZ ;  /* 0x000000bec0967210 */ /* 0x040fe20007ffe0ff */
[C---:B-----5:R-:W-:Y:S01]  /*3ea0*/  FMUL.FTZ R168, R235.reuse, 1.4426950216293334961 ;  /* 0x3fb8aa3beba87820 */ /* 0x060fe20000410000 */
[-C--:B------:R-:W-:Y:S02]  /*3eb0*/  IADD3 R149, R192, R189.reuse, RZ ;  /* 0x000000bdc0957210 */ /* 0x080fe40007ffe0ff */
[----:B------:R-:W-:Y:S02]  /*3ec0*/  IADD3 R148, R150, R189, RZ ;  /* 0x000000bd96947210 */ /* 0x000fe40007ffe0ff */
[----:B------:R-:W-:Y:S02]  /*3ed0*/  FSETP.NEU.FTZ.AND P0, PT, R235, -INF , PT ;  /* 0xff800000eb00780b */ /* 0x000fe40003f1d000 */
[----:B------:R-:W-:Y:S02]  /*3ee0*/  SHF.L.U32 R169, R238, 0x6, RZ ;  /* 0x00000006eea97819 */ /* 0x000fe400000006ff */
[----:B------:R-:W-:Y:S02]  /*3ef0*/  FSEL R168, R168, RZ, P0 ;  /* 0x000000ffa8a87208 */ /* 0x000fe40000000000 */
[----:B------:R-:W-:Y:S02]  /*3f00*/  ISETP.GE.AND P2, PT, R169, R225, PT ;  /* 0x000000e1a900720c */ /* 0x000fe40003f46270 */
[----:B------:R-:W-:Y:S02]  /*3f10*/  FSETP.NEU.FTZ.AND P0, PT, R236, -INF , PT ;  /* 0xff800000ec00780b */ /* 0x000fe40003f1d000 */
[----:B------:R-:W-:Y:S02]  /*3f20*/  ISETP.LT.AND P2, PT, R224, R240, P2 ;  /* 0x000000f0e000720c */ /* 0x000fe40001741270 */
[----:B------:R-:W-:Y:S01]  /*3f30*/  ISETP.GT.AND P6, PT, R238, R227, PT ;  /* 0x000000e3ee00720c */ /* 0x000fe20003fc4270 */
[----:B------:R-:W-:Y:S04]  /*3f40*/  DEPBAR.LE SB0, 0x0 ;  /* 0x000080000000791a */ /* 0x000fe80000000000 */
[----:B------:R-:W-:Y:S06]  /*3f50*/  BAR.SYNC.DEFER_BLOCKING 0x0 ;  /* 0x0000000000007b1d */ /* 0x000fec0000010000 */
[----:B------:R-:W-:Y:S02]  /*3f60*/  @!P2 IADD3 R169, R226, R169, RZ ;  /* 0x000000a9e2a9a210 */ /* 0x000fe40007ffe0ff */
[----:B------:R-:W-:Y:S02]  /*3f70*/  @!P2 LEA R176, R215, R202, 0x6 ;  /* 0x000000cad7b0a211 */ /* 0x000fe400078e30ff */
[C---:B------:R-:W-:Y:S02]  /*3f80*/  @!P2 VIMNMX R177, R169.reuse, R240, PT ;  /* 0x000000f0a9b1a248 */ /* 0x040fe40003fe0100 */
[----:B------:R-:W-:Y:S02]  /*3f90*/  @!P2 VIADDMNMX R169, R169, 0x8, R240, PT ;  /* 0x00000008a9a9a846 */ /* 0x000fe400038001f0 */
[C---:B------:R-:W-:Y:S02]  /*3fa0*/  @!P2 ISETP.GE.AND P1, PT, R176.reuse, R177, PT ;  /* 0x000000b1b000a20c */ /* 0x040fe40003f26270 */
[C---:B------:R-:W-:Y:S02]  /*3fb0*/  @!P2 IADD3 R172, R176.reuse, 0x1, RZ ;  /* 0x00000001b0aca810 */ /* 0x040fe40007ffe0ff */
[----:B------:R-:W-:Y:S01]  /*3fc0*/  @!P2 IADD3 R184, R176, 0x11, RZ ;  /* 0x00000011b0b8a810 */ /* 0x000fe20007ffe0ff */
[----:B------:R-:W-:Y:S05]  /*3fd0*/  LDSM.16.M88.4 R68, [R192] ;  /* 0x00000000c044783b */ /* 0x000fea0000000200 */
[----:B------:R-:W2:Y:S05]  /*3fe0*/  LDSM.16.M88.4 R72, [R198+UR5+0x12000] ;  /* 0x01200005c648783b */ /* 0x000eaa0008000200 */
[----:B------:R-:W1:Y:S05]  /*3ff0*/  LDSM.16.M88.4 R76, [R198+UR5+0x12800] ;  /* 0x01280005c64c783b */ /* 0x000e6a0008000200 */
[----:B------:R-:W-:Y:S05]  /*4000*/  LDSM.16.M88.4 R80, [R150] ;  /* 0x000000009650783b */ /* 0x000fea0000000200 */
[----:B------:R-:W3:Y:S05]  /*4010*/  LDSM.16.M88.4 R84, [R197] ;  /* 0x00000000c554783b */ /* 0x000eea0000000200 */
[----:B------:R-:W4:Y:S05]  /*4020*/  LDSM.16.M88.4 R88, [R197+0x800] ;  /* 0x00080000c558783b */ /* 0x000f2a0000000200 */
[----:B------:R-:W-:Y:S05]  /*4030*/  LDSM.16.M88.4 R92, [R149] ;  /* 0x00000000955c783b */ /* 0x000fea0000000200 */
[----:B------:R-:W4:Y:S01]  /*4040*/  LDSM.16.M88.4 R96, [R196] ;  /* 0x00000000c460783b */ /* 0x000f220000000200 */
[C---:B--2---:R-:W-:Y:S06]  /*4050*/  HMMA.16816.F32.BF16 R4, R68.reuse, R72, RZ ;  /* 0x000000484404723c */ /* 0x044fec00000418ff */
[C---:B------:R-:W-:Y:S01]  /*4060*/  HMMA.16816.F32.BF16 R8, R68.reuse, R74, RZ ;  /* 0x0000004a4408723c */ /* 0x040fe200000418ff */
[----:B------:R-:W-:Y:S05]  /*4070*/  LDSM.16.M88.4 R72, [R148] ;  /* 0x000000009448783b */ /* 0x000fea0000000200 */
[C---:B-1----:R-:W-:Y:S06]  /*4080*/  HMMA.16816.F32.BF16 R12, R68.reuse, R76, RZ ;  /* 0x0000004c440c723c */ /* 0x042fec00000418ff */
[----:B------:R-:W-:Y:S01]  /*4090*/  HMMA.16816.F32.BF16 R16, R68, R78, RZ ;  /* 0x0000004e4410723c */ /* 0x000fe200000418ff */
[----:B------:R-:W1:Y:S05]  /*40a0*/  LDSM.16.M88.4 R68, [R196+0x800] ;  /* 0x00080000c444783b */ /* 0x000e6a0000000200 */
[C---:B---3--:R-:W-:Y:S01]  /*40b0*/  HMMA.16816.F32.BF16 R4, R80.reuse, R84, R4 ;  /* 0x000000545004723c */ /* 0x048fe20000041804 */
[----:B------:R-:W2:Y:S05]  /*40c0*/  LDSM.16.M88.4 R76, [R195] ;  /* 0x00000000c34c783b */ /* 0x000eaa0000000200 */
[C---:B------:R-:W-:Y:S01]  /*40d0*/  HMMA.16816.F32.BF16 R8, R80.reuse, R86, R8 ;  /* 0x000000565008723c */ /* 0x040fe20000041808 */
[----:B------:R-:W-:Y:S05]  /*40e0*/  LDSM.16.M88.4 R84, [R192+0x2000] ;  /* 0x00200000c054783b */ /* 0x000fea0000000200 */
[C---:B----4-:R-:W-:Y:S06]  /*40f0*/  HMMA.16816.F32.BF16 R12, R80.reuse, R88, R12 ;  /* 0x00000058500c723c */ /* 0x050fec000004180c */
[----:B------:R-:W-:Y:S01]  /*4100*/  HMMA.16816.F32.BF16 R16, R80, R90, R16 ;  /* 0x0000005a5010723c */ /* 0x000fe20000041810 */
[----:B------:R-:W3:Y:S05]  /*4110*/  LDSM.16.M88.4 R80, [R195+0x800] ;  /* 0x00080000c350783b */ /* 0x000eea0000000200 */
[C---:B------:R-:W-:Y:S01]  /*4120*/  HMMA.16816.F32.BF16 R4, R92.reuse, R96, R4 ;  /* 0x000000605c04723c */ /* 0x040fe20000041804 */
[----:B------:R-:W4:Y:S05]  /*4130*/  LDSM.16.M88.4 R88, [R198+UR5+0x14000] ;  /* 0x01400005c658783b */ /* 0x000f2a0008000200 */
[C---:B------:R-:W-:Y:S01]  /*4140*/  HMMA.16816.F32.BF16 R8, R92.reuse, R98, R8 ;  /* 0x000000625c08723c */ /* 0x040fe20000041808 */
[----:B------:R-:W-:Y:S05]  /*4150*/  LDSM.16.M88.4 R96, [R197+0x2000] ;  /* 0x00200000c560783b */ /* 0x000fea0000000200 */
[C---:B-1----:R-:W-:Y:S06]  /*4160*/  HMMA.16816.F32.BF16 R12, R92.reuse, R68, R12 ;  /* 0x000000445c0c723c */ /* 0x042fec000004180c */
[----:B------:R-:W-:Y:S01]  /*4170*/  HMMA.16816.F32.BF16 R16, R92, R70, R16 ;  /* 0x000000465c10723c */ /* 0x000fe20000041810 */
[----:B------:R-:W1:Y:S05]  /*4180*/  LDSM.16.M88.4 R68, [R198+UR5+0x14800] ;  /* 0x01480005c644783b */ /* 0x000e6a0008000200 */
[C---:B--2---:R-:W-:Y:S01]  /*4190*/  HMMA.16816.F32.BF16 R4, R72.reuse, R76, R4 ;  /* 0x0000004c4804723c */ /* 0x044fe20000041804 */
[----:B------:R-:W2:Y:S05]  /*41a0*/  LDSM.16.M88.4 R92, [R150+0x2000] ;  /* 0x00200000965c783b */ /* 0x000eaa0000000200 */
[C---:B------:R-:W-:Y:S01]  /*41b0*/  HMMA.16816.F32.BF16 R8, R72.reuse, R78, R8 ;  /* 0x0000004e4808723c */ /* 0x040fe20000041808 */
[----:B------:R-:W-:Y:S05]  /*41c0*/  LDSM.16.M88.4 R76, [R149+0x2000] ;  /* 0x00200000954c783b */ /* 0x000fea0000000200 */
[C---:B---3--:R-:W-:Y:S06]  /*41d0*/  HMMA.16816.F32.BF16 R12, R72.reuse, R80, R12 ;  /* 0x00000050480c723c */ /* 0x048fec000004180c */
[----:B------:R-:W-:Y:S01]  /*41e0*/  HMMA.16816.F32.BF16 R16, R72, R82, R16 ;  /* 0x000000524810723c */ /* 0x000fe20000041810 */
[----:B------:R-:W3:Y:S05]  /*41f0*/  LDSM.16.M88.4 R72, [R197+0x2800] ;  /* 0x00280000c548783b */ /* 0x000eea0000000200 */
[C---:B----4-:R-:W-:Y:S01]  /*4200*/  HMMA.16816.F32.BF16 R4, R84.reuse, R88, R4 ;  /* 0x000000585404723c */ /* 0x050fe20000041804 */
[----:B------:R-:W4:Y:S05]  /*4210*/  LDSM.16.M88.4 R80, [R196+0x2000] ;  /* 0x00200000c450783b */ /* 0x000f2a0000000200 */
[C---:B------:R-:W-:Y:S01]  /*4220*/  HMMA.16816.F32.BF16 R8, R84.reuse, R90, R8 ;  /* 0x0000005a5408723c */ /* 0x040fe20000041808 */
[----:B------:R-:W-:Y:S05]  /*4230*/  LDSM.16.M88.4 R88, [R195+0x2000] ;  /* 0x00200000c358783b */ /* 0x000fea0000000200 */
[C---:B-1----:R-:W-:Y:S06]  /*4240*/  HMMA.16816.F32.BF16 R12, R84.reuse, R68, R12 ;  /* 0x00000044540c723c */ /* 0x042fec000004180c */
[----:B------:R-:W-:Y:S01]  /*4250*/  HMMA.16816.F32.BF16 R16, R84, R70, R16 ;  /* 0x000000465410723c */ /* 0x000fe20000041810 */
[----:B------:R-:W1:Y:S05]  /*4260*/  LDSM.16.M88.4 R68, [R196+0x2800] ;  /* 0x00280000c444783b */ /* 0x000e6a0000000200 */
[C---:B--2---:R-:W-:Y:S01]  /*4270*/  HMMA.16816.F32.BF16 R4, R92.reuse, R96, R4 ;  /* 0x000000605c04723c */ /* 0x044fe20000041804 */
[----:B------:R-:W2:Y:S05]  /*4280*/  LDSM.16.M88.4 R84, [R148+0x2000] ;  /* 0x002000009454783b */ /* 0x000eaa0000000200 */
[C---:B------:R-:W-:Y:S01]  /*4290*/  HMMA.16816.F32.BF16 R8, R92.reuse, R98, R8 ;  /* 0x000000625c08723c */ /* 0x040fe20000041808 */
[----:B------:R-:W-:Y:S05]  /*42a0*/  LDSM.16.M88.4 R96, [R198+UR5+0x16000] ;  /* 0x01600005c660783b */ /* 0x000fea0008000200 */
        /* <DEDUP_REMOVED lines=26> */
[C---:B------:R-:W-:Y:S06]  /*4450*/  HMMA.16816.F32.BF16 R8, R76.reuse, R82, R8 ;  /* 0x000000524c08723c */ /* 0x040fec0000041808 */
[C---:B---3--:R-:W-:Y:S06]  /*4460*/  HMMA.16816.F32.BF16 R12, R76.reuse, R72, R12 ;  /* 0x000000484c0c723c */ /* 0x048fec000004180c */
[----:B------:R-:W-:Y:S06]  /*4470*/  HMMA.16816.F32.BF16 R16, R76, R74, R16 ;  /* 0x0000004a4c10723c */ /* 0x000fec0000041810 */
[C---:B----4-:R-:W-:Y:S06]  /*4480*/  HMMA.16816.F32.BF16 R4, R84.reuse, R88, R4 ;  /* 0x000000585404723c */ /* 0x050fec0000041804 */
[C---:B------:R-:W-:Y:S06]  /*4490*/  HMMA.16816.F32.BF16 R8, R84.reuse, R90, R8 ;  /* 0x0000005a5408723c */ /* 0x040fec0000041808 */
[C---:B-1----:R-:W-:Y:S06]  /*44a0*/  HMMA.16816.F32.BF16 R12, R84.reuse, R68, R12 ;  /* 0x00000044540c723c */ /* 0x042fec000004180c */
[----:B------:R-:W-:Y:S01]  /*44b0*/  HMMA.16816.F32.BF16 R16, R84, R70, R16 ;  /* 0x000000465410723c */ /* 0x000fe20000041810 */
[----:B------:R-:W1:Y:S05]  /*44c0*/  LDSM.16.M88.4 R68, [R195+0x4800] ;  /* 0x00480000c344783b */ /* 0x000e6a0000000200 */
[C---:B--2---:R-:W-:Y:S06]  /*44d0*/  HMMA.16816.F32.BF16 R4, R92.reuse, R96, R4 ;  /* 0x000000605c04723c */ /* 0x044fec0000041804 */
[C---:B------:R-:W-:Y:S07]  /*44e0*/  HMMA.16816.F32.BF16 R8, R92.reuse, R98, R8 ;  /* 0x000000625c08723c */ /* 0x040fee0000041808 */
[----:B------:R-:W-:Y:S04]  /*44f0*/  LEA R99, R200, UR5, 0x1 ;  /* 0x00000005c8637c11 */ /* 0x000fe8000f8e08ff */
[-C--:B------:R-:W-:Y:S02]  /*4500*/  IADD3 R98, R190, R99.reuse, RZ ;  /* 0x00000063be627210 */ /* 0x080fe40007ffe0ff */
[C---:B------:R-:W-:Y:S02]  /*4510*/  IADD3 R97, R189.reuse, R99, RZ ;  /* 0x00000063bd617210 */ /* 0x040fe40007ffe0ff */
[----:B------:R-:W-:Y:S03]  /*4520*/  IADD3 R96, R189, R98, RZ ;  /* 0x00000062bd607210 */ /* 0x000fe60007ffe0ff */
[----:B------:R-:W-:Y:S01]  /*4530*/  FMUL.FTZ R151, R4, UR8 ;  /* 0x0000000804977c20 */ /* 0x000fe20008410000 */
[----:B------:R-:W-:Y:S01]  /*4540*/  FMUL.FTZ R152, R5, UR8 ;  /* 0x0000000805987c20 */ /* 0x000fe20008410000 */
[----:B------:R-:W-:Y:S01]  /*4550*/  FMUL.FTZ R153, R6, UR8 ;  /* 0x0000000806997c20 */ /* 0x000fe20008410000 */
[----:B------:R-:W-:Y:S03]  /*4560*/  FMUL.FTZ R154, R7, UR8 ;  /* 0x00000008079a7c20 */ /* 0x000fe60008410000 */
[----:B------:R-:W2:Y:S01]  /*4570*/  MUFU.TANH R151, R151 ;  /* 0x0000009700977308 */ /* 0x000ea20000002400 */
[----:B------:R-:W-:Y:S01]  /*4580*/  FMUL.FTZ R155, R8, UR8 ;  /* 0x00000008089b7c20 */ /* 0x000fe20008410000 */
[----:B------:R-:W-:Y:S01]  /*4590*/  FMUL.FTZ R156, R9, UR8 ;  /* 0x00000008099c7c20 */ /* 0x000fe20008410000 */
[----:B------:R-:W-:Y:S01]  /*45a0*/  FMUL.FTZ R157, R10, UR8 ;  /* 0x000000080a9d7c20 */ /* 0x000fe20008410000 */
[----:B------:R-:W-:Y:S01]  /*45b0*/  FMUL.FTZ R158, R11, UR8 ;  /* 0x000000080b9e7c20 */ /* 0x000fe20008410000 */
[C---:B-1----:R-:W-:Y:S05]  /*45c0*/  HMMA.16816.F32.BF16 R12, R92.reuse, R68, R12 ;  /* 0x000000445c0c723c */ /* 0x042fea000004180c */
[----:B------:R-:W1:Y:S01]  /*45d0*/  MUFU.TANH R152, R152 ;  /* 0x0000009800987308 */ /* 0x000e620000002400 */
[----:B------:R-:W-:Y:S09]  /*45e0*/  HMMA.16816.F32.BF16 R16, R92, R70, R16 ;  /* 0x000000465c10723c */ /* 0x000ff20000041810 */
[----:B------:R-:W3:Y:S02]  /*45f0*/  MUFU.TANH R153, R153 ;  /* 0x0000009900997308 */ /* 0x000ee40000002400 */
[----:B--2---:R-:W-:Y:S02]  /*4600*/  MOV R167, R151 ;  /* 0x0000009700a77202 */ /* 0x004fe40000000f00 */
[C---:B------:R-:W-:Y:S02]  /*4610*/  @!P2 FSEL R167, R151.reuse, -INF , !P1 ;  /* 0xff80000097a7a808 */ /* 0x040fe40004800000 */
[----:B------:R-:W-:Y:S01]  /*4620*/  @!P2 ISETP.GE.AND P1, PT, R172, R177, PT ;  /* 0x000000b1ac00a20c */ /* 0x000fe20003f26270 */
[----:B------:R-:W-:Y:S03]  /*4630*/  FFMA.FTZ R151, -R151, R151, 1 ;  /* 0x3f80000097977423 */ /* 0x000fe60000010197 */
[----:B------:R-:W2:Y:S01]  /*4640*/  MUFU.TANH R154, R154 ;  /* 0x0000009a009a7308 */ /* 0x000ea20000002400 */
[--C-:B------:R-:W-:Y:S01]  /*4650*/  FFMA.FTZ R183, R167, UR7, -R168.reuse ;  /* 0x00000007a7b77c23 */ /* 0x100fe200080108a8 */
[----:B-1----:R-:W-:Y:S01]  /*4660*/  MOV R171, R152 ;  /* 0x0000009800ab7202 */ /* 0x002fe20000000f00 */
[----:B------:R-:W-:Y:S01]  /*4670*/  FMUL.FTZ R167, R236, 1.4426950216293334961 ;  /* 0x3fb8aa3beca77820 */ /* 0x000fe20000410000 */
[----:B------:R-:W-:Y:S01]  /*4680*/  @!P2 FSEL R171, R152, -INF , !P1 ;  /* 0xff80000098aba808 */ /* 0x000fe20004800000 */
[----:B------:R-:W-:Y:S01]  /*4690*/  FMUL.FTZ R159, R12, UR8 ;  /* 0x000000080c9f7c20 */ /* 0x000fe20008410000 */
[----:B------:R-:W-:Y:S01]  /*46a0*/  @!P2 ISETP.GE.AND P1, PT, R176, R169, PT ;  /* 0x000000a9b000a20c */ /* 0x000fe20003f26270 */
[----:B------:R-:W-:Y:S03]  /*46b0*/  FMUL.FTZ R160, R13, UR8 ;  /* 0x000000080da07c20 */ /* 0x000fe60008410000 */
[----:B------:R-:W1:Y:S01]  /*46c0*/  MUFU.TANH R155, R155 ;  /* 0x0000009b009b7308 */ /* 0x000e620000002400 */
[----:B---3--:R-:W-:Y:S01]  /*46d0*/  MOV R170, R153 ;  /* 0x0000009900aa7202 */ /* 0x008fe20000000f00 */
[--C-:B------:R-:W-:Y:S01]  /*46e0*/  FFMA.FTZ R182, R171, UR7, -R168.reuse ;  /* 0x00000007abb67c23 */ /* 0x100fe200080108a8 */
[----:B------:R-:W-:Y:S01]  /*46f0*/  FSEL R167, R167, RZ, P0 ;  /* 0x000000ffa7a77208 */ /* 0x000fe20000000000 */
[----:B------:R-:W-:Y:S01]  /*4700*/  FMUL.FTZ R161, R14, UR8 ;  /* 0x000000080ea17c20 */ /* 0x000fe20008410000 */
[----:B------:R-:W-:Y:S01]  /*4710*/  @!P2 FSEL R170, R153, -INF , !P1 ;  /* 0xff80000099aaa808 */ /* 0x000fe20004800000 */
[----:B------:R-:W-:Y:S01]  /*4720*/  FMUL.FTZ R162, R15, UR8 ;  /* 0x000000080fa27c20 */ /* 0x000fe20008410000 */
[----:B------:R-:W-:Y:S03]  /*4730*/  @!P2 ISETP.GE.AND P0, PT, R172, R169, PT ;  /* 0x000000a9ac00a20c */ /* 0x000fe60003f06270 */
[----:B------:R-:W3:Y:S01]  /*4740*/  MUFU.TANH R156, R156 ;  /* 0x0000009c009c7308 */ /* 0x000ee20000002400 */
[----:B--2---:R-:W-:Y:S01]  /*4750*/  MOV R172, R154 ;  /* 0x0000009a00ac7202 */ /* 0x004fe20000000f00 */
[--C-:B------:R-:W-:Y:S01]  /*4760*/  FFMA.FTZ R175, R170, UR7, -R167.reuse ;  /* 0x00000007aaaf7c23 */ /* 0x100fe200080108a7 */
[----:B------:R-:W-:Y:S01]  /*4770*/  @!P2 FSEL R172, R154, -INF , !P0 ;  /* 0xff8000009aaca808 */ /* 0x000fe20004000000 */
[----:B------:R-:W-:Y:S01]  /*4780*/  FMUL.FTZ R163, R16, UR8 ;  /* 0x0000000810a37c20 */ /* 0x000fe20008410000 */
[----:B------:R-:W-:Y:S01]  /*4790*/  @!P2 IADD3 R170, R176, 0x8, RZ ;  /* 0x00000008b0aaa810 */ /* 0x000fe20007ffe0ff */
[----:B------:R-:W-:Y:S01]  /*47a0*/  FMUL.FTZ R164, R17, UR8 ;  /* 0x0000000811a47c20 */ /* 0x000fe20008410000 */
[----:B------:R-:W-:Y:S03]  /*47b0*/  FMUL.FTZ R165, R18, UR8 ;  /* 0x0000000812a57c20 */ /* 0x000fe60008410000 */
[----:B------:R-:W2:Y:S01]  /*47c0*/  MUFU.TANH R157, R157 ;  /* 0x0000009d009d7308 */ /* 0x000ea20000002400 */
[--C-:B------:R-:W-:Y:S01]  /*47d0*/  FFMA.FTZ R174, R172, UR7, -R167.reuse ;  /* 0x00000007acae7c23 */ /* 0x100fe200080108a7 */
[----:B------:R-:W-:Y:S01]  /*47e0*/  @!P2 ISETP.GE.AND P0, PT, R170, R177, PT ;  /* 0x000000b1aa00a20c */ /* 0x000fe20003f06270 */
[----:B------:R-:W-:Y:S01]  /*47f0*/  FMUL.FTZ R166, R19, UR8 ;  /* 0x0000000813a67c20 */ /* 0x000fe20008410000 */
[----:B------:R-:W-:Y:S01]  /*4800*/  @!P2 IADD3 R172, R176, 0x9, RZ ;  /* 0x00000009b0aca810 */ /* 0x000fe20007ffe0ff */
[----:B------:R-:W-:Y:S01]  /*4810*/  FFMA.FTZ R152, -R152, R152, 1 ;  /* 0x3f80000098987423 */ /* 0x000fe20000010198 */
[----:B-1----:R-:W-:Y:S01]  /*4820*/  MOV R173, R155 ;  /* 0x0000009b00ad7202 */ /* 0x002fe20000000f00 */
[----:B------:R-:W-:Y:S01]  /*4830*/  FMUL.FTZ R151, R151, UR8 ;  /* 0x0000000897977c20 */ /* 0x000fe20008410000 */
[C---:B------:R-:W-:Y:S02]  /*4840*/  @!P2 FSEL R173, R155.reuse, -INF , !P0 ;  /* 0xff8000009bada808 */ /* 0x040fe40004000000 */
[----:B------:R-:W1:Y:S01]  /*4850*/  MUFU.TANH R158, R158 ;  /* 0x0000009e009e7308 */ /* 0x000e620000002400 */
[----:B------:R-:W-:Y:S01]  /*4860*/  @!P2 ISETP.GE.AND P0, PT, R172, R177, PT ;  /* 0x000000b1ac00a20c */ /* 0x000fe20003f06270 */
[----:B------:R-:W-:Y:S01]  /*4870*/  FFMA.FTZ R155, -R155, R155, 1 ;  /* 0x3f8000009b9b7423 */ /* 0x000fe2000001019b */
[-C--:B---3--:R-:W-:Y:S01]  /*4880*/  MOV R171, R156.reuse ;  /* 0x0000009c00ab7202 */ /* 0x088fe20000000f00 */
[--C-:B------:R-:W-:Y:S01]  /*4890*/  FFMA.FTZ R181, R173, UR7, -R168.reuse ;  /* 0x00000007adb57c23 */ /* 0x100fe200080108a8 */
[C---:B------:R-:W-:Y:S01]  /*48a0*/  @!P2 FSEL R171, R156.reuse, -INF , !P0 ;  /* 0xff8000009caba808 */ /* 0x040fe20004000000 */
[----:B------:R-:W-:Y:S01]  /*48b0*/  FFMA.FTZ R156, -R156, R156, 1 ;  /* 0x3f8000009c9c7423 */ /* 0x000fe2000001019c */
[----:B------:R-:W-:Y:S03]  /*48c0*/  @!P2 ISETP.GE.AND P0, PT, R170, R169, PT ;  /* 0x000000a9aa00a20c */ /* 0x000fe60003f06270 */
[----:B------:R-:W3:Y:S01]  /*48d0*/  MUFU.TANH R159, R159 ;  /* 0x0000009f009f7308 */ /* 0x000ee20000002400 */
[----:B--2---:R-:W-:Y:S01]  /*48e0*/  MOV R170, R157 ;  /* 0x0000009d00aa7202 */ /* 0x004fe20000000f00 */
[--C-:B------:R-:W-:Y:S01]  /*48f0*/  FFMA.FTZ R180, R171, UR7, -R168.reuse ;  /* 0x00000007abb47c23 */ /* 0x100fe200080108a8 */
[----:B------:R-:W-:Y:S01]  /*4900*/  @!P2 FSEL R170, R157, -INF , !P0 ;  /* 0xff8000009daaa808 */ /* 0x000fe20004000000 */
[----:B------:R-:W-:Y:S01]  /*4910*/  FMUL.FTZ R152, R152, UR8 ;  /* 0x0000000898987c20 */ /* 0x000fe20008410000 */
[----:B------:R-:W-:Y:S01]  /*4920*/  @!P2 ISETP.GE.AND P0, PT, R172, R169, PT ;  /* 0x000000a9ac00a20c */ /* 0x000fe20003f06270 */
[----:B------:R-:W-:Y:S01]  /*4930*/  FMUL.FTZ R155, R155, UR8 ;  /* 0x000000089b9b7c20 */ /* 0x000fe20008410000 */
[----:B------:R-:W-:Y:S03]  /*4940*/  FMUL.FTZ R156, R156, UR8 ;  /* 0x000000089c9c7c20 */ /* 0x000fe60008410000 */
[----:B------:R-:W2:Y:S01]  /*4950*/  MUFU.TANH R160, R160 ;  /* 0x000000a000a07308 */ /* 0x000ea20000002400 */
[--C-:B------:R-:W-:Y:S01]  /*4960*/  FFMA.FTZ R173, R170, UR7, -R167.reuse ;  /* 0x00000007aaad7c23 */ /* 0x100fe200080108a7 */
[----:B------:R-:W-:Y:S01]  /*4970*/  @!P2 IADD3 R170, R176, 0x10, RZ ;  /* 0x00000010b0aaa810 */ /* 0x000fe20007ffe0ff */
[----:B------:R-:W-:Y:S01]  /*4980*/  FFMA.FTZ R153, -R153, R153, 1 ;  /* 0x3f80000099997423 */ /* 0x000fe20000010199 */
[----:B-1----:R-:W-:Y:S01]  /*4990*/  MOV R178, R158 ;  /* 0x0000009e00b27202 */ /* 0x002fe20000000f00 */
[----:B------:R-:W-:Y:S01]  /*49a0*/  FFMA.FTZ R154, -R154, R154, 1 ;  /* 0x3f8000009a9a7423 */ /* 0x000fe2000001019a */
[----:B------:R-:W-:Y:S01]  /*49b0*/  @!P2 FSEL R178, R158, -INF , !P0 ;  /* 0xff8000009eb2a808 */ /* 0x000fe20004000000 */
[----:B------:R-:W-:Y:S03]  /*49c0*/  FMUL.FTZ R153, R153, UR8 ;  /* 0x0000000899997c20 */ /* 0x000fe60008410000 */
[----:B------:R-:W1:Y:S01]  /*49d0*/  MUFU.TANH R161, R161 ;  /* 0x000000a100a17308 */ /* 0x000e620000002400 */
[----:B------:R-:W-:Y:S01]  /*49e0*/  @!P2 ISETP.GE.AND P0, PT, R170, R177, PT ;  /* 0x000000b1aa00a20c */ /* 0x000fe20003f06270 */
[----:B------:R-:W-:Y:S01]  /*49f0*/  FMUL.FTZ R154, R154, UR8 ;  /* 0x000000089a9a7c20 */ /* 0x000fe20008410000 */
[-C--:B---3--:R-:W-:Y:S01]  /*4a00*/  MOV R185, R159.reuse ;  /* 0x0000009f00b97202 */ /* 0x088fe20000000f00 */
[--C-:B------:R-:W-:Y:S01]  /*4a10*/  FFMA.FTZ R172, R178, UR7, -R167.reuse ;  /* 0x00000007b2ac7c23 */ /* 0x100fe200080108a7 */
[C---:B------:R-:W-:Y:S01]  /*4a20*/  @!P2 FSEL R185, R159.reuse, -INF , !P0 ;  /* 0xff8000009fb9a808 */ /* 0x040fe20004000000 */
[----:B------:R-:W-:Y:S01]  /*4a30*/  FFMA.FTZ R159, -R159, R159, 1 ;  /* 0x3f8000009f9f7423 */ /* 0x000fe2000001019f */
[----:B------:R-:W-:Y:S03]  /*4a40*/  @!P2 ISETP.GE.AND P0, PT, R184, R177, PT ;  /* 0x000000b1b800a20c */ /* 0x000fe60003f06270 */
[----:B------:R-:W3:Y:S01]  /*4a50*/  MUFU.TANH R162, R162 ;  /* 0x000000a200a27308 */ /* 0x000ee20000002400 */
[-C--:B--2---:R-:W-:Y:S01]  /*4a60*/  MOV R171, R160.reuse ;  /* 0x000000a000ab7202 */ /* 0x084fe20000000f00 */
[--C-:B------:R-:W-:Y:S01]  /*4a70*/  FFMA.FTZ R179, R185, UR7, -R168.reuse ;  /* 0x00000007b9b37c23 */ /* 0x100fe200080108a8 */
[C---:B------:R-:W-:Y:S01]  /*4a80*/  @!P2 FSEL R171, R160.reuse, -INF , !P0 ;  /* 0xff800000a0aba808 */ /* 0x040fe20004000000 */
[----:B------:R-:W-:Y:S01]  /*4a90*/  FFMA.FTZ R160, -R160, R160, 1 ;  /* 0x3f800000a0a07423 */ /* 0x000fe200000101a0 */
[----:B------:R-:W-:Y:S01]  /*4aa0*/  @!P2 ISETP.GE.AND P0, PT, R170, R169, PT ;  /* 0x000000a9aa00a20c */ /* 0x000fe20003f06270 */
[----:B------:R-:W-:Y:S01]  /*4ab0*/  FMUL.FTZ R159, R159, UR8 ;  /* 0x000000089f9f7c20 */ /* 0x000fe20008410000 */
[----:B------:R-:W-:Y:S03]  /*4ac0*/  FFMA.FTZ R157, -R157, R157, 1 ;  /* 0x3f8000009d9d7423 */ /* 0x000fe6000001019d */
[----:B------:R-:W2:Y:S01]  /*4ad0*/  MUFU.TANH R163, R163 ;  /* 0x000000a300a37308 */ /* 0x000ea20000002400 */
[----:B-1----:R-:W-:Y:S01]  /*4ae0*/  MOV R170, R161 ;  /* 0x000000a100aa7202 */ /* 0x002fe20000000f00 */
[--C-:B------:R-:W-:Y:S01]  /*4af0*/  FFMA.FTZ R178, R171, UR7, -R168.reuse ;  /* 0x00000007abb27c23 */ /* 0x100fe200080108a8 */
[C---:B------:R-:W-:Y:S01]  /*4b00*/  @!P2 FSEL R170, R161.reuse, -INF , !P0 ;  /* 0xff800000a1aaa808 */ /* 0x040fe20004000000 */
[----:B------:R-:W-:Y:S01]  /*4b10*/  FMUL.FTZ R160, R160, UR8 ;  /* 0x00000008a0a07c20 */ /* 0x000fe20008410000 */
[----:B------:R-:W-:Y:S01]  /*4b20*/  @!P2 ISETP.GE.AND P0, PT, R184, R169, PT ;  /* 0x000000a9b800a20c */ /* 0x000fe20003f06270 */
[----:B------:R-:W-:Y:S01]  /*4b30*/  FFMA.FTZ R158, -R158, R158, 1 ;  /* 0x3f8000009e9e7423 */ /* 0x000fe2000001019e */
[----:B------:R-:W-:Y:S03]  /*4b40*/  @!P2 IADD3 R184, R176, 0x18, RZ ;  /* 0x00000018b0b8a810 */ /* 0x000fe60007ffe0ff */
[----:B------:R-:W1:Y:S01]  /*4b50*/  MUFU.TANH R164, R164 ;  /* 0x000000a400a47308 */ /* 0x000e620000002400 */
[-C--:B---3--:R-:W-:Y:S01]  /*4b60*/  MOV R186, R162.reuse ;  /* 0x000000a200ba7202 */ /* 0x088fe20000000f00 */
[--C-:B------:R-:W-:Y:S01]  /*4b70*/  FFMA.FTZ R171, R170, UR7, -R167.reuse ;  /* 0x00000007aaab7c23 */ /* 0x100fe200080108a7 */
[----:B------:R-:W-:Y:S01]  /*4b80*/  @!P2 FSEL R186, R162, -INF , !P0 ;  /* 0xff800000a2baa808 */ /* 0x000fe20004000000 */
[----:B------:R-:W-:Y:S01]  /*4b90*/  FFMA.FTZ R161, -R161, R161, 1 ;  /* 0x3f800000a1a17423 */ /* 0x000fe200000101a1 */
[----:B------:R-:W-:Y:S01]  /*4ba0*/  @!P2 ISETP.GE.AND P0, PT, R184, R177, PT ;  /* 0x000000b1b800a20c */ /* 0x000fe20003f06270 */
[----:B------:R-:W-:Y:S01]  /*4bb0*/  FFMA.FTZ R162, -R162, R162, 1 ;  /* 0x3f800000a2a27423 */ /* 0x000fe200000101a2 */
[----:B------:R-:W-:Y:S03]  /*4bc0*/  @!P2 IADD3 R176, R176, 0x19, RZ ;  /* 0x00000019b0b0a810 */ /* 0x000fe60007ffe0ff */
[----:B------:R-:W3:Y:S01]  /*4bd0*/  MUFU.TANH R165, R165 ;  /* 0x000000a500a57308 */ /* 0x000ee20000002400 */
[-C--:B--2---:R-:W-:Y:S01]  /*4be0*/  MOV R185, R163.reuse ;  /* 0x000000a300b97202 */ /* 0x084fe20000000f00 */
[--C-:B------:R-:W-:Y:S01]  /*4bf0*/  FFMA.FTZ R170, R186, UR7, -R167.reuse ;  /* 0x00000007baaa7c23 */ /* 0x100fe200080108a7 */
[C---:B------:R-:W-:Y:S01]  /*4c00*/  @!P2 FSEL R185, R163.reuse, -INF , !P0 ;  /* 0xff800000a3b9a808 */ /* 0x040fe20004000000 */
[----:B------:R-:W-:Y:S01]  /*4c10*/  FFMA.FTZ R163, -R163, R163, 1 ;  /* 0x3f800000a3a37423 */ /* 0x000fe200000101a3 */
[----:B------:R-:W-:Y:S01]  /*4c20*/  @!P2 ISETP.GE.AND P0, PT, R176, R177, PT ;  /* 0x000000b1b000a20c */ /* 0x000fe20003f06270 */
[----:B------:R-:W-:Y:S01]  /*4c30*/  FMUL.FTZ R157, R157, UR8 ;  /* 0x000000089d9d7c20 */ /* 0x000fe20008410000 */
[-C--:B------:R-:W-:Y:S03]  /*4c40*/  @!P2 ISETP.GE.AND P1, PT, R184, R169.reuse, PT ;  /* 0x000000a9b800a20c */ /* 0x080fe60003f26270 */
[----:B------:R-:W2:Y:S01]  /*4c50*/  MUFU.TANH R166, R166 ;  /* 0x000000a600a67308 */ /* 0x000ea20000002400 */
[-C--:B-1----:R-:W-:Y:S01]  /*4c60*/  MOV R187, R164.reuse ;  /* 0x000000a400bb7202 */ /* 0x082fe20000000f00 */
[--C-:B------:R-:W-:Y:S01]  /*4c70*/  FFMA.FTZ R177, R185, UR7, -R168.reuse ;  /* 0x00000007b9b17c23 */ /* 0x100fe200080108a8 */
[C---:B------:R-:W-:Y:S01]  /*4c80*/  @!P2 FSEL R187, R164.reuse, -INF , !P0 ;  /* 0xff800000a4bba808 */ /* 0x040fe20004000000 */
[----:B------:R-:W-:Y:S01]  /*4c90*/  FFMA.FTZ R164, -R164, R164, 1 ;  /* 0x3f800000a4a47423 */ /* 0x000fe200000101a4 */
[----:B------:R-:W-:Y:S01]  /*4ca0*/  @!P2 ISETP.GE.AND P0, PT, R176, R169, PT ;  /* 0x000000a9b000a20c */ /* 0x000fe20003f06270 */
[----:B------:R-:W-:Y:S01]  /*4cb0*/  FMUL.FTZ R163, R163, UR8 ;  /* 0x00000008a3a37c20 */ /* 0x000fe20008410000 */
[----:B------:R-:W-:Y:S01]  /*4cc0*/  FMUL.FTZ R158, R158, UR8 ;  /* 0x000000089e9e7c20 */ /* 0x000fe20008410000 */
[----:B------:R-:W-:Y:S01]  /*4cd0*/  FFMA.FTZ R168, R187, UR7, -R168 ;  /* 0x00000007bba87c23 */ /* 0x000fe200080108a8 */
[-C--:B---3--:R-:W-:Y:S01]  /*4ce0*/  MOV R184, R165.reuse ;  /* 0x000000a500b87202 */ /* 0x088fe20000000f00 */
[----:B------:R-:W-:Y:S01]  /*4cf0*/  MUFU.EX2 R175, R175 ;  /* 0x000000af00af7308 */ /* 0x000fe20000000800 */
[C---:B------:R-:W-:Y:S01]  /*4d00*/  @!P2 FSEL R184, R165.reuse, -INF , !P1 ;  /* 0xff800000a5b8a808 */ /* 0x040fe20004800000 */
[----:B------:R-:W-:Y:S01]  /*4d10*/  FMUL.FTZ R164, R164, UR8 ;  /* 0x00000008a4a47c20 */ /* 0x000fe20008410000 */
[----:B------:R-:W-:Y:S01]  /*4d20*/  FFMA.FTZ R165, -R165, R165, 1 ;  /* 0x3f800000a5a57423 */ /* 0x000fe200000101a5 */
[----:B------:R-:W-:Y:S01]  /*4d30*/  FMUL.FTZ R161, R161, UR8 ;  /* 0x00000008a1a17c20 */ /* 0x000fe20008410000 */
[----:B------:R-:W-:Y:S01]  /*4d40*/  FMUL.FTZ R162, R162, UR8 ;  /* 0x00000008a2a27c20 */ /* 0x000fe20008410000 */
[--C-:B------:R-:W-:Y:S01]  /*4d50*/  FFMA.FTZ R169, R184, UR7, -R167.reuse ;  /* 0x00000007b8a97c23 */ /* 0x100fe200080108a7 */
[-C--:B--2---:R-:W-:Y:S03]  /*4d60*/  MOV R186, R166.reuse ;  /* 0x000000a600ba7202 */ /* 0x084fe60000000f00 */
[----:B------:R-:W1:Y:S01]  /*4d70*/  MUFU.EX2 R174, R174 ;  /* 0x000000ae00ae7308 */ /* 0x000e620000000800 */
[C---:B------:R-:W-:Y:S01]  /*4d80*/  @!P2 FSEL R186, R166.reuse, -INF , !P0 ;  /* 0xff800000a6baa808 */ /* 0x040fe20004000000 */
[----:B------:R-:W-:Y:S01]  /*4d90*/  FFMA.FTZ R166, -R166, R166, 1 ;  /* 0x3f800000a6a67423 */ /* 0x000fe200000101a6 */
[----:B------:R-:W-:Y:S03]  /*4da0*/  FMUL.FTZ R165, R165, UR8 ;  /* 0x00000008a5a57c20 */ /* 0x000fe60008410000 */
[----:B------:R-:W-:Y:S01]  /*4db0*/  FFMA.FTZ R167, R186, UR7, -R167 ;  /* 0x00000007baa77c23 */ /* 0x000fe200080108a7 */
[----:B------:R-:W-:Y:S03]  /*4dc0*/  FMUL.FTZ R166, R166, UR8 ;  /* 0x00000008a6a67c20 */ /* 0x000fe60008410000 */
[----:B------:R-:W-:Y:S10]  /*4dd0*/  MUFU.EX2 R183, R183 ;  /* 0x000000b700b77308 */ /* 0x000ff40000000800 */
[----:B------:R-:W2:Y:S01]  /*4de0*/  MUFU.EX2 R182, R182 ;  /* 0x000000b600b67308 */ /* 0x000ea20000000800 */
[----:B-1----:R-:W-:Y:S05]  /*4df0*/  F2FP.BF16.F32.PACK_AB R184, R174, R175 ;  /* 0x000000afaeb8723e */ /* 0x002fea00000010ff */
[----:B------:R1:W-:Y:S04]  /*4e00*/  STS [R219+0x20400], R184 ;  /* 0x020400b8db007388 */ /* 0x0003e80000000800 */
[----:B------:R-:W-:Y:S10]  /*4e10*/  MUFU.EX2 R176, R168 ;  /* 0x000000a800b07308 */ /* 0x000ff40000000800 */
[----:B------:R-:W-:Y:S01]  /*4e20*/  MUFU.EX2 R181, R181 ;  /* 0x000000b500b57308 */ /* 0x000fe20000000800 */
[----:B--2---:R-:W-:Y:S05]  /*4e30*/  F2FP.BF16.F32.PACK_AB R252, R182, R183 ;  /* 0x000000b7b6fc723e */ /* 0x004fea00000010ff */
[----:B------:R-:W-:Y:S04]  /*4e40*/  STS [R219+0x20000], R252 ;  /* 0x020000fcdb007388 */ /* 0x000fe80000000800 */
[----:B------:R-:W2:Y:S01]  /*4e50*/  MUFU.EX2 R180, R180 ;  /* 0x000000b400b47308 */ /* 0x000ea20000000800 */
[----:B-1----:R-:W-:Y:S09]  /*4e60*/  IADD3 R184, P0, R233, R230, RZ ;  /* 0x000000e6e9b87210 */ /* 0x002ff20007f1e0ff */
[----:B------:R-:W-:Y:S10]  /*4e70*/  MUFU.EX2 R173, R173 ;  /* 0x000000ad00ad7308 */ /* 0x000ff40000000800 */
[----:B------:R-:W1:Y:S01]  /*4e80*/  MUFU.EX2 R172, R172 ;  /* 0x000000ac00ac7308 */ /* 0x000e620000000800 */
[----:B--2---:R-:W-:Y:S05]  /*4e90*/  F2FP.BF16.F32.PACK_AB R185, R180, R181 ;  /* 0x000000b5b4b9723e */ /* 0x004fea00000010ff */
[----:B------:R2:W-:Y:S04]  /*4ea0*/  STS [R222+0x20000], R185 ;  /* 0x020000b9de007388 */ /* 0x0005e80000000800 */
[----:B------:R1:W-:Y:S10]  /*4eb0*/  MUFU.EX2 R168, R167 ;  /* 0x000000a700a87308 */ /* 0x0003f40000000800 */
[----:B------:R-:W-:Y:S10]  /*4ec0*/  MUFU.EX2 R179, R179 ;  /* 0x000000b300b37308 */ /* 0x000ff40000000800 */
[----:B------:R-:W3:Y:S01]  /*4ed0*/  MUFU.EX2 R178, R178 ;  /* 0x000000b200b27308 */ /* 0x000ee20000000800 */
[----:B-1----:R-:W-:Y:S05]  /*4ee0*/  F2FP.BF16.F32.PACK_AB R167, R172, R173 ;  /* 0x000000adaca7723e */ /* 0x002fea00000010ff */
[----:B------:R1:W-:Y:S01]  /*4ef0*/  STS [R222+0x20400], R167 ;  /* 0x020400a7de007388 */ /* 0x0003e20000000800 */
[----:B--2---:R-:W-:Y:S03]  /*4f00*/  IADD3.X R185, R216, R229, RZ, P0, !PT ;  /* 0x000000e5d8b97210 */ /* 0x004fe600007fe4ff */
[----:B------:R-:W-:Y:S10]  /*4f10*/  MUFU.EX2 R171, R171 ;  /* 0x000000ab00ab7308 */ /* 0x000ff40000000800 */
[----:B------:R-:W2:Y:S01]  /*4f20*/  MUFU.EX2 R170, R170 ;  /* 0x000000aa00aa7308 */ /* 0x000ea20000000800 */
[----:B---3--:R-:W-:Y:S05]  /*4f30*/  F2FP.BF16.F32.PACK_AB R250, R178, R179 ;  /* 0x000000b3b2fa723e */ /* 0x008fea00000010ff */
[----:B------:R-:W-:Y:S04]  /*4f40*/  STS [R221+0x20000], R250 ;  /* 0x020000fadd007388 */ /* 0x000fe80000000800 */
[----:B------:R-:W3:Y:S01]  /*4f50*/  MUFU.EX2 R177, R177 ;  /* 0x000000b100b17308 */ /* 0x000ee20000000800 */
[----:B-1----:R-:W4:Y:S09]  /*4f60*/  LDG.E R167, desc[UR14][R184.64] ;  /* 0x0000000eb8a77981 */ /* 0x002f32000c1e1900 */
[----:B------:R-:W1:Y:S01]  /*4f70*/  MUFU.EX2 R169, R169 ;  /* 0x000000a900a97308 */ /* 0x000e620000000800 */
[----:B--2---:R-:W-:Y:S05]  /*4f80*/  F2FP.BF16.F32.PACK_AB R186, R170, R171 ;  /* 0x000000abaaba723e */ /* 0x004fea00000010ff */
[----:B------:R-:W-:Y:S01]  /*4f90*/  STS [R221+0x20400], R186 ;  /* 0x020400badd007388 */ /* 0x000fe20000000800 */
[----:B---3--:R-:W-:Y:S05]  /*4fa0*/  F2FP.BF16.F32.PACK_AB R201, R176, R177 ;  /* 0x000000b1b0c9723e */ /* 0x008fea00000010ff */
[----:B------:R-:W-:Y:S01]  /*4fb0*/  STS [R228+0x20000], R201 ;  /* 0x020000c9e4007388 */ /* 0x000fe20000000800 */
[----:B-1----:R-:W-:Y:S05]  /*4fc0*/  F2FP.BF16.F32.PACK_AB R187, R168, R169 ;  /* 0x000000a9a8bb723e */ /* 0x002fea00000010ff */
[----:B------:R-:W-:Y:S05]  /*4fd0*/  STS [R228+0x20400], R187 ;  /* 0x020400bbe4007388 */ /* 0x000fea0000000800 */
[----:B------:R-:W-:Y:S05]  /*4fe0*/  LDSM.16.M88.4 R68, [R99+0xc000] ;  /* 0x00c000006344783b */ /* 0x000fea0000000200 */
[----:B------:R-:W1:Y:S05]  /*4ff0*/  LDSM.16.M88.4 R72, [R198+UR5+0x18000] ;  /* 0x01800005c648783b */ /* 0x000e6a0008000200 */
[----:B------:R-:W2:Y:S05]  /*5000*/  LDSM.16.M88.4 R76, [R198+UR5+0x18800] ;  /* 0x01880005c64c783b */ /* 0x000eaa0008000200 */
[----:B------:R-:W-:Y:S05]  /*5010*/  LDSM.16.M88.4 R80, [R98+0xc000] ;  /* 0x00c000006250783b */ /* 0x000fea0000000200 */
[----:B------:R-:W3:Y:S05]  /*5020*/  LDSM.16.M88.4 R84, [R197+0x6000] ;  /* 0x00600000c554783b */ /* 0x000eea0000000200 */
[----:B------:R-:W3:Y:S05]  /*5030*/  LDSM.16.M88.4 R88, [R197+0x6800] ;  /* 0x00680000c558783b */ /* 0x000eea0000000200 */
[----:B------:R4:W4:Y:S05]  /*5040*/  LDG.E R184, desc[UR14][R184.64+0x20] ;  /* 0x0000200eb8b87981 */ /* 0x00092a000c1e1900 */
[----:B------:R-:W-:Y:S01]  /*5050*/  LDSM.16.M88.4 R92, [R196+0x6000] ;  /* 0x00600000c45c783b */ /* 0x000fe20000000200 */
[C---:B-1----:R-:W-:Y:S06]  /*5060*/  HMMA.16816.F32.BF16 R4, R68.reuse, R72, RZ ;  /* 0x000000484404723c */ /* 0x042fec00000418ff */
[C---:B------:R-:W-:Y:S01]  /*5070*/  HMMA.16816.F32.BF16 R8, R68.reuse, R74, RZ ;  /* 0x0000004a4408723c */ /* 0x040fe200000418ff */
[----:B------:R-:W1:Y:S05]  /*5080*/  LDSM.16.M88.4 R72, [R97+0xc000] ;  /* 0x00c000006148783b */ /* 0x000e6a0000000200 */
[C---:B--2---:R-:W-:Y:S06]  /*5090*/  HMMA.16816.F32.BF16 R12, R68.reuse, R76, RZ ;  /* 0x0000004c440c723c */ /* 0x044fec00000418ff */
[----:B------:R-:W-:Y:S01]  /*50a0*/  HMMA.16816.F32.BF16 R16, R68, R78, RZ ;  /* 0x0000004e4410723c */ /* 0x000fe200000418ff */
[----:B------:R-:W2:Y:S05]  /*50b0*/  LDSM.16.M88.4 R68, [R196+0x6800] ;  /* 0x00680000c444783b */ /* 0x000eaa0000000200 */
[C---:B---3--:R-:W-:Y:S01]  /*50c0*/  HMMA.16816.F32.BF16 R4, R80.reuse, R84, R4 ;  /* 0x000000545004723c */ /* 0x048fe20000041804 */
[----:B------:R-:W-:Y:S05]  /*50d0*/  LDSM.16.M88.4 R76, [R96+0xc000] ;  /* 0x00c00000604c783b */ /* 0x000fea0000000200 */
[C---:B------:R-:W-:Y:S01]  /*50e0*/  HMMA.16816.F32.BF16 R8, R80.reuse, R86, R8 ;  /* 0x000000565008723c */ /* 0x040fe20000041808 */
[----:B------:R-:W3:Y:S05]  /*50f0*/  LDSM.16.M88.4 R84, [R195+0x6000] ;  /* 0x00600000c354783b */ /* 0x000eea0000000200 */
[C---:B------:R-:W-:Y:S06]  /*5100*/  HMMA.16816.F32.BF16 R12, R80.reuse, R88, R12 ;  /* 0x00000058500c723c */ /* 0x040fec000004180c */
[----:B------:R-:W-:Y:S01]  /*5110*/  HMMA.16816.F32.BF16 R16, R80, R90, R16 ;  /* 0x0000005a5010723c */ /* 0x000fe20000041810 */
[----:B------:R-:W3:Y:S05]  /*5120*/  LDSM.16.M88.4 R80, [R195+0x6800] ;  /* 0x00680000c350783b */ /* 0x000eea0000000200 */
[C---:B-1----:R-:W-:Y:S01]  /*5130*/  HMMA.16816.F32.BF16 R4, R72.reuse, R92, R4 ;  /* 0x0000005c4804723c */ /* 0x042fe20000041804 */
[----:B------:R-:W-:Y:S05]  /*5140*/  LDSM.16.M88.4 R88, [R99+0xe000] ;  /* 0x00e000006358783b */ /* 0x000fea0000000200 */
[C---:B------:R-:W-:Y:S01]  /*5150*/  HMMA.16816.F32.BF16 R8, R72.reuse, R94, R8 ;  /* 0x0000005e4808723c */ /* 0x040fe20000041808 */
[----:B------:R-:W1:Y:S05]  /*5160*/  LDSM.16.M88.4 R92, [R198+UR5+0x1a000] ;  /* 0x01a00005c65c783b */ /* 0x000e6a0008000200 */
[C---:B--2---:R-:W-:Y:S06]  /*5170*/  HMMA.16816.F32.BF16 R12, R72.reuse, R68, R12 ;  /* 0x00000044480c723c */ /* 0x044fec000004180c */
[----:B------:R-:W-:Y:S01]  /*5180*/  HMMA.16816.F32.BF16 R16, R72, R70, R16 ;  /* 0x000000464810723c */ /* 0x000fe20000041810 */
[----:B------:R-:W2:Y:S05]  /*5190*/  LDSM.16.M88.4 R68, [R198+UR5+0x1a800] ;  /* 0x01a80005c644783b */ /* 0x000eaa0008000200 */
        /* <DEDUP_REMOVED lines=10> */
[----:B------:R-:W1:Y:S05]  /*5240*/  LDSM.16.M88.4 R92, [R196+0x8000] ;  /* 0x00800000c45c783b */ /* 0x000e6a0000000200 */
[C---:B--2---:R-:W-:Y:S06]  /*5250*/  HMMA.16816.F32.BF16 R12, R88.reuse, R68, R12 ;  /* 0x00000044580c723c */ /* 0x044fec000004180c */
[----:B------:R-:W-:Y:S01]  /*5260*/  HMMA.16816.F32.BF16 R16, R88, R70, R16 ;  /* 0x000000465810723c */ /* 0x000fe20000041810 */
        /* <DEDUP_REMOVED lines=35> */
[----:B------:R-:W4:Y:S05]  /*54a0*/  LDSM.16.M88.4 R72, [R195+0xa800] ;  /* 0x00a80000c348783b */ /* 0x000f2a0000000200 */
[C---:B-1----:R-:W-:Y:S06]  /*54b0*/  HMMA.16816.F32.BF16 R4, R84.reuse, R92, R4 ;  /* 0x0000005c5404723c */ /* 0x042fec0000041804 */
[C---:B------:R-:W-:Y:S06]  /*54c0*/  HMMA.16816.F32.BF16 R8, R84.reuse, R94, R8 ;  /* 0x0000005e5408723c */ /* 0x040fec0000041808 */
[C---:B--2---:R-:W-:Y:S06]  /*54d0*/  HMMA.16816.F32.BF16 R12, R84.reuse, R68, R12 ;  /* 0x00000044540c723c */ /* 0x044fec000004180c */
[----:B------:R-:W-:Y:S06]  /*54e0*/  HMMA.16816.F32.BF16 R16, R84, R70, R16 ;  /* 0x000000465410723c */ /* 0x000fec0000041810 */
[C---:B---3--:R-:W-:Y:S06]  /*54f0*/  HMMA.16816.F32.BF16 R4, R76.reuse, R88, R4 ;  /* 0x000000584c04723c */ /* 0x048fec0000041804 */
[C---:B------:R-:W-:Y:S06]  /*5500*/  HMMA.16816.F32.BF16 R8, R76.reuse, R90, R8 ;  /* 0x0000005a4c08723c */ /* 0x040fec0000041808 */
[C---:B----4-:R-:W-:Y:S06]  /*5510*/  HMMA.16816.F32.BF16 R12, R76.reuse, R72, R12 ;  /* 0x000000484c0c723c */ /* 0x050fec000004180c */
[----:B------:R-:W-:Y:S06]  /*5520*/  HMMA.16816.F32.BF16 R16, R76, R74, R16 ;  /* 0x0000004a4c10723c */ /* 0x000fec0000041810 */
[C---:B------:R-:W-:Y:S01]  /*5530*/  FADD.FTZ R186, -R167.reuse, R4 ;  /* 0x00000004a7ba7221 */ /* 0x040fe20000010100 */
[----:B------:R-:W-:Y:S04]  /*5540*/  FADD.FTZ R185, -R167, R5 ;  /* 0x00000005a7b97221 */ /* 0x000fe80000010100 */
[----:B------:R-:W-:Y:S01]  /*5550*/  FMUL.FTZ R186, R183, R186 ;  /* 0x000000bab7ba7220 */ /* 0x000fe20000410000 */
[----:B------:R-:W-:Y:S01]  /*5560*/  FMUL.FTZ R185, R182, R185 ;  /* 0x000000b9b6b97220 */ /* 0x000fe20000410000 */
        /* <DEDUP_REMOVED lines=11> */
[----:B------:R-:W-:Y:S01]  /*5620*/  FADD.FTZ R186, -R167, R16 ;  /* 0x00000010a7ba7221 */ /* 0x000fe20000010100 */
[----:B------:R-:W-:Y:S01]  /*5630*/  FMUL.FTZ R181, R178, R181 ;  /* 0x000000b5b2b57220 */ /* 0x000fe20000410000 */
[----:B------:R-:W-:Y:S01]  /*5640*/  FMUL.FTZ R156, R183, R156 ;  /* 0x0000009cb79c7220 */ /* 0x000fe20000410000 */
[----:B------:R-:W-:Y:S01]  /*5650*/  FADD.FTZ R167, -R167, R17 ;  /* 0x00000011a7a77221 */ /* 0x000fe20000010100 */
[----:B------:R-:W-:Y:S01]  /*5660*/  FMUL.FTZ R159, R180, R159 ;  /* 0x0000009fb49f7220 */ /* 0x000fe20000410000 */
[----:B------:R-:W-:Y:S01]  /*5670*/  FMUL.FTZ R160, R181, R160 ;  /* 0x000000a0b5a07220 */ /* 0x000fe20000410000 */
[----:B------:R-:W-:Y:S01]  /*5680*/  FMUL.FTZ R186, R177, R186 ;  /* 0x000000bab1ba7220 */ /* 0x000fe20000410000 */
[----:B------:R-:W-:Y:S01]  /*5690*/  FMUL.FTZ R167, R176, R167 ;  /* 0x000000a7b0a77220 */ /* 0x000fe20000410000 */
[----:B------:R-:W-:Y:S01]  /*56a0*/  F2FP.BF16.F32.PACK_AB R155, R156, R155 ;  /* 0x0000009b9c9b723e */ /* 0x000fe200000010ff */
[C---:B------:R-:W-:Y:S01]  /*56b0*/  FADD.FTZ R156, -R184.reuse, R6 ;  /* 0x00000006b89c7221 */ /* 0x040fe20000010100 */
[----:B------:R-:W-:Y:S01]  /*56c0*/  FADD.FTZ R151, -R184, R7 ;  /* 0x00000007b8977221 */ /* 0x000fe20000010100 */
[----:B------:R-:W-:Y:S01]  /*56d0*/  FMUL.FTZ R163, R186, R163 ;  /* 0x000000a3baa37220 */ /* 0x000fe20000410000 */
[----:B------:R-:W-:Y:S01]  /*56e0*/  FMUL.FTZ R164, R167, R164 ;  /* 0x000000a4a7a47220 */ /* 0x000fe20000410000 */
[----:B------:R-:W-:Y:S01]  /*56f0*/  F2FP.BF16.F32.PACK_AB R160, R160, R159 ;  /* 0x0000009fa0a0723e */ /* 0x000fe200000010ff */
[----:B------:R-:W-:Y:S01]  /*5700*/  FMUL.FTZ R156, R175, R156 ;  /* 0x0000009caf9c7220 */ /* 0x000fe20000410000 */
[----:B------:R-:W-:Y:S01]  /*5710*/  FMUL.FTZ R151, R174, R151 ;  /* 0x00000097ae977220 */ /* 0x000fe20000410000 */
[----:B------:R-:W-:Y:S01]  /*5720*/  FADD.FTZ R159, -R184, R11 ;  /* 0x0000000bb89f7221 */ /* 0x000fe20000010100 */
        /* <DEDUP_REMOVED lines=9> */
[----:B------:R-:W-:Y:S01]  /*57c0*/  FMUL.FTZ R164, R173, R164 ;  /* 0x000000a4ada47220 */ /* 0x000fe20000410000 */
[----:B------:R-:W-:Y:S01]  /*57d0*/  FMUL.FTZ R156, R171, R156 ;  /* 0x0000009cab9c7220 */ /* 0x000fe20000410000 */
[----:B------:R-:W-:Y:S01]  /*57e0*/  FMUL.FTZ R151, R170, R151 ;  /* 0x00000097aa977220 */ /* 0x000fe20000410000 */
[----:B------:R-:W-:Y:S01]  /*57f0*/  FMUL.FTZ R172, R169, R172 ;  /* 0x000000aca9ac7220 */ /* 0x000fe20000410000 */
[----:B------:R-:W-:Y:S01]  /*5800*/  FMUL.FTZ R167, R168, R167 ;  /* 0x000000a7a8a77220 */ /* 0x000fe20000410000 */
[----:B------:R-:W-:Y:S01]  /*5810*/  FMUL.FTZ R157, R164, R157 ;  /* 0x0000009da49d7220 */ /* 0x000fe20000410000 */
        /* <DEDUP_REMOVED lines=82> */
.L_x_609:
        /* <DEDUP_REMOVED lines=139> */
.L_x_610:
        /* <DEDUP_REMOVED lines=485> */
.L_x_612:
        /* <DEDUP_REMOVED lines=12> */
.L_x_613:
        /* <DEDUP_REMOVED lines=51> */
.L_x_615:
[----:B------:R-:W-:Y:S05]  /*8830*/  BSYNC B0 ;  /* 0x0000000000007941 */ /* 0x000fea0003800000 */
.L_x_614:
        /* <DEDUP_REMOVED lines=19> */
.L_x_617:
[----:B------:R-:W-:Y:S05]  /*8970*/  BSYNC B0 ;  /* 0x0000000000007941 */ /* 0x000fea0003800000 */
.L_x_616:
        /* <DEDUP_REMOVED lines=28> */
.L_x_619:
[----:B------:R-:W-:Y:S05]  /*8b40*/  BSYNC B0 ;  /* 0x0000000000007941 */ /* 0x000fea0003800000 */
.L_x_618:
        /* <DEDUP_REMOVED lines=19> */
.L_x_590:
[----:B------:R-:W-:Y:S05]  /*8c80*/  BSYNC B1 ;  /* 0x0000000000017941 */ /* 0x000fea0003800000 */
.L_x_576:
[----:B-1-34-:R-:W1:Y:S02]  /*8c90*/  LDC R2, c[0x0][0xc] ;  /* 0x00000300ff027b82 */ /* 0x01ae640000000800 */
[----:B-1----:R-:W-:-:S04]  /*8ca0*/  IADD3 R215, R2, R215, RZ ;  /* 0x000000d702d77210 */ /* 0x002fc80007ffe0ff */
[----:B------:R-:W-:-:S13]  /*8cb0*/  ISETP.GE.AND P0, PT, R215, UR12, PT ;  /* 0x0000000cd7007c0c */ /* 0x000fda000bf06270 */
[----:B------:R-:W-:Y:S05]  /*8cc0*/  @P0 BRA `(.L_x_620) ;  /* 0x0000000000040947 */ /* 0x000fea0003800000 */
[----:B------:R-:W-:Y:S05]  /*8cd0*/  BRA `(.L_x_621) ;  /* 0xffffff7c000c7947 */ /* 0x000fea000383ffff */
.L_x_620:
[----:B------:R-:W-:Y:S05]  /*8ce0*/  EXIT ;  /* 0x000000000000794d */ /* 0x000fea0003800000 */
.L_x_622:
        /* <DEDUP_REMOVED lines=9> */
.L_x_819:


//--------------------- .text._ZN5flash44flash_bwd_dq_dk_dv_loop_seqk_parallel_kernelI23Flash_bwd_kernel_traitsILi192ELi64ELi64ELi8ELi4ELi2ELi2ELb0ELb0EN7cutlass10bfloat16_tE19Flash_kernel_traitsILi192ELi64ELi64ELi8ES3_EELb1ELb1ELb0ELb0ELb0ELb1ELb0EEEvNS_16Flash_bwd_paramsE --------------------------
	.section	.text._ZN5flash44flash_bwd_dq_dk_dv_loop_seqk_parallel_kernelI23Flash_bwd_kernel_traitsILi192ELi64ELi64ELi8ELi4ELi2ELi2ELb0ELb0EN7cutlass10bfloat16_tE19Flash_kernel_traitsILi192ELi64ELi64ELi8ES3_EELb1ELb1ELb0ELb0ELb0ELb1ELb0EEEvNS_16Flash_bwd_paramsE,"ax",@progbits
	.align	128
        .global         _ZN5flash44flash_bwd_dq_dk_dv_loop_seqk_parallel_kernelI23Flash_bwd_kernel_traitsILi192ELi64ELi64ELi8ELi4ELi2ELi2ELb0ELb0EN7cutlass10bfloat16_tE19Flash_kernel_traitsILi192ELi64ELi64ELi8ES3_EELb1ELb1ELb0ELb0ELb0ELb1ELb0EEEvNS_16Flash_bwd_paramsE
        .type           _ZN5flash44flash_bwd_dq_dk_dv_loop_seqk_parallel_kernelI23Flash_bwd_kernel_traitsILi192ELi64ELi64ELi8ELi4ELi2ELi2ELb0ELb0EN7cutlass10bfloat16_tE19Flash_kernel_traitsILi192ELi64ELi64ELi8ES3_EELb1ELb1ELb0ELb0ELb0ELb1ELb0EEEvNS_16Flash_bwd_paramsE,@function
        .size           _ZN5flash44flash_bwd_dq_dk_dv_loop_seqk_parallel_kernelI23Flash_bwd_kernel_traitsILi192ELi64ELi64ELi8ELi4ELi2ELi2ELb0ELb0EN7cutlass10bfloat16_tE19Flash_kernel_traitsILi192ELi64ELi64ELi8ES3_EELb1ELb1ELb0ELb0ELb0ELb1ELb0EEEvNS_16Flash_bwd_paramsE,(.L_x_820 - _ZN5flash44flash_bwd_dq_dk_dv_loop_seqk_parallel_kernelI23Flash_bwd_kernel_traitsILi192ELi64ELi64ELi8ELi4ELi2ELi2ELb0ELb0EN7cutlass10bfloat16_tE19Flash_kernel_traitsILi192ELi64ELi64ELi8ES3_EELb1ELb1ELb0ELb0ELb0ELb1ELb0EEEvNS_16Flash_bwd_paramsE)
        .other          _ZN5flash44flash_bwd_dq_dk_dv_loop_seqk_parallel_kernelI23Flash_bwd_kernel_traitsILi192ELi64ELi64ELi8ELi4ELi2ELi2ELb0ELb0EN7cutlass10bfloat16_tE19Flash_kernel_traitsILi192ELi64ELi64ELi8ES3_EELb1ELb1ELb0ELb0ELb0ELb1ELb0EEEvNS_16Flash_bwd_paramsE,@"STO_CUDA_ENTRY STV_DEFAULT"
_ZN5flash44flash_bwd_dq_dk_dv_loop_seqk_parallel_kernelI23Flash_bwd_kernel_traitsILi192ELi64ELi64ELi8ELi4ELi2ELi2ELb0ELb0EN7cutlass10bfloat16_tE19Flash_kernel_traitsILi192ELi64ELi64ELi8ES3_EELb1ELb1ELb0ELb0ELb0ELb1ELb0EEEvNS_16Flash_bwd_paramsE:
.text._ZN5flash44flash_bwd_dq_dk_dv_loop_seqk_parallel_kernelI23Flash_bwd_kernel_traitsILi192ELi64ELi64ELi8ELi4ELi2ELi2ELb0ELb0EN7cutlass10bfloat16_tE19Flash_kernel_traitsILi192ELi64ELi64ELi8ES3_EELb1ELb1ELb0ELb0ELb0ELb1ELb0EEEvNS_16Flash_bwd_paramsE:
        /* <DEDUP_REMOVED lines=29> */
[----:B------:R-:W-:Y:S02]  /*01d0*/  SHF.R.S32.HI R2, RZ, 0x4, R6 ;  /* 0x00000004ff027819 */ /* 0x000fe40000011406 */
[--C-:B------:R-:W-:Y:S02]  /*01e0*/  SHF.R.S32.HI R4, RZ, 0x2, R0.reuse ;  /* 0x00000002ff047819 */ /* 0x100fe40000011400 */
[----:B------:R-:W-:Y:S02]  /*01f0*/  SHF.R.S32.HI R5, RZ, 0x1f, R0 ;  /* 0x0000001fff057819 */ /* 0x000fe40000011400 */
[----:B------:R-:W-:Y:S02]  /*0200*/  LOP3.LUT R3, R0, 0x7ffffffc, RZ, 0xc0, !PT ;  /* 0x7ffffffc00037812 */ /* 0x000fe400078ec0ff */
[C---:B------:R-:W-:Y:S02]  /*0210*/  LOP3.LUT R9, R6.reuse, 0xfffffff0, RZ, 0xc0, !PT ;  /* 0xfffffff006097812 */ /* 0x040fe400078ec0ff */
[----:B------:R-:W-:Y:S01]  /*0220*/  LEA.HI R6, R6, R2, RZ, 0x1 ;  /* 0x0000000206067211 */ /* 0x000fe200078f08ff */
[C---:B------:R-:W-:Y:S01]  /*0230*/  IMAD.IADD R14, R10.reuse, 0x1, -R3 ;  /* 0x000000010a0e7824 */ /* 0x040fe200078e0a03 */
[----:B------:R-:W-:Y:S01]  /*0240*/  LEA.HI R5, R5, R4, RZ, 0x3 ;  /* 0x0000000405057211 */ /* 0x000fe200078f18ff */
[----:B------:R-:W-:Y:S01]  /*0250*/  IMAD.IADD R9, R10, 0x1, -R9 ;  /* 0x000000010a097824 */ /* 0x000fe200078e0a09 */
[----:B------:R-:W-:-:S02]  /*0260*/  LOP3.LUT R0, R7, 0xfffffff8, RZ, 0xc0, !PT ;  /* 0xfffffff807007812 */ /* 0x000fc400078ec0ff */
[----:B------:R-:W-:Y:S02]  /*0270*/  LOP3.LUT R11, R8, 0xffffffe0, RZ, 0xc0, !PT ;  /* 0xffffffe0080b7812 */ /* 0x000fe400078ec0ff */
[----:B------:R-:W-:Y:S01]  /*0280*/  SHF.R.S32.HI R221, RZ, 0x3, R7 ;  /* 0x00000003ffdd7819 */ /* 0x000fe20000011407 */
[----:B------:R-:W-:Y:S01]  /*0290*/  IMAD.IADD R0, R10, 0x1, -R0 ;  /* 0x000000010a007824 */ /* 0x000fe200078e0a00 */
[----:B------:R-:W-:Y:S01]  /*02a0*/  LOP3.LUT R6, R6, 0xfffffffe, RZ, 0xc0, !PT ;  /* 0xfffffffe06067812 */ /* 0x000fe200078ec0ff */
[----:B------:R-:W-:Y:S01]  /*02b0*/  IMAD.IADD R233, R10, 0x1, -R11 ;  /* 0x000000010ae97824 */ /* 0x000fe200078e0a0b */
[----:B------:R-:W-:Y:S01]  /*02c0*/  LOP3.LUT R3, R5, 0xfffffff8, RZ, 0xc0, !PT ;  /* 0xfffffff805037812 */ /* 0x000fe200078ec0ff */
[----:B------:R-:W-:Y:S01]  /*02d0*/  IMAD.SHL.U32 R5, R221, 0x40, RZ ;  /* 0x00000040dd057824 */ /* 0x000fe200078e00ff */
[----:B------:R-:W-:Y:S01]  /*02e0*/  SHF.R.S32.HI R251, RZ, 0x5, R8 ;  /* 0x00000005fffb7819 */ /* 0x000fe20000011408 */
[----:B------:R-:W-:Y:S01]  /*02f0*/  IMAD.IADD R10, R2, 0x1, -R6 ;  /* 0x00000001020a7824 */ /* 0x000fe200078e0a06 */
[----:B------:R-:W-:Y:S01]  /*0300*/  LOP3.LUT P4, RZ, R0, 0x2, RZ, 0xc0, !PT ;  /* 0x0000000200ff7812 */ /* 0x000fe2000788c0ff */
[----:B------:R-:W-:Y:S01]  /*0310*/  IMAD.IADD R6, R4, 0x1, -R3 ;  /* 0x0000000104067824 */ /* 0x000fe200078e0a03 */
[----:B------:R-:W-:Y:S01]  /*0320*/  LEA.HI R3, R8, R251, RZ, 0x1 ;  /* 0x000000fb08037211 */ /* 0x000fe200078f08ff */
[----:B------:R-:W-:Y:S01]  /*0330*/  IMAD.SHL.U32 R234, R0, 0x8, RZ ;  /* 0x0000000800ea7824 */ /* 0x000fe200078e00ff */
[----:B------:R-:W-:Y:S01]  /*0340*/  LOP3.LUT R2, R5, 0x1c0, RZ, 0xc0, !PT ;  /* 0x000001c005027812 */ /* 0x000fe200078ec0ff */
[----:B------:R-:W-:Y:S01]  /*0350*/  IMAD.SHL.U32 R181, R10, 0x200, RZ ;  /* 0x000002000ab57824 */ /* 0x000fe200078e00ff */
[----:B------:R-:W-:-:S02]  /*0360*/  LOP3.LUT R3, R3, 0xfffffffe, RZ, 0xc0, !PT ;  /* 0xfffffffe03037812 */ /* 0x000fc400078ec0ff */
[----:B------:R-:W-:Y:S02]  /*0370*/  SHF.R.U32.HI R4, RZ, 0x3, R2 ;  /* 0x00000003ff047819 */ /* 0x000fe40000011602 */
[----:B------:R-:W-:Y:S01]  /*0380*/  LOP3.LUT R2, R2, 0x38, R234, 0xf8, !PT ;  /* 0x0000003802027812 */ /* 0x000fe200078ef8ea */
[----:B------:R-:W-:Y:S01]  /*0390*/  IMAD.IADD R186, R251, 0x1, -R3 ;  /* 0x00000001fbba7824 */ /* 0x000fe200078e0a03 */
[C---:B------:R-:W-:Y:S01]  /*03a0*/  LOP3.LUT P3, RZ, R0.reuse, 0x4, RZ, 0xc0, !PT ;  /* 0x0000000400ff7812 */ /* 0x040fe2000786c0ff */
[----:B------:R-:W-:Y:S01]  /*03b0*/  IMAD.SHL.U32 R0, R0, 0x40, RZ ;  /* 0x0000004000007824 */ /* 0x000fe200078e00ff */
[----:B------:R-:W-:Y:S01]  /*03c0*/  LOP3.LUT R12, R2, R4, RZ, 0x3c, !PT ;  /* 0x00000004020c7212 */ /* 0x000fe200078e3cff */
[----:B------:R-:W-:Y:S01]  /*03d0*/  IMAD.SHL.U32 R2, R186, 0x10, RZ ;  /* 0x00000010ba027824 */ /* 0x000fe200078e00ff */
[----:B------:R-:W-:Y:S02]  /*03e0*/  SHF.R.S32.HI R3, RZ, 0x1f, R9 ;  /* 0x0000001fff037819 */ /* 0x000fe40000011409 */
[----:B------:R-:W-:-:S02]  /*03f0*/  LOP3.LUT R0, R0, 0x1c0, RZ, 0xc0, !PT ;  /* 0x000001c000007812 */ /* 0x000fc400078ec0ff */
[----:B------:R-:W-:Y:S02]  /*0400*/  LEA.HI R11, R3, R9, RZ, 0x3 ;  /* 0x00000009030b7211 */ /* 0x000fe400078f18ff */
[C---:B------:R-:W-:Y:S02]  /*0410*/  LOP3.LUT R3, R0.reuse, 0x10, R2, 0xf8, !PT ;  /* 0x0000001000037812 */ /* 0x040fe400078ef802 */
[----:B------:R-:W-:Y:S02]  /*0420*/  SHF.R.S32.HI R229, RZ, 0x7, R229 ;  /* 0x00000007ffe57819 */ /* 0x000fe400000114e5 */
[----:B------:R-:W-:Y:S02]  /*0430*/  LOP3.LUT R177, R0, 0x8, R7, 0xf8, !PT ;  /* 0x0000000800b17812 */ /* 0x000fe400078ef807 */
[----:B------:R-:W-:Y:S01]  /*0440*/  SHF.R.U32.HI R0, RZ, 0x3, R0 ;  /* 0x00000003ff007819 */ /* 0x000fe20000011600 */
[----:B------:R-:W-:Y:S01]  /*0450*/  IMAD R2, R229, 0x800, R181 ;  /* 0x00000800e5027824 */ /* 0x000fe200078e02b5 */
[----:B------:R-:W-:Y:S01]  /*0460*/  LOP3.LUT R3, R3, 0x8, R7, 0xf8, !PT ;  /* 0x0000000803037812 */ /* 0x000fe200078ef807 */
[----:B------:R-:W-:Y:S01]  /*0470*/  IMAD.SHL.U32 R15, R229, 0x20, RZ ;  /* 0x00000020e50f7824 */ /* 0x000fe200078e00ff */
[----:B------:R-:W-:Y:S01]  /*0480*/  LOP3.LUT R4, R6, 0x1, RZ, 0xc0, !PT ;  /* 0x0000000106047812 */ /* 0x000fe200078ec0ff */
[----:B------:R-:W-:Y:S01]  /*0490*/  IMAD.SHL.U32 R7, R14, 0x2, RZ ;  /* 0x000000020e077824 */ /* 0x000fe200078e00ff */
[----:B------:R-:W-:-:S02]  /*04a0*/  LOP3.LUT R177, R177, R0, RZ, 0x3c, !PT ;  /* 0x00000000b1b17212 */ /* 0x000fc400078e3cff */
[----:B------:R-:W-:Y:S01]  /*04b0*/  LOP3.LUT R181, R181, R3, R0, 0xf6, !PT ;  /* 0x00000003b5b57212 */ /* 0x000fe200078ef600 */
[----:B------:R-:W-:Y:S01]  /*04c0*/  IMAD.SHL.U32 R3, R6, 0x40, RZ ;  /* 0x0000004006037824 */ /* 0x000fe200078e00ff */
[----:B------:R-:W-:Y:S01]  /*04d0*/  SHF.R.S32.HI R0, RZ, 0x6, R13 ;  /* 0x00000006ff007819 */ /* 0x000fe2000001140d */
[----:B------:R-:W-:Y:S01]  /*04e0*/  IMAD.IADD R177, R2, 0x1, R177 ;  /* 0x0000000102b17824 */ /* 0x000fe200078e02b1 */
[----:B------:R-:W-:Y:S02]  /*04f0*/  LOP3.LUT R5, R11, 0xfffffff8, RZ, 0xc0, !PT ;  /* 0xfffffff80b057812 */ /* 0x000fe400078ec0ff */
[----:B------:R-:W-:Y:S01]  /*0500*/  ISETP.NE.U32.AND P0, PT, R4, 0x1, PT ;  /* 0x000000010400780c */ /* 0x000fe20003f05070 */
[C---:B------:R-:W-:Y:S01]  /*0510*/  IMAD R237, R0.reuse, 0x200, R12 ;  /* 0x0000020000ed7824 */ /* 0x040fe200078e020c */
[----:B------:R-:W-:Y:S01]  /*0520*/  SHF.R.S32.HI R4, RZ, 0x1f, R8 ;  /* 0x0000001fff047819 */ /* 0x000fe20000011408 */
[----:B------:R-:W-:Y:S01]  /*0530*/  IMAD.SHL.U32 R2, R0, 0x8, RZ ;  /* 0x0000000800027824 */ /* 0x000fe200078e00ff */
[----:B------:R-:W-:Y:S01]  /*0540*/  LOP3.LUT R0, R3, 0x1c0, RZ, 0xc0, !PT ;  /* 0x000001c003007812 */ /* 0x000fe200078ec0ff */
[----:B------:R-:W-:Y:S01]  /*0550*/  IMAD.IADD R252, R9, 0x1, -R5 ;  /* 0x0000000109fc7824 */ /* 0x000fe200078e0a05 */
[----:B------:R-:W-:Y:S01]  /*0560*/  LEA.HI R5, R4, R251, RZ, 0x2 ;  /* 0x000000fb04057211 */ /* 0x000fe200078f10ff */
[----:B------:R-:W-:Y:S01]  /*0570*/  IMAD.SHL.U32 R4, R10, 0x20, RZ ;  /* 0x000000200a047824 */ /* 0x000fe200078e00ff */
[----:B------:R-:W-:-:S02]  /*0580*/  LOP3.LUT R2, R2, 0x18, RZ, 0xc0, !PT ;  /* 0x0000001802027812 */ /* 0x000fc400078ec0ff */
[----:B------:R-:W-:Y:S02]  /*0590*/  SHF.R.U32.HI R3, RZ, 0x3, R0 ;  /* 0x00000003ff037819 */ /* 0x000fe40000011600 */
[----:B------:R-:W-:Y:S02]  /*05a0*/  LOP3.LUT R5, R5, 0xfffffffc, RZ, 0xc0, !PT ;  /* 0xfffffffc05057812 */ /* 0x000fe400078ec0ff */
[----:B------:R-:W-:Y:S01]  /*05b0*/  LOP3.LUT R8, R2, 0x20, R4, 0xf8, !PT ;  /* 0x0000002002087812 */ /* 0x000fe200078ef804 */
[----:B------:R-:W-:Y:S01]  /*05c0*/  IMAD.SHL.U32 R4, R11, 0x40, RZ ;  /* 0x000000400b047824 */ /* 0x000fe200078e00ff */
[----:B------:R-:W-:Y:S01]  /*05d0*/  LOP3.LUT R9, R3, R0, R2, 0x1e, !PT ;  /* 0x0000000003097212 */ /* 0x000fe200078e1e02 */
[----:B------:R-:W-:Y:S01]  /*05e0*/  IMAD.SHL.U32 R2, R252, 0x40, RZ ;  /* 0x00000040fc027824 */ /* 0x000fe200078e00ff */
[----:B------:R-:W-:Y:S01]  /*05f0*/  LOP3.LUT R0, R0, 0x20, R15, 0xf8, !PT ;  /* 0x0000002000007812 */ /* 0x000fe200078ef80f */
[----:B------:R-:W-:Y:S01]  /*0600*/  IMAD.IADD R231, R251, 0x1, -R5 ;  /* 0x00000001fbe77824 */ /* 0x000fe200078e0a05 */
[----:B------:R-:W-:Y:S01]  /*0610*/  R2P PR, R6, 0x6 ;  /* 0x0000000606007804 */ /* 0x000fe20000000000 */
[----:B------:R-:W-:Y:S01]  /*0620*/  IMAD.SHL.U32 R5, R10, 0x8, RZ ;  /* 0x000000080a057824 */ /* 0x000fe200078e00ff */
[----:B------:R-:W-:Y:S01]  /*0630*/  LOP3.LUT R6, R0, R3, RZ, 0x3c, !PT ;  /* 0x0000000300067212 */ /* 0x000fe200078e3cff */
[----:B------:R-:W-:Y:S01]  /*0640*/  IMAD R0, R231, 0x400, R7 ;  /* 0x00000400e7007824 */ /* 0x000fe200078e0207 */
[----:B------:R-:W-:-:S02]  /*0650*/  LOP3.LUT R3, R2, 0x1c0, RZ, 0xc0, !PT ;  /* 0x000001c002037812 */ /* 0x000fc400078ec0ff */
[----:B------:R-:W-:Y:S01]  /*0660*/  SEL R178, R178, 0xffffffe0, !P4 ;  /* 0xffffffe0b2b27807 */ /* 0x000fe20006000000 */
[----:B------:R-:W-:Y:S01]  /*0670*/  IMAD.IADD R208, R0, 0x1, R6 ;  /* 0x0000000100d07824 */ /* 0x000fe200078e0206 */
[----:B------:R-:W-:Y:S02]  /*0680*/  SHF.R.U32.HI R2, RZ, 0x3, R3 ;  /* 0x00000003ff027819 */ /* 0x000fe40000011603 */
[----:B------:R-:W-:Y:S01]  /*0690*/  LOP3.LUT R6, R3, 0x8, R5, 0xf8, !PT ;  /* 0x0000000803067812 */ /* 0x000fe200078ef805 */
[----:B------:R-:W-:Y:S01]  /*06a0*/  IMAD R5, R186, 0x400, R7 ;  /* 0x00000400ba057824 */ /* 0x000fe200078e0207 */
[----:B------:R-:W-:Y:S02]  /*06b0*/  LOP3.LUT R0, R4, 0xfffffe00, RZ, 0xc0, !PT ;  /* 0xfffffe0004007812 */ /* 0x000fe400078ec0ff */
[----:B------:R-:W-:Y:S01]  /*06c0*/  LOP3.LUT R3, R2, R8, R3, 0x1e, !PT ;  /* 0x0000000802037212 */ /* 0x000fe200078e1e03 */
[----:B------:R-:W-:Y:S01]  /*06d0*/  IMAD.IADD R5, R5, 0x1, R9 ;  /* 0x0000000105057824 */ /* 0x000fe200078e0209 */
[----:B------:R-:W-:Y:S01]  /*06e0*/  LOP3.LUT R2, R6, R2, RZ, 0x3c, !PT ;  /* 0x0000000206027212 */ /* 0x000fe200078e3cff */
[--C-:B------:R-:W-:Y:S01]  /*06f0*/  IMAD R4, R231, 0x400, R0.reuse ;  /* 0x00000400e7047824 */ /* 0x100fe200078e0200 */
[----:B------:R-:W-:Y:S01]  /*0700*/  LOP3.LUT R191, R3, R0, RZ, 0xfc, !PT ;  /* 0x0000000003bf7212 */ /* 0x000fe200078efcff */
[----:B------:R-:W-:Y:S01]  /*0710*/  IMAD R186, R186, 0x400, R0 ;  /* 0x00000400baba7824 */ /* 0x000fe200078e0200 */
[----:B------:R-:W-:Y:S01]  /*0720*/  SHF.R.S32.HI R0, RZ, 0x1f, R233 ;  /* 0x0000001fff007819 */ /* 0x000fe200000114e9 */
[----:B------:R-:W-:Y:S01]  /*0730*/  IMAD.IADD R190, R4, 0x1, R2 ;  /* 0x0000000104be7824 */ /* 0x000fe200078e0202 */
[----:B------:R-:W-:Y:S01]  /*0740*/  LEA R177, R177, UR5, 0x1 ;  /* 0x00000005b1b17c11 */ /* 0x000fe2000f8e08ff */
[----:B------:R-:W-:Y:S01]  /*0750*/  IMAD.IADD R186, R2, 0x1, R186 ;  /* 0x0000000102ba7824 */ /* 0x000fe200078e02ba */
[----:B------:R-:W-:-:S02]  /*0760*/  LEA R208, R208, UR5, 0x1 ;  /* 0x00000005d0d07c11 */ /* 0x000fc4000f8e08ff */
[----:B------:R-:W-:Y:S01]  /*0770*/  LEA.HI R0, R0, R233, RZ, 0x2 ;  /* 0x000000e900007211 */ /* 0x000fe200078f10ff */
[--C-:B------:R-:W-:Y:S01]  /*0780*/  IMAD.IADD R178, R178, 0x1, R177.reuse ;  /* 0x00000001b2b27824 */ /* 0x100fe200078e02b1 */
[----:B------:R-:W-:Y:S01]  /*0790*/  SEL R182, R182, 0xffffffc0, !P3 ;  /* 0xffffffc0b6b67807 */ /* 0x000fe20005800000 */
[----:B------:R-:W-:Y:S01]  /*07a0*/  VIADD R209, R208, 0x20 ;  /* 0x00000020d0d17836 */ /* 0x000fe20000000000 */
[----:B------:R-:W-:Y:S01]  /*07b0*/  SEL R210, R210, 0x10, !P0 ;  /* 0x00000010d2d27807 */ /* 0x000fe20004000000 */
[----:B------:R-:W-:Y:S01]  /*07c0*/  @P1 VIADD R209, R208, 0xffffffe0 ;  /* 0xffffffe0d0d11836 */ /* 0x000fe20000000000 */
[----:B------:R-:W-:Y:S01]  /*07d0*/  LEA R223, R5, UR6, 0x1 ;  /* 0x0000000605df7c11 */ /* 0x000fe2000f8e08ff */
[C---:B------:R-:W-:Y:S01]  /*07e0*/  IMAD.IADD R180, R182.reuse, 0x1, R177 ;  /* 0x00000001b6b47824 */ /* 0x040fe200078e02b1 */
[----:B------:R-:W-:Y:S01]  /*07f0*/  SHF.R.S32.HI R0, RZ, 0x2, R0 ;  /* 0x00000002ff007819 */ /* 0x000fe20000011400 */
[----:B------:R-:W-:Y:S01]  /*0800*/  IMAD.IADD R179, R182, 0x1, R178 ;  /* 0x00000001b6b37824 */ /* 0x000fe200078e02b2 */
[----:B------:R-:W-:Y:S01]  /*0810*/  LEA R181, R181, UR5, 0x1 ;  /* 0x00000005b5b57c11 */ /* 0x000fe2000f8e08ff */
[----:B------:R-:W-:Y:S01]  /*0820*/  VIADD R224, R223, 0x40 ;  /* 0x00000040dfe07836 */ /* 0x000fe20000000000 */
[----:B------:R-:W-:Y:S01]  /*0830*/  SHF.R.S32.HI R2, RZ, 0x1f, R221 ;  /* 0x0000001fff027819 */ /* 0x000fe200000114dd */
[----:B------:R-:W-:Y:S01]  /*0840*/  IMAD.IADD R211, R208, 0x1, R210 ;  /* 0x00000001d0d37824 */ /* 0x000fe200078e02d2 */
[----:B------:R-:W-:Y:S01]  /*0850*/  LEA R201, R237, UR5, 0x1 ;  /* 0x00000005edc97c11 */ /* 0x000fe2000f8e08ff */
[----:B------:R-:W-:Y:S01]  /*0860*/  IMAD R207, R231, 0x10, R0 ;  /* 0x00000010e7cf7824 */ /* 0x000fe200078e0200 */
[----:B------:R-:W-:Y:S01]  /*0870*/  LEA R186, R186, UR4, 0x1 ;  /* 0x00000004baba7c11 */ /* 0x000fe2000f8e08ff */
[----:B------:R-:W-:-:S02]  /*0880*/  IMAD.IADD R182, R182, 0x1, R181 ;  /* 0x00000001b6b67824 */ /* 0x000fc400078e02b5 */
[----:B------:R-:W-:Y:S02]  /*0890*/  @P2 VIADD R224, R223, 0xffffffc0 ;  /* 0xffffffc0dfe02836 */ /* 0x000fe40000000000 */
[----:B---34-:R-:W-:-:S07]  /*08a0*/  IMAD.IADD R210, R210, 0x1, R209 ;  /* 0x00000001d2d27824 */ /* 0x018fce00078e02d1 */
.L_x_651:
        /* <DEDUP_REMOVED lines=47> */
.L_x_623:
        /* <DEDUP_REMOVED lines=8> */
[----:B------:R-:W-:-:S03]  /*0c20*/  ISETP.NE.AND P1, PT, R0, -0x1, PT ;  /* 0xffffffff0000780c */ /* 0x000fc60003f25270 */
        /* <DEDUP_REMOVED lines=8> */
[----:B------:R-:W5:Y:S02]  /*0cb0*/  LDC.U8 R14, c[0x0][0x3d8] ;  /* 0x0000f600ff0e7b82 */ /* 0x000f640000000000 */
[----:B------:R-:W-:-:S02]  /*0cc0*/  IMAD R9, R236, R7, R9 ;  /* 0x00000007ec097224 */ /* 0x000fc400078e0209 */
[----:B------:R-:W-:-:S04]  /*0cd0*/  IMAD.WIDE.U32 R6, R236, R6, RZ ;  /* 0x00000006ec067225 */ /* 0x000fc800078e00ff */
[----:B------:R-:W4:Y:S01]  /*0ce0*/  LDC R38, c[0x0][0x2dc] ;  /* 0x0000b700ff267b82 */ /* 0x000f220000000800 */
[----:B-1----:R-:W-:Y:S01]  /*0cf0*/  IMAD R8, R0, R29, RZ ;  /* 0x0000001d00087224 */ /* 0x002fe200078e02ff */
[----:B--2---:R-:W1:Y:S01]  /*0d00*/  MUFU.RCP R2, R2 ;  /* 0x0000000200027308 */ /* 0x004e620000001000 */
[----:B------:R-:W-:-:S05]  /*0d10*/  IADD3 R32, R7, R9, RZ ;  /* 0x0000000907207210 */ /* 0x000fca0007ffe0ff */
[----:B------:R-:W4:Y:S08]  /*0d20*/  LDC R40, c[0x0][0x270] ;  /* 0x00009c00ff287b82 */ /* 0x000f300000000800 */
[----:B------:R-:W2:Y:S01]  /*0d30*/  @P0 LDC.64 R20, c[0x0][0x250] ;  /* 0x00009400ff140b82 */ /* 0x000ea20000000a00 */
[----:B-1----:R-:W-:-:S04]  /*0d40*/  IADD3 R2, R2, 0xffffffe, RZ ;  /* 0x0ffffffe02027810 */ /* 0x002fc80007ffe0ff */
[----:B------:R-:W1:Y:S03]  /*0d50*/  F2I.FTZ.U32.TRUNC.NTZ R3, R2 ;  /* 0x0000000200037305 */ /* 0x000e66000021f000 */
[----:B------:R-:W5:Y:S01]  /*0d60*/  @P1 LDC.64 R16, c[0x0][0x420] ;  /* 0x00010800ff101b82 */ /* 0x000f620000000a00 */
[----:B----4-:R-:W-:-:S07]  /*0d70*/  IMAD.WIDE R26, R38, R40, RZ ;  /* 0x00000028261a7225 */ /* 0x010fce00078e02ff */
[----:B------:R-:W4:Y:S01]  /*0d80*/  LDC R31, c[0x0][0x2c4] ;  /* 0x0000b100ff1f7b82 */ /* 0x000f220000000800 */
[----:B-1----:R-:W-:-:S07]  /*0d90*/  IMAD.MOV R2, RZ, RZ, -R3 ;  /* 0x000000ffff027224 */ /* 0x002fce00078e0a03 */
[----:B------:R-:W1:Y:S01]  /*0da0*/  LDC.U8 R41, c[0x0][0x480] ;  /* 0x00012000ff297b82 */ /* 0x000e620000000000 */
[----:B------:R-:W-:Y:S01]  /*0db0*/  IMAD R4, R2, R10, RZ ;  /* 0x0000000a02047224 */ /* 0x000fe200078e02ff */
[----:B------:R-:W-:-:S05]  /*0dc0*/  MOV R2, RZ ;  /* 0x000000ff00027202 */ /* 0x000fca0000000f00 */
[----:B------:R-:W-:Y:S01]  /*0dd0*/  IMAD.HI.U32 R2, R3, R4, R2 ;  /* 0x0000000403027227 */ /* 0x000fe200078e0002 */
[----:B------:R-:W4:Y:S03]  /*0de0*/  @P0 LDC.64 R18, c[0x0][0x248] ;  /* 0x00009200ff120b82 */ /* 0x000f260000000a00 */
[----:B------:R-:W-:-:S04]  /*0df0*/  IMAD.MOV.U32 R4, RZ, RZ, R5 ;  /* 0x000000ffff047224 */ /* 0x000fc800078e0005 */
[----:B------:R-:W-:-:S05]  /*0e00*/  IMAD.HI.U32 R2, R2, R4, RZ ;  /* 0x0000000402027227 */ /* 0x000fca00078e00ff */
[----:B------:R-:W-:Y:S02]  /*0e10*/  IADD3 R3, -R2, RZ, RZ ;  /* 0x000000ff02037210 */ /* 0x000fe40007ffe1ff */
[----:B-1----:R-:W-:-:S03]  /*0e20*/  ISETP.NE.AND P6, PT, R41, RZ, PT ;  /* 0x000000ff2900720c */ /* 0x002fc60003fc5270 */
[----:B------:R-:W-:Y:S01]  /*0e30*/  IMAD R3, R10, R3, R4 ;  /* 0x000000030a037224 */ /* 0x000fe200078e0204 */
[----:B------:R-:W-:Y:S01]  /*0e40*/  SHF.R.S32.HI R41, RZ, 0x1f, R250 ;  /* 0x0000001fff297819 */ /* 0x000fe200000114fa */
[----:B------:R-:W-:-:S03]  /*0e50*/  VIADD R4, R222, 0x3f ;  /* 0x0000003fde047836 */ /* 0x000fc60000000000 */
[----:B------:R-:W-:Y:S02]  /*0e60*/  ISETP.GT.U32.AND P5, PT, R10, R3, PT ;  /* 0x000000030a00720c */ /* 0x000fe40003fa4070 */
[----:B------:R-:W-:-:S04]  /*0e70*/  SHF.R.S32.HI R5, RZ, 0x1f, R4 ;  /* 0x0000001fff057819 */ /* 0x000fc80000011404 */
[----:B------:R-:W-:Y:S01]  /*0e80*/  LEA.HI R23, R5, R4, RZ, 0x6 ;  /* 0x0000000405177211 */ /* 0x000fe200078f30ff */
[----:B------:R-:W-:-:S03]  /*0e90*/  IMAD.WIDE.U32 R4, R0, R28, RZ ;  /* 0x0000001c00047225 */ /* 0x000fc600078e00ff */
[----:B------:R-:W-:Y:S02]  /*0ea0*/  SHF.R.S32.HI R200, RZ, 0x6, R23 ;  /* 0x00000006ffc87819 */ /* 0x000fe40000011417 */
[----:B------:R-:W-:Y:S01]  /*0eb0*/  SEL R36, R6, R4, !P1 ;  /* 0x0000000406247207 */ /* 0x000fe20004800000 */
[----:B------:R-:W-:Y:S01]  /*0ec0*/  @!P5 IMAD.IADD R3, R3, 0x1, -R10 ;  /* 0x000000010303d824 */ /* 0x000fe200078e0a0a */
[----:B---3--:R-:W-:Y:S02]  /*0ed0*/  SHF.R.S32.HI R6, RZ, 0x1f, R42 ;  /* 0x0000001fff067819 */ /* 0x008fe4000001142a */
[----:B------:R-:W-:Y:S02]  /*0ee0*/  @!P5 IADD3 R2, R2, 0x1, RZ ;  /* 0x000000010202d810 */ /* 0x000fe40007ffe0ff */
[----:B------:R-:W-:Y:S01]  /*0ef0*/  ISETP.GE.U32.AND P2, PT, R3, R10, PT ;  /* 0x0000000a0300720c */ /* 0x000fe20003f46070 */
[----:B------:R-:W-:Y:S01]  /*0f00*/  IMAD R6, R6, R236, RZ ;  /* 0x000000ec06067224 */ /* 0x000fe200078e02ff */
[----:B------:R-:W1:Y:S01]  /*0f10*/  @!P1 LDC.64 R10, c[0x0][0x418] ;  /* 0x00010600ff0a9b82 */ /* 0x000e620000000a00 */
[----:B------:R-:W-:-:S02]  /*0f20*/  ISETP.NE.AND P5, PT, R13, RZ, PT ;  /* 0x000000ff0d00720c */ /* 0x000fc40003fa5270 */
[----:B------:R-:W-:Y:S01]  /*0f30*/  @P0 IADD3 R3, R220, R232, RZ ;  /* 0x000000e8dc030210 */ /* 0x000fe20007ffe0ff */
[----:B------:R-:W-:Y:S01]  /*0f40*/  IMAD R6, R39, R42, R6 ;  /* 0x0000002a27067224 */ /* 0x000fe200078e0206 */
[----:B------:R-:W-:Y:S01]  /*0f50*/  @P1 IADD3 R32, R5, R8, RZ ;  /* 0x0000000805201210 */ /* 0x000fe20007ffe0ff */
[----:B------:R-:W-:-:S04]  /*0f60*/  IMAD.WIDE.U32 R8, R236, R42, RZ ;  /* 0x0000002aec087225 */ /* 0x000fc800078e00ff */
[C---:B--2---:R-:W-:Y:S01]  /*0f70*/  @P0 IMAD R7, R3.reuse, R21, RZ ;  /* 0x0000001503070224 */ /* 0x044fe200078e02ff */
[----:B------:R-:W-:Y:S01]  /*0f80*/  @P2 IADD3 R2, R2, 0x1, RZ ;  /* 0x0000000102022810 */ /* 0x000fe20007ffe0ff */
[----:B------:R-:W-:Y:S01]  /*0f90*/  @P0 IMAD.WIDE.U32 R4, R3, R20, RZ ;  /* 0x0000001403040225 */ /* 0x000fe200078e00ff */
[----:B-----5:R-:W-:Y:S02]  /*0fa0*/  ISETP.NE.AND P2, PT, R14, RZ, PT ;  /* 0x000000ff0e00720c */ /* 0x020fe40003f45270 */
[----:B------:R-:W-:Y:S01]  /*0fb0*/  MOV R14, R2 ;  /* 0x00000002000e7202 */ /* 0x000fe20000000f00 */
[----:B------:R-:W-:Y:S01]  /*0fc0*/  IMAD R12, R27, R8, RZ ;  /* 0x000000081b0c7224 */ /* 0x000fe200078e02ff */
[----:B------:R-:W-:Y:S01]  /*0fd0*/  @P0 IADD3 R34, R5, R7, RZ ;  /* 0x0000000705220210 */ /* 0x000fe20007ffe0ff */
[----:B------:R-:W-:Y:S02]  /*0fe0*/  IMAD.IADD R3, R9, 0x1, R6 ;  /* 0x0000000109037824 */ /* 0x000fe400078e0206 */
[----:B------:R-:W-:Y:S01]  /*0ff0*/  @!P3 IMAD.MOV R14, RZ, RZ, -R14 ;  /* 0x000000ffff0eb224 */ /* 0x000fe200078e0a0e */
[----:B------:R-:W-:Y:S01]  /*1000*/  @!P5 LOP3.LUT R14, RZ, R13, RZ, 0x33, !PT ;  /* 0x0000000dff0ed212 */ /* 0x000fe200078e33ff */
[----:B------:R-:W-:-:S02]  /*1010*/  @P0 IMAD.MOV.U32 R33, RZ, RZ, R4 ;  /* 0x000000ffff210224 */ /* 0x000fc400078e0004 */
[C---:B------:R-:W-:Y:S02]  /*1020*/  IMAD R7, R26.reuse, R3, R12 ;  /* 0x000000031a077224 */ /* 0x040fe400078e020c */
[----:B------:R-:W-:Y:S01]  /*1030*/  IMAD.WIDE.U32 R4, R26, R8, RZ ;  /* 0x000000081a047225 */ /* 0x000fe200078e00ff */
[----:B------:R-:W2:Y:S01]  /*1040*/  LDC.64 R12, c[0x0][0x488] ;  /* 0x00012200ff0c7b82 */ /* 0x000ea20000000a00 */
[----:B------:R-:W-:Y:S02]  /*1050*/  SHF.L.U64.HI R8, R236, 0x7, R39 ;  /* 0x00000007ec087819 */ /* 0x000fe40000010227 */
[-C--:B------:R-:W-:Y:S01]  /*1060*/  IMAD.WIDE.U32 R2, R26, R0.reuse, RZ ;  /* 0x000000001a027225 */ /* 0x080fe200078e00ff */
[----:B------:R-:W-:Y:S02]  /*1070*/  IADD3 R30, R5, R7, RZ ;  /* 0x00000007051e7210 */ /* 0x000fe40007ffe0ff */
[----:B------:R-:W-:Y:S01]  /*1080*/  SEL R8, R8, RZ, P4 ;  /* 0x000000ff08087207 */ /* 0x000fe20002000000 */
[----:B------:R-:W-:Y:S01]  /*1090*/  IMAD R6, R27, R0, RZ ;  /* 0x000000001b067224 */ /* 0x000fe200078e02ff */
[----:B------:R-:W3:Y:S01]  /*10a0*/  @P2 LDC R25, c[0x0][0x2e4] ;  /* 0x0000b900ff192b82 */ /* 0x000ee20000000800 */
[----:B------:R-:W-:Y:S01]  /*10b0*/  IMAD.SHL.U32 R7, R236, 0x80, RZ ;  /* 0x00000080ec077824 */ /* 0x000fe200078e00ff */
[----:B------:R-:W-:Y:S01]  /*10c0*/  SEL R35, R4, R2, !P1 ;  /* 0x0000000204237207 */ /* 0x000fe20004800000 */
[----:B-1----:R-:W-:Y:S01]  /*10d0*/  @!P1 IMAD R2, R39, R10, RZ ;  /* 0x0000000a27029224 */ /* 0x002fe200078e02ff */
[----:B------:R-:W-:Y:S01]  /*10e0*/  @P1 IADD3 R30, R3, R6, RZ ;  /* 0x00000006031e1210 */ /* 0x000fe20007ffe0ff */
[----:B------:R-:W-:Y:S01]  /*10f0*/  @P1 IMAD.WIDE.U32 R4, R0, R16, RZ ;  /* 0x0000001000041225 */ /* 0x000fe200078e00ff */
[----:B------:R-:W-:-:S02]  /*1100*/  LOP3.LUT R6, R23, 0xffffffc0, RZ, 0xc0, !PT ;  /* 0xffffffc017067812 */ /* 0x000fc400078ec0ff */
[----:B------:R-:W-:Y:S01]  /*1110*/  SEL R7, R7, RZ, P4 ;  /* 0x000000ff07077207 */ /* 0x000fe20002000000 */
[----:B------:R-:W-:Y:S01]  /*1120*/  @!P1 IMAD R9, R236, R11, R2 ;  /* 0x0000000bec099224 */ /* 0x000fe200078e0202 */
[----:B------:R-:W-:Y:S01]  /*1130*/  IADD3 R6, R6, -0x40, RZ ;  /* 0xffffffc006067810 */ /* 0x000fe20007ffe0ff */
[C---:B----4-:R-:W-:Y:S02]  /*1140*/  @P2 IMAD R11, R236.reuse, R31, RZ ;  /* 0x0000001fec0b2224 */ /* 0x050fe400078e02ff */
[----:B------:R-:W-:Y:S01]  /*1150*/  @!P1 IMAD.WIDE.U32 R2, R236, R10, RZ ;  /* 0x0000000aec029225 */ /* 0x000fe200078e00ff */
[----:B------:R-:W-:Y:S02]  /*1160*/  IADD3 R7, P3, R6, R7, RZ ;  /* 0x0000000706077210 */ /* 0x000fe40007f7e0ff */
[----:B------:R-:W-:Y:S01]  /*1170*/  SHF.R.S32.HI R15, RZ, 0x1f, R6 ;  /* 0x0000001fff0f7819 */ /* 0x000fe20000011406 */
[----:B------:R-:W-:Y:S01]  /*1180*/  @P1 IMAD R24, R0, R17, R5 ;  /* 0x0000001100181224 */ /* 0x000fe200078e0205 */
[----:B------:R-:W-:Y:S01]  /*1190*/  @!P1 IADD3 R24, R3, R9, RZ ;  /* 0x0000000903189210 */ /* 0x000fe20007ffe0ff */
[----:B------:R-:W-:Y:S01]  /*11a0*/  @P1 IMAD.MOV.U32 R22, RZ, RZ, R4 ;  /* 0x000000ffff161224 */ /* 0x000fe200078e0004 */
[----:B------:R-:W-:Y:S01]  /*11b0*/  IADD3.X R8, R15, R8, RZ, P3, !PT ;  /* 0x000000080f087210 */ /* 0x000fe20001ffe4ff */
[-C--:B------:R-:W-:Y:S01]  /*11c0*/  IMAD R5, R27, R7.reuse, RZ ;  /* 0x000000071b057224 */ /* 0x080fe200078e02ff */
[----:B------:R-:W-:Y:S01]  /*11d0*/  @P2 SEL R4, R11, R0, !P1 ;  /* 0x000000000b042207 */ /* 0x000fe20004800000 */
[----:B------:R-:W-:Y:S01]  /*11e0*/  IMAD.WIDE.U32 R16, R26, R7, RZ ;  /* 0x000000071a107225 */ /* 0x000fe200078e00ff */
[----:B------:R-:W-:-:S03]  /*11f0*/  @!P1 MOV R22, R2 ;  /* 0x0000000200169202 */ /* 0x000fc60000000f00 */
[----:B------:R-:W-:Y:S01]  /*1200*/  IMAD R10, R26, R8, R5 ;  /* 0x000000081a0a7224 */ /* 0x000fe200078e0205 */
[----:B------:R-:W-:Y:S01]  /*1210*/  SHF.R.S32.HI R26, RZ, 0x1f, R228 ;  /* 0x0000001fff1a7819 */ /* 0x000fe200000114e4 */
[----:B--2---:R-:W-:-:S04]  /*1220*/  IMAD.WIDE.U32 R2, R37, R12, RZ ;  /* 0x0000000c25027225 */ /* 0x004fc800078e00ff */
[----:B---3--:R-:W-:Y:S02]  /*1230*/  @P2 IMAD R8, R250, R25, R4 ;  /* 0x00000019fa082224 */ /* 0x008fe400078e0204 */
[----:B------:R-:W-:Y:S02]  /*1240*/  @!P2 IMAD R5, R236, R40, R250 ;  /* 0x00000028ec05a224 */ /* 0x000fe400078e02fa */
[----:B------:R-:W-:Y:S02]  /*1250*/  @P0 IMAD.IADD R4, R220, 0x1, R232 ;  /* 0x00000001dc040824 */ /* 0x000fe400078e02e8 */
[----:B------:R-:W-:Y:S01]  /*1260*/  IMAD R7, R37, R13, R3 ;  /* 0x0000000d25077224 */ /* 0x000fe200078e0203 */
[----:B------:R-:W-:Y:S01]  /*1270*/  SEL R13, R2, RZ, P6 ;  /* 0x000000ff020d7207 */ /* 0x000fe20003000000 */
[----:B------:R-:W-:Y:S02]  /*1280*/  @!P2 IMAD R8, R5, R31, RZ ;  /* 0x0000001f0508a224 */ /* 0x000fe400078e02ff */
[----:B------:R-:W-:Y:S01]  /*1290*/  IMAD R12, R250, R38, RZ ;  /* 0x00000026fa0c7224 */ /* 0x000fe200078e02ff */
[----:B------:R-:W-:Y:S01]  /*12a0*/  SEL R31, R7, RZ, P6 ;  /* 0x000000ff071f7207 */ /* 0x000fe20003000000 */
[----:B------:R-:W-:-:S02]  /*12b0*/  @P0 IMAD R5, R4, R19, RZ ;  /* 0x0000001304050224 */ /* 0x000fc400078e02ff */
        /* <DEDUP_REMOVED lines=17> */
.L_x_625:
        /* <DEDUP_REMOVED lines=13> */
.L_x_626:
        /* <DEDUP_REMOVED lines=10> */
.L_x_627:
[----:B------:R-:W-:-:S04]  /*1540*/  IMAD R0, R236, R40, R250 ;  /* 0x00000028ec007224 */ /* 0x000fc800078e02fa */
[----:B------:R-:W-:-:S07]  /*1550*/  IMAD R0, R0, R42, RZ ;  /* 0x0000002a00007224 */ /* 0x000fce00078e02ff */
.L_x_628:
[----:B------:R-:W1:Y:S01]  /*1560*/  LDC.64 R10, c[0x0][0x420] ;  /* 0x00010800ff0a7b82 */ /* 0x000e620000000a00 */
[----:B------:R-:W-:Y:S01]  /*1570*/  IADD3 R2, P1, R234, R22, RZ ;  /* 0x00000016ea027210 */ /* 0x000fe20007f3e0ff */
[----:B------:R-:W-:Y:S01]  /*1580*/  IMAD R17, R38, R40, RZ ;  /* 0x0000002826117224 */ /* 0x000fe200078e02ff */
[----:B------:R-:W-:Y:S01]  /*1590*/  SHF.R.S32.HI R235, RZ, 0x1f, R234 ;  /* 0x0000001fffeb7819 */ /* 0x000fe200000114ea */
[----:B------:R-:W-:Y:S01]  /*15a0*/  IMAD.IADD R202, R6, 0x1, R8 ;  /* 0x0000000106ca7824 */ /* 0x000fe200078e0208 */
[----:B------:R-:W-:Y:S01]  /*15b0*/  SHF.R.S32.HI R44, RZ, 0x1f, R221 ;  /* 0x0000001fff2c7819 */ /* 0x000fe200000114dd */
[----:B------:R-:W-:Y:S01]  /*15c0*/  IMAD.SHL.U32 R9, R17, 0x40, RZ ;  /* 0x0000004011097824 */ /* 0x000fe200078e00ff */
[----:B------:R-:W-:Y:S01]  /*15d0*/  ULDC UR4, c[0x0][0x398] ;  /* 0x0000e60000047ab9 */ /* 0x000fe20000000800 */
[----:B------:R-:W-:Y:S01]  /*15e0*/  IMAD.X R3, R235, 0x1, R24, P1 ;  /* 0x00000001eb037824 */ /* 0x000fe200008e0618 */
[----:B------:R-:W-:Y:S01]  /*15f0*/  ULDC.64 UR6, c[0x0][0x428] ;  /* 0x00010a0000067ab9 */ /* 0x000fe20000000a00 */
[----:B------:R-:W2:Y:S01]  /*1600*/  LDC.64 R42, c[0x0][0x478] ;  /* 0x00011e00ff2a7b82 */ /* 0x000ea20000000a00 */
[----:B------:R-:W-:Y:S01]  /*1610*/  IADD3 R5, P2, P1, R16, R9, R12 ;  /* 0x0000000910057210 */ /* 0x000fe2000795e00c */
[----:B------:R-:W-:Y:S01]  /*1620*/  IMAD R8, R41, UR6, RZ ;  /* 0x0000000629087c24 */ /* 0x000fe2000f8e02ff */
[----:B------:R-:W-:Y:S01]  /*1630*/  IADD3 R16, R6, R0, RZ ;  /* 0x0000000006107210 */ /* 0x000fe20007ffe0ff */
[----:B------:R-:W-:Y:S01]  /*1640*/  ULDC.64 UR10, c[0x0][0x210] ;  /* 0x00008400000a7ab9 */ /* 0x000fe20000000a00 */
[----:B------:R-:W-:Y:S01]  /*1650*/  SHF.R.S32.HI R0, RZ, 0x1f, R9 ;  /* 0x0000001fff007819 */ /* 0x000fe20000011409 */
[----:B------:R-:W-:Y:S01]  /*1660*/  IMAD R8, R250, UR7, R8 ;  /* 0x00000007fa087c24 */ /* 0x000fe2000f8e0208 */
[----:B------:R-:W-:Y:S01]  /*1670*/  ULDC.64 UR8, c[0x0][0x3e0] ;  /* 0x0000f80000087ab9 */ /* 0x000fe20000000a00 */
[----:B------:R-:W-:Y:S01]  /*1680*/  BSSY B1, `(.L_x_624) ;  /* 0x000068e000017945 */ /* 0x000fe20003800000 */
[----:B------:R-:W-:-:S02]  /*1690*/  IADD3.X R12, R7, R0, R37, P2, P1 ;  /* 0x00000000070c7210 */ /* 0x000fc400017e2425 */
[----:B------:R-:W-:Y:S02]  /*16a0*/  IADD3 R13, P2, P1, R13, R5, R35 ;  /* 0x000000050d0d7210 */ /* 0x000fe4000795e023 */
[----:B------:R-:W-:Y:S01]  /*16b0*/  IADD3 R5, -R204, R222, R228 ;  /* 0x000000decc057210 */ /* 0x000fe20007ffe1e4 */
[-C--:B-1----:R-:W-:Y:S02]  /*16c0*/  IMAD R4, R15, R10.reuse, RZ ;  /* 0x0000000a0f047224 */ /* 0x082fe400078e02ff */
[----:B------:R-:W-:-:S04]  /*16d0*/  IMAD.WIDE.U32 R2, R6, R10, R2 ;  /* 0x0000000a06027225 */ /* 0x000fc800078e0002 */
[----:B------:R-:W-:-:S04]  /*16e0*/  IMAD R4, R6, R11, R4 ;  /* 0x0000000b06047224 */ /* 0x000fc800078e0204 */
[----:B------:R-:W-:Y:S01]  /*16f0*/  IMAD.IADD R3, R3, 0x1, R4 ;  /* 0x0000000103037824 */ /* 0x000fe200078e0204 */
[----:B------:R-:W-:Y:S01]  /*1700*/  IADD3 R4, P3, R221, R6, RZ ;  /* 0x00000006dd047210 */ /* 0x000fe20007f7e0ff */
[----:B------:R-:W-:-:S03]  /*1710*/  IMAD.WIDE.U32 R2, R250, UR6, R2 ;  /* 0x00000006fa027c25 */ /* 0x000fc6000f8e0002 */
[----:B------:R-:W-:Y:S01]  /*1720*/  IADD3.X R0, R44, R15, RZ, P3, !PT ;  /* 0x0000000f2c007210 */ /* 0x000fe20001ffe4ff */
[----:B------:R-:W-:Y:S01]  /*1730*/  ULDC.64 UR6, c[0x0][0x258] ;  /* 0x0000960000067ab9 */ /* 0x000fe20000000a00 */
[----:B------:R-:W-:-:S03]  /*1740*/  IMAD.IADD R3, R3, 0x1, R8 ;  /* 0x0000000103037824 */ /* 0x000fc600078e0208 */
[-C--:B------:R-:W-:Y:S02]  /*1750*/  IMAD R6, R0, R28.reuse, RZ ;  /* 0x0000001c00067224 */ /* 0x080fe400078e02ff */
[----:B------:R-:W-:Y:S02]  /*1760*/  VIADD R0, R5, -UR4 ;  /* 0x8000000405007c36 */ /* 0x000fe40008000000 */
[C---:B------:R-:W-:Y:S02]  /*1770*/  IMAD R15, R4.reuse, R29, R6 ;  /* 0x0000001d040f7224 */ /* 0x040fe400078e0206 */
[----:B------:R-:W-:Y:S01]  /*1780*/  IMAD.WIDE.U32 R4, R4, R28, R234 ;  /* 0x0000001c04047225 */ /* 0x000fe200078e00ea */
[----:B------:R-:W-:-:S03]  /*1790*/  SHF.R.S32.HI R7, RZ, 0x1f, R0 ;  /* 0x0000001fff077819 */ /* 0x000fc60000011400 */
[----:B------:R-:W-:Y:S01]  /*17a0*/  IMAD R6, R251, R17, R233 ;  /* 0x00000011fb067224 */ /* 0x000fe200078e02e9 */
[----:B------:R-:W-:Y:S01]  /*17b0*/  IADD3 R4, P3, R36, R4, RZ ;  /* 0x0000000424047210 */ /* 0x000fe20007f7e0ff */
[----:B------:R-:W-:Y:S01]  /*17c0*/  IMAD R8, R41, UR6, RZ ;  /* 0x0000000629087c24 */ /* 0x000fe2000f8e02ff */
[----:B------:R-:W-:Y:S01]  /*17d0*/  LEA.HI R9, R7, R0, RZ, 0x6 ;  /* 0x0000000007097211 */ /* 0x000fe200078f30ff */
[----:B------:R-:W-:Y:S01]  /*17e0*/  IMAD.WIDE.U32 R2, R221, R10, R2 ;  /* 0x0000000add027225 */ /* 0x000fe200078e0002 */
[----:B------:R-:W-:Y:S02]  /*17f0*/  IADD3.X R0, R31, R12, R30, P2, P1 ;  /* 0x0000000c1f007210 */ /* 0x000fe400017e241e */
[----:B------:R-:W-:Y:S01]  /*1800*/  IADD3 R7, P1, R6, R13, RZ ;  /* 0x0000000d06077210 */ /* 0x000fe20007f3e0ff */
[----:B------:R-:W1:Y:S01]  /*1810*/  LDC.64 R30, c[0x0][0x2b0] ;  /* 0x0000ac00ff1e7b82 */ /* 0x000e620000000a00 */
[----:B------:R-:W-:Y:S01]  /*1820*/  IADD3.X R5, R32, R5, R15, P3, !PT ;  /* 0x0000000520057210 */ /* 0x000fe20001ffe40f */
[----:B------:R-:W-:Y:S01]  /*1830*/  IMAD R8, R250, UR7, R8 ;  /* 0x00000007fa087c24 */ /* 0x000fe2000f8e0208 */
[----:B------:R-:W-:Y:S01]  /*1840*/  LEA.HI.X.SX32 R12, R6, R0, 0x1, P1 ;  /* 0x00000000060c7211 */ /* 0x000fe200008f0eff */
[----:B------:R-:W-:Y:S01]  /*1850*/  IMAD R6, R44, R10, RZ ;  /* 0x0000000a2c067224 */ /* 0x000fe200078e02ff */
[----:B------:R-:W-:Y:S01]  /*1860*/  SHF.R.S32.HI R0, RZ, 0x6, R9 ;  /* 0x00000006ff007819 */ /* 0x000fe20000011409 */
[----:B------:R-:W-:Y:S01]  /*1870*/  IMAD.WIDE.U32 R4, R250, UR6, R4 ;  /* 0x00000006fa047c25 */ /* 0x000fe2000f8e0004 */
[----:B------:R-:W-:Y:S01]  /*1880*/  ULDC.64 UR6, c[0x0][0x400] ;  /* 0x0001000000067ab9 */ /* 0x000fe20000000a00 */
[----:B------:R-:W-:-:S02]  /*1890*/  LEA R196, P2, R2, UR8, 0x1 ;  /* 0x0000000802c47c11 */ /* 0x000fc4000f8408ff */
[----:B------:R-:W-:Y:S01]  /*18a0*/  LEA R192, P1, R7, UR6, 0x2 ;  /* 0x0000000607c07c11 */ /* 0x000fe2000f8210ff */
[----:B------:R-:W-:Y:S01]  /*18b0*/  IMAD R6, R221, R11, R6 ;  /* 0x0000000bdd067224 */ /* 0x000fe200078e0206 */
[----:B------:R-:W-:Y:S01]  /*18c0*/  VIMNMX R216, RZ, R0, !PT ;  /* 0x00000000ffd87248 */ /* 0x000fe20007fe0100 */
[----:B--2---:R-:W-:Y:S01]  /*18d0*/  IMAD.WIDE R16, R16, 0x4, R42 ;  /* 0x0000000410107825 */ /* 0x004fe200078e022a */
[----:B------:R-:W-:Y:S02]  /*18e0*/  LEA.HI.X R193, R7, UR7, R12, 0x2, P1 ;  /* 0x0000000707c17c11 */ /* 0x000fe400088f140c */
[----:B------:R-:W-:Y:S01]  /*18f0*/  ISETP.GT.AND P1, PT, R200, R216, PT ;  /* 0x000000d8c800720c */ /* 0x000fe20003f24270 */
[----:B------:R-:W-:Y:S01]  /*1900*/  IMAD.IADD R0, R3, 0x1, R6 ;  /* 0x0000000103007824 */ /* 0x000fe200078e0206 */
[----:B------:R-:W-:Y:S01]  /*1910*/  IADD3 R8, R5, R8, RZ ;  /* 0x0000000805087210 */ /* 0x000fe20007ffe0ff */
[----:B------:R-:W-:Y:S01]  /*1920*/  IMAD.MOV.U32 R212, RZ, RZ, R17 ;  /* 0x000000ffffd47224 */ /* 0x000fe200078e0011 */
[----:B------:R-:W-:-:S02]  /*1930*/  LEA R198, P3, R4, UR10, 0x1 ;  /* 0x0000000a04c67c11 */ /* 0x000fc4000f8608ff */
[----:B------:R-:W-:Y:S02]  /*1940*/  LEA.HI.X R197, R2, UR9, R0, 0x1, P2 ;  /* 0x0000000902c57c11 */ /* 0x000fe400090f0c00 */
[----:B------:R-:W-:Y:S01]  /*1950*/  LEA.HI.X R199, R4, UR11, R8, 0x1, P3 ;  /* 0x0000000b04c77c11 */ /* 0x000fe200098f0c08 */
[----:B-1----:R-:W-:Y:S01]  /*1960*/  IMAD.WIDE R202, R202, 0x4, R30 ;  /* 0x00000004caca7825 */ /* 0x002fe200078e021e */
[----:B------:R-:W-:Y:S02]  /*1970*/  MOV R213, R16 ;  /* 0x0000001000d57202 */ /* 0x000fe40000000f00 */
[----:B------:R-:W-:Y:S01]  /*1980*/  IADD3 R200, R200, -0x1, RZ ;  /* 0xffffffffc8c87810 */ /* 0x000fe20007ffe0ff */
        /* <DEDUP_REMOVED lines=26> */
.L_x_630:
        /* <DEDUP_REMOVED lines=13> */
.L_x_631:
        /* <DEDUP_REMOVED lines=17> */
[----:B------:R-:W-:Y:S01]  /*1d10*/  IMAD R0, R44, R8, RZ ;  /* 0x000000082c007224 */ /* 0x000fe200078e02ff */
        /* <DEDUP_REMOVED lines=10> */
.L_x_633:
[----:B------:R-:W-:Y:S05]  /*1dc0*/  BSYNC B0 ;  /* 0x0000000000007941 */ /* 0x000fea0003800000 */
.L_x_632:
[----:B------:R-:W-:Y:S04]  /*1dd0*/  BSSY B0, `(.L_x_634) ;  /* 0x000000f000007945 */ /* 0x000fe80003800000 */
[----:B------:R-:W-:Y:S05]  /*1de0*/  @P0 BRA `(.L_x_635) ;  /* 0x0000000000340947 */ /* 0x000fea0003800000 */
[----:B------:R-:W-:Y:S01]  /*1df0*/  IADD3 R0, P2, R221, 0x20, RZ ;  /* 0x00000020dd007810 */ /* 0x000fe20007f5e0ff */
[----:B------:R-:W-:Y:S01]  /*1e00*/  ULDC.64 UR6, c[0x0][0x3f0] ;  /* 0x0000fc0000067ab9 */ /* 0x000fe20000000a00 */
[----:B------:R-:W-:Y:S02]  /*1e10*/  MOV R5, R10 ;  /* 0x0000000a00057202 */ /* 0x000fe40000000f00 */
[----:B-1----:R-:W-:Y:S01]  /*1e20*/  IADD3.X R2, RZ, R44, RZ, P2, !PT ;  /* 0x0000002cff027210 */ /* 0x002fe200017fe4ff */
[----:B------:R-:W-:-:S04]  /*1e30*/  IMAD.WIDE.U32 R4, R0, R8, R4 ;  /* 0x0000000800047225 */ /* 0x000fc800078e0004 */
[----:B------:R-:W-:-:S04]  /*1e40*/  IMAD R2, R2, R8, RZ ;  /* 0x0000000802027224 */ /* 0x000fc800078e02ff */
[----:B------:R-:W-:Y:S01]  /*1e50*/  IMAD R0, R0, R9, R2 ;  /* 0x0000000900007224 */ /* 0x000fe200078e0202 */
[----:B------:R-:W-:-:S04]  /*1e60*/  LEA R2, P2, R4, UR6, 0x1 ;  /* 0x0000000604027c11 */ /* 0x000fc8000f8408ff */
[----:B------:R-:W-:-:S04]  /*1e70*/  IADD3 R0, R5, R0, RZ ;  /* 0x0000000005007210 */ /* 0x000fc80007ffe0ff */
[----:B------:R-:W-:-:S05]  /*1e80*/  LEA.HI.X R3, R4, UR7, R0, 0x1, P2 ;  /* 0x0000000704037c11 */ /* 0x000fca00090f0c00 */
[----:B------:R2:W-:Y:S04]  /*1e90*/  STG.E.128 desc[UR16][R2.64], RZ ;  /* 0x000000ff02007986 */ /* 0x0005e8000c101d10 */
[----:B------:R2:W-:Y:S04]  /*1ea0*/  STG.E.128 desc[UR16][R2.64+0x80], RZ ;  /* 0x000080ff02007986 */ /* 0x0005e8000c101d10 */
[----:B------:R2:W-:Y:S02]  /*1eb0*/  STG.E.128 desc[UR16][R2.64+0x100], RZ ;  /* 0x000100ff02007986 */ /* 0x0005e4000c101d10 */
.L_x_635:
[----:B------:R-:W-:Y:S05]  /*1ec0*/  BSYNC B0 ;  /* 0x0000000000007941 */ /* 0x000fea0003800000 */
.L_x_634:
        /* <DEDUP_REMOVED lines=24> */
.L_x_637:
[----:B------:R-:W-:Y:S05]  /*2050*/  BSYNC B0 ;  /* 0x0000000000007941 */ /* 0x000fea0003800000 */
.L_x_636:
        /* <DEDUP_REMOVED lines=13> */
[----:B------:R1:W-:Y:S01]  /*2130*/  STG.E.128 desc[UR16][R2.64+0x100], RZ ;  /* 0x000100ff02007986 */ /* 0x0003e2000c101d10 */
[----:B------:R-:W-:Y:S05]  /*2140*/  BRA `(.L_x_638) ;  /* 0x0000005c00847947 */ /* 0x000fea0003800000 */
.L_x_629:
[----:B------:R-:W-:Y:S01]  /*2150*/  IMAD R24, R200, -0x40, R222 ;  /* 0xffffffc0c8187824 */ /* 0x000fe200078e02de */
[----:B------:R-:W-:Y:S01]  /*2160*/  ULDC.64 UR8, c[0x0][0x260] ;  /* 0x0000980000087ab9 */ /* 0x000fe20000000a00 */
[----:B------:R-:W-:Y:S01]  /*2170*/  VIADD R8, R221, 0x20 ;  /* 0x00000020dd087836 */ /* 0x000fe20000000000 */
[----:B------:R-:W-:Y:S01]  /*2180*/  ULDC.64 UR6, c[0x0][0x268] ;  /* 0x00009a0000067ab9 */ /* 0x000fe20000000a00 */
[----:B------:R-:W-:Y:S01]  /*2190*/  IMAD R0, R217, -0x40, R204 ;  /* 0xffffffc0d9007824 */ /* 0x000fe200078e02cc */
[----:B------:R-:W1:Y:S01]  /*21a0*/  LDC.64 R218, c[0x0][0x3b8] ;  /* 0x0000ee00ffda7b82 */ /* 0x000e620000000a00 */
[--C-:B------:R-:W-:Y:S01]  /*21b0*/  IMAD.WIDE.U32 R2, R228, R20, R234.reuse ;  /* 0x00000014e4027225 */ /* 0x100fe200078e00ea */
[C---:B------:R-:W-:Y:S01]  /*21c0*/  ISETP.GE.AND P5, PT, R8.reuse, R24, PT ;  /* 0x000000180800720c */ /* 0x040fe20003fa6270 */
[----:B------:R-:W-:Y:S01]  /*21d0*/  ULDC UR4, c[0x0][0x2dc] ;  /* 0x0000b70000047ab9 */ /* 0x000fe20000000800 */
[----:B------:R-:W-:Y:S01]  /*21e0*/  ISETP.GE.AND P3, PT, R8, R0, PT ;  /* 0x000000000800720c */ /* 0x000fe20003f66270 */
[----:B------:R-:W-:Y:S01]  /*21f0*/  IMAD R7, R26, R20, RZ ;  /* 0x000000141a077224 */ /* 0x000fe200078e02ff */
[----:B------:R-:W-:Y:S01]  /*2200*/  IADD3 R8, P0, R33, R2, RZ ;  /* 0x0000000221087210 */ /* 0x000fe20007f1e0ff */
[----:B------:R-:W-:Y:S01]  /*2210*/  IMAD.WIDE.U32 R4, R228, R18, R234 ;  /* 0x00000012e4047225 */ /* 0x000fe200078e00ea */
[----:B------:R-:W-:Y:S01]  /*2220*/  ISETP.GE.AND P4, PT, R221, R0, PT ;  /* 0x00000000dd00720c */ /* 0x000fe20003f86270 */
[----:B------:R-:W2:Y:S01]  /*2230*/  LDC R230, c[0x0][0x270] ;  /* 0x00009c00ffe67b82 */ /* 0x000ea20000000800 */
[----:B------:R-:W-:Y:S01]  /*2240*/  LEA.HI R0, R200, R200, RZ, 0x1 ;  /* 0x000000c8c8007211 */ /* 0x000fe200078f08ff */
[----:B------:R-:W-:Y:S01]  /*2250*/  IMAD R7, R228, R21, R7 ;  /* 0x00000015e4077224 */ /* 0x000fe200078e0207 */
[----:B------:R-:W-:Y:S01]  /*2260*/  IADD3 R4, P1, R23, R4, RZ ;  /* 0x0000000417047210 */ /* 0x000fe20007f3e0ff */
[----:B------:R-:W-:Y:S01]  /*2270*/  IMAD R6, R26, R18, RZ ;  /* 0x000000121a067224 */ /* 0x000fe200078e02ff */
[----:B------:R-:W-:Y:S01]  /*2280*/  LOP3.LUT R0, R0, 0xfffffffe, RZ, 0xc0, !PT ;  /* 0xfffffffe00007812 */ /* 0x000fe200078ec0ff */
[----:B------:R-:W-:Y:S01]  /*2290*/  IMAD.WIDE.U32 R12, R10, 0x40, RZ ;  /* 0x000000400a0c7825 */ /* 0x000fe200078e00ff */
[----:B------:R-:W-:Y:S01]  /*22a0*/  IADD3.X R9, R34, R3, R7, P0, !PT ;  /* 0x0000000322097210 */ /* 0x000fe200007fe407 */
[----:B------:R-:W3:Y:S02]  /*22b0*/  @!P3 LDC.64 R22, c[0x0][0x220] ;  /* 0x00008800ff16bb82 */ /* 0x000ee40000000a00 */
[----:B------:R-:W-:-:S02]  /*22c0*/  IMAD R6, R228, R19, R6 ;  /* 0x00000013e4067224 */ /* 0x000fc400078e0206 */
[----:B------:R-:W-:-:S03]  /*22d0*/  IMAD.WIDE.U32 R2, R28, 0x40, RZ ;  /* 0x000000401c027825 */ /* 0x000fc600078e00ff */
[----:B------:R-:W-:Y:S01]  /*22e0*/  IADD3.X R5, R27, R5, R6, P1, !PT ;  /* 0x000000051b057210 */ /* 0x000fe20000ffe406 */
[----:B------:R-:W-:Y:S01]  /*22f0*/  IMAD.SHL.U32 R11, R11, 0x40, RZ ;  /* 0x000000400b0b7824 */ /* 0x000fe200078e00ff */
[----:B------:R-:W-:Y:S01]  /*2300*/  @!P5 IADD3 R10, P0, R198, R2, RZ ;  /* 0x00000002c60ad210 */ /* 0x000fe20007f1e0ff */
[----:B------:R-:W-:Y:S01]  /*2310*/  IMAD.IADD R2, R200, 0x1, -R0 ;  /* 0x00000001c8027824 */ /* 0x000fe200078e0a00 */
[----:B------:R-:W-:Y:S01]  /*2320*/  @!P5 IADD3 R6, P1, R196, R12, RZ ;  /* 0x0000000cc406d210 */ /* 0x000fe20007f3e0ff */
[----:B------:R-:W-:Y:S01]  /*2330*/  IMAD R0, R25, UR8, RZ ;  /* 0x0000000819007c24 */ /* 0x000fe2000f8e02ff */
[----:B------:R-:W-:Y:S01]  /*2340*/  @!P3 IADD3 R12, P2, R221, 0x20, RZ ;  /* 0x00000020dd0cb810 */ /* 0x000fe20007f5e0ff */
[----:B------:R-:W-:Y:S01]  /*2350*/  IMAD.SHL.U32 R29, R29, 0x40, RZ ;  /* 0x000000401d1d7824 */ /* 0x000fe200078e00ff */
[----:B------:R-:W-:Y:S01]  /*2360*/  @!P5 IADD3.X R7, R197, R13, R11, P1, !PT ;  /* 0x0000000dc507d210 */ /* 0x000fe20000ffe40b */
[----:B------:R-:W-:Y:S01]  /*2370*/  IMAD R17, R14, UR9, R0 ;  /* 0x000000090e117c24 */ /* 0x000fe2000f8e0200 */
[----:B------:R-:W-:Y:S01]  /*2380*/  @!P3 IADD3 R13, P1, R221, 0x20, RZ ;  /* 0x00000020dd0db810 */ /* 0x000fe20007f3e0ff */
[----:B------:R-:W-:Y:S01]  /*2390*/  @!P3 IMAD.X R0, RZ, RZ, R44, P2 ;  /* 0x000000ffff00b224 */ /* 0x000fe200010e062c */
[----:B------:R-:W-:Y:S01]  /*23a0*/  @!P5 IADD3.X R11, R199, R3, R29, P0, !PT ;  /* 0x00000003c70bd210 */ /* 0x000fe200007fe41d */
[----:B------:R-:W-:Y:S01]  /*23b0*/  IMAD R15, R25, UR6, RZ ;  /* 0x00000006190f7c24 */ /* 0x000fe2000f8e02ff */
[----:B------:R-:W-:Y:S01]  /*23c0*/  ISETP.NE.AND P0, PT, R2, 0x1, PT ;  /* 0x000000010200780c */ /* 0x000fe20003f05270 */
[----:B------:R-:W-:-:S04]  /*23d0*/  IMAD.WIDE.U32 R2, R14, UR8, R4 ;  /* 0x000000080e027c25 */ /* 0x000fc8000f8e0004 */
[----:B------:R-:W-:Y:S02]  /*23e0*/  @!P3 IMAD R4, R0, R18, RZ ;  /* 0x000000120004b224 */ /* 0x000fe400078e02ff */
[----:B------:R-:W-:Y:S01]  /*23f0*/  @!P3 IMAD.X R5, RZ, RZ, R44, P1 ;  /* 0x000000ffff05b224 */ /* 0x000fe200008e062c */
[----:B------:R-:W-:Y:S01]  /*2400*/  ISETP.GE.AND P1, PT, R221, R24, PT ;  /* 0x00000018dd00720c */ /* 0x000fe20003f26270 */
[----:B------:R-:W-:Y:S01]  /*2410*/  IMAD R16, R14, UR7, R15 ;  /* 0x000000070e107c24 */ /* 0x000fe2000f8e020f */
[----:B------:R-:W-:Y:S01]  /*2420*/  @P6 BAR.SYNC.DEFER_BLOCKING 0x0 ;  /* 0x0000000000006b1d */ /* 0x000fe20000010000 */
[----:B------:R-:W-:Y:S02]  /*2430*/  @!P3 IMAD R26, R12, R19, R4 ;  /* 0x000000130c1ab224 */ /* 0x000fe400078e0204 */
[----:B------:R-:W-:Y:S02]  /*2440*/  @!P4 IMAD R15, R44, R18, RZ ;  /* 0x000000122c0fc224 */ /* 0x000fe400078e02ff */
[----:B------:R-:W-:-:S02]  /*2450*/  @!P3 IMAD R4, R5, R20, RZ ;  /* 0x000000140504b224 */ /* 0x000fc400078e02ff */
[----:B------:R-:W-:Y:S02]  /*2460*/  IMAD.MOV.U32 R205, RZ, RZ, 0x7f800000 ;  /* 0x7f800000ffcd7424 */ /* 0x000fe400078e00ff */
[----:B------:R-:W-:Y:S02]  /*2470*/  IMAD.MOV.U32 R206, RZ, RZ, 0x7f800000 ;  /* 0x7f800000ffce7424 */ /* 0x000fe400078e00ff */
[----:B------:R-:W-:Y:S02]  /*2480*/  IMAD.MOV.U32 R185, RZ, RZ, 0x20 ;  /* 0x00000020ffb97424 */ /* 0x000fe400078e00ff */
[----:B------:R-:W-:Y:S02]  /*2490*/  IMAD.MOV.U32 R184, RZ, RZ, 0x40 ;  /* 0x00000040ffb87424 */ /* 0x000fe400078e00ff */
[----:B------:R-:W-:Y:S02]  /*24a0*/  VIADD R183, R190, 0x3000 ;  /* 0x00003000beb77836 */ /* 0x000fe40000000000 */
[----:B------:R-:W-:Y:S01]  /*24b0*/  VIADD R176, R191, 0x3000 ;  /* 0x00003000bfb07836 */ /* 0x000fe20000000000 */
[----:B------:R-:W-:Y:S01]  /*24c0*/  CS2R R142, SRZ ;  /* 0x00000000008e7805 */ /* 0x000fe2000001ff00 */
[----:B------:R-:W-:Y:S01]  /*24d0*/  IMAD.WIDE.U32 R8, R14, UR6, R8 ;  /* 0x000000060e087c25 */ /* 0x000fe2000f8e0008 */
[----:B------:R-:W-:-:S02]  /*24e0*/  CS2R R140, SRZ ;  /* 0x00000000008c7805 */ /* 0x000fc4000001ff00 */
[----:B------:R-:W-:Y:S02]  /*24f0*/  CS2R R146, SRZ ;  /* 0x0000000000927805 */ /* 0x000fe4000001ff00 */
[----:B------:R-:W-:Y:S01]  /*2500*/  CS2R R144, SRZ ;  /* 0x0000000000907805 */ /* 0x000fe2000001ff00 */
[----:B------:R-:W-:Y:S01]  /*2510*/  IMAD.IADD R5, R3, 0x1, R17 ;  /* 0x0000000103057824 */ /* 0x000fe200078e0211 */
[----:B------:R4:W-:Y:S01]  /*2520*/  @P1 STS.128 [R201+0xc000], RZ ;  /* 0x00c000ffc9001388 */ /* 0x0009e20000000c00 */
[----:B------:R-:W-:Y:S01]  /*2530*/  @!P4 IMAD R27, R221, R19, R15 ;  /* 0x00000013dd1bc224 */ /* 0x000fe200078e020f */
[----:B------:R-:W-:Y:S01]  /*2540*/  CS2R R138, SRZ ;  /* 0x00000000008a7805 */ /* 0x000fe2000001ff00 */
[----:B------:R-:W-:Y:S01]  /*2550*/  @!P3 IMAD R25, R13, R21, R4 ;  /* 0x000000150d19b224 */ /* 0x000fe200078e0204 */
[----:B------:R4:W-:Y:S01]  /*2560*/  @P1 STS.128 [R201+0xe000], RZ ;  /* 0x00e000ffc9001388 */ /* 0x0009e20000000c00 */
[----:B------:R-:W-:Y:S01]  /*2570*/  IMAD.IADD R3, R9, 0x1, R16 ;  /* 0x0000000109037824 */ /* 0x000fe200078e0210 */
[----:B------:R-:W-:Y:S01]  /*2580*/  CS2R R136, SRZ ;  /* 0x0000000000887805 */ /* 0x000fe2000001ff00 */
[--C-:B------:R-:W-:Y:S01]  /*2590*/  @!P4 IMAD.MOV.U32 R4, RZ, RZ, R2.reuse ;  /* 0x000000ffff04c224 */ /* 0x100fe200078e0002 */
[----:B------:R4:W-:Y:S01]  /*25a0*/  @P1 STS.128 [R201+0x10000], RZ ;  /* 0x010000ffc9001388 */ /* 0x0009e20000000c00 */
[----:B------:R-:W-:-:S02]  /*25b0*/  @!P3 IMAD.MOV.U32 R14, RZ, RZ, R2 ;  /* 0x000000ffff0eb224 */ /* 0x000fc400078e0002 */
[----:B------:R-:W-:Y:S01]  /*25c0*/  @!P4 IMAD R0, R44, R20, RZ ;  /* 0x000000142c00c224 */ /* 0x000fe200078e02ff */
[----:B------:R-:W-:Y:S01]  /*25d0*/  @!PT LDS RZ, [RZ] ;  /* 0x00000000fffff984 */ /* 0x000fe20000000800 */
[----:B------:R-:W-:Y:S01]  /*25e0*/  @!PT LDS RZ, [RZ] ;  /* 0x00000000fffff984 */ /* 0x000fe20000000800 */
[----:B------:R-:W-:Y:S01]  /*25f0*/  @!PT LDS RZ, [RZ] ;  /* 0x00000000fffff984 */ /* 0x000fe20000000800 */
[----:B------:R-:W-:Y:S01]  /*2600*/  @!P1 LDGSTS.E.BYPASS.LTC128B.128 [R201+0xc000], desc[UR16][R196.64] ;  /* 0x0c000000c4c99fae */ /* 0x000fe2000b901d50 */
[----:B------:R-:W-:Y:S01]  /*2610*/  @!P3 IMAD.MOV.U32 R15, RZ, RZ, R5 ;  /* 0x000000ffff0fb224 */ /* 0x000fe200078e0005 */
[----:B------:R-:W-:Y:S01]  /*2620*/  SEL R183, R183, R190, !P0 ;  /* 0x000000beb7b77207 */ /* 0x000fe20004000000 */
[--C-:B------:R-:W-:Y:S01]  /*2630*/  @!P4 IMAD.MOV.U32 R2, RZ, RZ, R8.reuse ;  /* 0x000000ffff02c224 */ /* 0x100fe200078e0008 */
[----:B------:R-:W-:Y:S01]  /*2640*/  @!P1 LDGSTS.E.BYPASS.LTC128B.128 [R201+0xe000], desc[UR16][R196.64+0x80] ;  /* 0x0e000080c4c99fae */ /* 0x000fe2000b901d50 */
[----:B------:R-:W-:Y:S01]  /*2650*/  @!P3 IMAD.MOV.U32 R16, RZ, RZ, R8 ;  /* 0x000000ffff10b224 */ /* 0x000fe200078e0008 */
[----:B------:R-:W-:Y:S01]  /*2660*/  SEL R176, R176, R191, !P0 ;  /* 0x000000bfb0b07207 */ /* 0x000fe20004000000 */
[----:B------:R-:W1:Y:S01]  /*2670*/  @!P4 LDC.64 R8, c[0x0][0x218] ;  /* 0x00008600ff08cb82 */ /* 0x000e620000000a00 */
[----:B------:R-:W-:Y:S01]  /*2680*/  @!P3 IMAD.MOV.U32 R17, RZ, RZ, R3 ;  /* 0x000000ffff11b224 */ /* 0x000fe200078e0003 */
[----:B------:R-:W-:Y:S01]  /*2690*/  @!P1 LDGSTS.E.BYPASS.LTC128B.128 [R201+0x10000], desc[UR16][R196.64+0x100] ;  /* 0x10000100c4c99fae */ /* 0x000fe2000b901d50 */
[----:B------:R-:W-:Y:S01]  /*26a0*/  @!P3 IMAD.WIDE.U32 R14, R12, R18, R14 ;  /* 0x000000120c0eb225 */ /* 0x000fe200078e000e */
[----:B------:R-:W-:-:S02]  /*26b0*/  CS2R R134, SRZ ;  /* 0x0000000000867805 */ /* 0x000fc4000001ff00 */
[----:B------:R-:W-:Y:S01]  /*26c0*/  CS2R R132, SRZ ;  /* 0x0000000000847805 */ /* 0x000fe2000001ff00 */
[----:B------:R4:W-:Y:S01]  /*26d0*/  @P5 STS.128 [R201+0xd000], RZ ;  /* 0x00d000ffc9005388 */ /* 0x0009e20000000c00 */
[----:B------:R-:W-:Y:S01]  /*26e0*/  @!P4 IMAD.WIDE.U32 R4, R221, R18, R4 ;  /* 0x00000012dd04c225 */ /* 0x000fe200078e0004 */
[----:B------:R-:W-:Y:S01]  /*26f0*/  CS2R R126, SRZ ;  /* 0x00000000007e7805 */ /* 0x000fe2000001ff00 */
[----:B------:R-:W2:Y:S01]  /*2700*/  @!P3 LDC.64 R18, c[0x0][0x218] ;  /* 0x00008600ff12bb82 */ /* 0x000ea20000000a00 */
[----:B------:R4:W-:Y:S01]  /*2710*/  @P5 STS.128 [R201+0xf000], RZ ;  /* 0x00f000ffc9005388 */ /* 0x0009e20000000c00 */
[-C--:B------:R-:W-:Y:S01]  /*2720*/  @!P3 IMAD.WIDE.U32 R16, R13, R20.reuse, R16 ;  /* 0x000000140d10b225 */ /* 0x080fe200078e0010 */
[----:B------:R-:W-:Y:S02]  /*2730*/  CS2R R124, SRZ ;  /* 0x00000000007c7805 */ /* 0x000fe4000001ff00 */
[----:B------:R-:W-:Y:S01]  /*2740*/  CS2R R130, SRZ ;  /* 0x0000000000827805 */ /* 0x000fe2000001ff00 */
[----:B------:R4:W-:Y:S01]  /*2750*/  @P5 STS.128 [R201+0x11000], RZ ;  /* 0x011000ffc9005388 */ /* 0x0009e20000000c00 */
[C---:B------:R-:W-:Y:S01]  /*2760*/  @!P4 IMAD R28, R221.reuse, R21, R0 ;  /* 0x00000015dd1cc224 */ /* 0x040fe200078e0200 */
[----:B------:R-:W-:Y:S01]  /*2770*/  CS2R R128, SRZ ;  /* 0x0000000000807805 */ /* 0x000fe2000001ff00 */
[----:B------:R-:W-:Y:S01]  /*2780*/  @!P4 IMAD.WIDE.U32 R12, R221, R20, R2 ;  /* 0x00000014dd0cc225 */ /* 0x000fe200078e0002 */
[----:B------:R-:W-:Y:S01]  /*2790*/  @!PT LDS RZ, [RZ] ;  /* 0x00000000fffff984 */ /* 0x000fe20000000800 */
[----:B------:R-:W-:Y:S01]  /*27a0*/  @!PT LDS RZ, [RZ] ;  /* 0x00000000fffff984 */ /* 0x000fe20000000800 */
[----:B------:R-:W-:Y:S01]  /*27b0*/  @!PT LDS RZ, [RZ] ;  /* 0x00000000fffff984 */ /* 0x000fe20000000800 */
[----:B------:R-:W-:Y:S01]  /*27c0*/  @!P5 LDGSTS.E.BYPASS.LTC128B.128 [R201+0xd000], desc[UR16][R6.64] ;  /* 0x0d00000006c9dfae */ /* 0x000fe2000b901d50 */
[----:B------:R-:W3:Y:S01]  /*27d0*/  @!P4 LDC.64 R20, c[0x0][0x220] ;  /* 0x00008800ff14cb82 */ /* 0x000ee20000000a00 */
[----:B------:R-:W-:Y:S01]  /*27e0*/  CS2R R122, SRZ ;  /* 0x00000000007a7805 */ /* 0x000fe2000001ff00 */
[----:B------:R-:W-:Y:S01]  /*27f0*/  VIADD R0, R237, 0x3000 ;  /* 0x00003000ed007836 */ /* 0x000fe20000000000 */
[----:B------:R-:W-:Y:S01]  /*2800*/  @!P5 LDGSTS.E.BYPASS.LTC128B.128 [R201+0xf000], desc[UR16][R6.64+0x80] ;  /* 0x0f00008006c9dfae */ /* 0x000fe2000b901d50 */
[----:B------:R-:W-:Y:S01]  /*2810*/  @!P3 IMAD.IADD R2, R15, 0x1, R26 ;  /* 0x000000010f02b824 */ /* 0x000fe200078e021a */
[----:B-1----:R-:W-:Y:S01]  /*2820*/  @!P4 LEA R8, P6, R4, R8, 0x1 ;  /* 0x000000080408c211 */ /* 0x002fe200078c08ff */
[----:B------:R-:W-:Y:S01]  /*2830*/  @!P3 IMAD.IADD R3, R17, 0x1, R25 ;  /* 0x000000011103b824 */ /* 0x000fe200078e0219 */
[----:B------:R-:W-:Y:S01]  /*2840*/  SEL R0, R0, R237, !P0 ;  /* 0x000000ed00007207 */ /* 0x000fe20004000000 */
[----:B------:R2:W-:Y:S01]  /*2850*/  @!P5 LDGSTS.E.BYPASS.LTC128B.128 [R201+0x11000], desc[UR16][R6.64+0x100] ;  /* 0x1100010006c9dfae */ /* 0x0005e2000b901d50 */
[----:B------:R-:W-:Y:S01]  /*2860*/  VIADD R226, R228, 0x40 ;  /* 0x00000040e4e27836 */ /* 0x000fe20000000000 */
[----:B------:R-:W-:-:S02]  /*2870*/  CS2R R120, SRZ ;  /* 0x0000000000787805 */ /* 0x000fc4000001ff00 */
[----:B------:R-:W-:Y:S01]  /*2880*/  LEA R195, R0, UR5, 0x1 ;  /* 0x0000000500c37c11 */ /* 0x000fe2000f8e08ff */
[----:B------:R-:W-:Y:S01]  /*2890*/  @!P4 IMAD.IADD R0, R5, 0x1, R27 ;  /* 0x000000010500c824 */ /* 0x000fe200078e021b */
[----:B------:R-:W-:Y:S02]  /*28a0*/  CS2R R118, SRZ ;  /* 0x0000000000767805 */ /* 0x000fe4000001ff00 */
[----:B------:R-:W-:Y:S02]  /*28b0*/  CS2R R116, SRZ ;  /* 0x0000000000747805 */ /* 0x000fe4000001ff00 */
[----:B------:R-:W-:Y:S01]  /*28c0*/  CS2R R110, SRZ ;  /* 0x00000000006e7805 */ /* 0x000fe2000001ff00 */
[----:B------:R4:W-:Y:S01]  /*28d0*/  @P1 STS [R195], RZ ;  /* 0x000000ffc3001388 */ /* 0x0009e20000000800 */
[----:B------:R-:W-:Y:S01]  /*28e0*/  @!P4 LEA.HI.X R9, R4, R9, R0, 0x1, P6 ;  /* 0x000000090409c211 */ /* 0x000fe200030f0c00 */
[----:B------:R-:W-:Y:S01]  /*28f0*/  @!P4 IMAD.IADD R0, R13, 0x1, R28 ;  /* 0x000000010d00c824 */ /* 0x000fe200078e021c */
        /* <DEDUP_REMOVED lines=16> */
[----:B--2---:R-:W-:Y:S01]  /*2a00*/  @!P3 LEA R6, P2, R14, R18, 0x1 ;  /* 0x000000120e06b211 */ /* 0x004fe200078408ff */
[----:B------:R4:W-:Y:S01]  /*2a10*/  @P1 STS [R195+0x2004], RZ ;  /* 0x002004ffc3001388 */ /* 0x0009e20000000800 */
[----:B------:R-:W-:-:S02]  /*2a20*/  CS2R R56, SRZ ;  /* 0x0000000000387805 */ /* 0x000fc4000001ff00 */
[----:B------:R-:W-:Y:S02]  /*2a30*/  CS2R R54, SRZ ;  /* 0x0000000000367805 */ /* 0x000fe4000001ff00 */
[----:B------:R-:W-:Y:S01]  /*2a40*/  @!P3 LEA.HI.X R7, R14, R19, R2, 0x1, P2 ;  /* 0x000000130e07b211 */ /* 0x000fe200010f0c02 */
[----:B------:R4:W-:Y:S01]  /*2a50*/  @P1 STS [R195+0x2008], RZ ;  /* 0x002008ffc3001388 */ /* 0x0009e20000000800 */
[C---:B---3--:R-:W-:Y:S02]  /*2a60*/  @!P4 LEA R4, P2, R12.reuse, R20, 0x1 ;  /* 0x000000140c04c211 */ /* 0x048fe400078408ff */
[----:B------:R-:W-:Y:S02]  /*2a70*/  CS2R R52, SRZ ;  /* 0x0000000000347805 */ /* 0x000fe4000001ff00 */
[----:B------:R-:W-:Y:S01]  /*2a80*/  CS2R R46, SRZ ;  /* 0x00000000002e7805 */ /* 0x000fe2000001ff00 */
[----:B------:R4:W-:Y:S01]  /*2a90*/  @P1 STS [R195+0x200c], RZ ;  /* 0x00200cffc3001388 */ /* 0x0009e20000000800 */
[----:B------:R-:W-:-:S02]  /*2aa0*/  @!P4 LEA.HI.X R5, R12, R21, R0, 0x1, P2 ;  /* 0x000000150c05c211 */ /* 0x000fc400010f0c00 */
        /* <DEDUP_REMOVED lines=11> */
[----:B------:R-:W-:Y:S01]  /*2b60*/  ULDC.U8 UR7, c[0x0][0x388] ;  /* 0x0000e20000077ab9 */ /* 0x000fe20000000000 */
[----:B------:R-:W-:Y:S02]  /*2b70*/  ULDC UR6, c[0x0][0x2ec] ;  /* 0x0000bb0000067ab9 */ /* 0x000fe40000000800 */
[----:B------:R4:W-:Y:S04]  /*2b80*/  @P1 STS [R195+0x400c], RZ ;  /* 0x00400cffc3001388 */ /* 0x0009e80000000800 */
[----:B------:R-:W-:Y:S01]  /*2b90*/  @!PT LDS RZ, [RZ] ;  /* 0x00000000fffff984 */ /* 0x000fe20000000800 */
[----:B------:R-:W-:Y:S01]  /*2ba0*/  @!PT LDS RZ, [RZ] ;  /* 0x00000000fffff984 */ /* 0x000fe20000000800 */
[----:B------:R-:W-:Y:S01]  /*2bb0*/  @!PT LDS RZ, [RZ] ;  /* 0x00000000fffff984 */ /* 0x000fe20000000800 */
[----:B------:R-:W-:Y:S04]  /*2bc0*/  @!P1 LDGSTS.E.BYPASS.LTC128B.128 [R195], desc[UR16][R198.64] ;  /* 0x00000000c6c39fae */ /* 0x000fe8000b901d50 */
[----:B------:R-:W-:Y:S04]  /*2bd0*/  @!P1 LDGSTS.E.BYPASS.LTC128B.128 [R195+0x2000], desc[UR16][R198.64+0x80] ;  /* 0x02000080c6c39fae */ /* 0x000fe8000b901d50 */
[----:B------:R-:W-:Y:S01]  /*2be0*/  @!P1 LDGSTS.E.BYPASS.LTC128B.128 [R195+0x4000], desc[UR16][R198.64+0x100] ;  /* 0x04000100c6c39fae */ /* 0x000fe2000b901d50 */
[----:B------:R-:W-:-:S03]  /*2bf0*/  @!P3 LEA R2, P1, R16, R22, 0x1 ;  /* 0x000000161002b211 */ /* 0x000fc600078208ff */
[----:B------:R4:W-:Y:S01]  /*2c00*/  @P5 STS [R195+0x1000], RZ ;  /* 0x001000ffc3005388 */ /* 0x0009e20000000800 */
[C---:B------:R-:W-:Y:S01]  /*2c10*/  VIADD R0, R207.reuse, 0x8 ;  /* 0x00000008cf007836 */ /* 0x040fe20000000000 */
[----:B------:R-:W-:Y:S02]  /*2c20*/  @!P3 LEA.HI.X R3, R16, R23, R3, 0x1, P1 ;  /* 0x000000171003b211 */ /* 0x000fe400008f0c03 */
        /* <DEDUP_REMOVED lines=16> */
[----:B------:R-:W-:Y:S04]  /*2d30*/  @!P5 LDGSTS.E.BYPASS.LTC128B.128 [R195+0x5000], desc[UR16][R10.64+0x100] ;  /* 0x050001000ac3dfae */ /* 0x000fe8000b901d50 */
[----:B------:R4:W-:Y:S04]  /*2d40*/  @P4 STS.128 [R201+0x12000], RZ ;  /* 0x012000ffc9004388 */ /* 0x0009e80000000c00 */
[----:B------:R4:W-:Y:S04]  /*2d50*/  @P4 STS.128 [R201+0x14000], RZ ;  /* 0x014000ffc9004388 */ /* 0x0009e80000000c00 */
[----:B------:R4:W-:Y:S04]  /*2d60*/  @P4 STS.128 [R201+0x16000], RZ ;  /* 0x016000ffc9004388 */ /* 0x0009e80000000c00 */
        /* <DEDUP_REMOVED lines=32> */
[----:B------:R1:W-:Y:S04]  /*2f70*/  @!P3 LDGSTS.E.BYPASS.LTC128B.128 [R201+0x1d000], desc[UR16][R2.64+0x100] ;  /* 0x1d00010002c9bfae */ /* 0x0003e8000b901d50 */
[----:B------:R-:W0:Y:S04]  /*2f80*/  LDGDEPBAR ;  /* 0x00000000000079af */ /* 0x000e280000000000 */
[----:B------:R-:W2:Y:S04]  /*2f90*/  LDG.E.64 R4, desc[UR16][R218.64+0x8] ;  /* 0x00000810da047981 */ /* 0x000ea8000c1e1b00 */
[----:B------:R-:W3:Y:S01]  /*2fa0*/  LDG.E.64 R218, desc[UR16][R218.64] ;  /* 0x00000010dada7981 */ /* 0x000ee2000c1e1b00 */
[CC--:B------:R-:W-:Y:S01]  /*2fb0*/  ISETP.GE.AND P2, PT, R207.reuse, R24.reuse, PT ;  /* 0x00000018cf00720c */ /* 0x0c0fe20003f46270 */
[----:B-1----:R-:W-:Y:S01]  /*2fc0*/  IMAD.WIDE R2, R207, 0x4, R202 ;  /* 0x00000004cf027825 */ /* 0x002fe200078e02ca */
[----:B------:R-:W-:-:S03]  /*2fd0*/  ISETP.GE.AND P1, PT, R0, R24, PT ;  /* 0x000000180000720c */ /* 0x000fc60003f26270 */
[----:B------:R-:W-:-:S04]  /*2fe0*/  IMAD R0, R236, R40, R250 ;  /* 0x00000028ec007224 */ /* 0x000fc800078e02fa */
[----:B------:R-:W-:-:S04]  /*2ff0*/  IMAD.SHL.U32 R0, R0, 0x20, RZ ;  /* 0x0000002000007824 */ /* 0x000fc800078e00ff */
[----:B------:R-:W5:Y:S04]  /*3000*/  @!P2 LDG.E R205, desc[UR16][R2.64] ;  /* 0x0000001002cda981 */ /* 0x000f68000c1e1900 */
[----:B------:R1:W5:Y:S01]  /*3010*/  @!P1 LDG.E R206, desc[UR16][R2.64+0x20] ;  /* 0x0000201002ce9981 */ /* 0x000362000c1e1900 */
[----:B------:R-:W-:Y:S02]  /*3020*/  CS2R R44, SRZ ;  /* 0x00000000002c7805 */ /* 0x000fe4000001ff00 */
[----:B------:R-:W-:Y:S02]  /*3030*/  CS2R R40, SRZ ;  /* 0x0000000000287805 */ /* 0x000fe4000001ff00 */
[----:B------:R-:W-:Y:S02]  /*3040*/  CS2R R28, SRZ ;  /* 0x00000000001c7805 */ /* 0x000fe4000001ff00 */
[----:B------:R-:W-:-:S02]  /*3050*/  CS2R R26, SRZ ;  /* 0x00000000001a7805 */ /* 0x000fc4000001ff00 */
[----:B------:R-:W-:Y:S02]  /*3060*/  CS2R R24, SRZ ;  /* 0x0000000000187805 */ /* 0x000fe4000001ff00 */
[----:B------:R-:W-:Y:S02]  /*3070*/  CS2R R22, SRZ ;  /* 0x0000000000167805 */ /* 0x000fe4000001ff00 */
[----:B------:R-:W-:Y:S02]  /*3080*/  CS2R R20, SRZ ;  /* 0x0000000000147805 */ /* 0x000fe4000001ff00 */
[----:B------:R-:W-:Y:S02]  /*3090*/  LEA R183, R183, UR5, 0x1 ;  /* 0x00000005b7b77c11 */ /* 0x000fe4000f8e08ff */
[----:B------:R-:W-:Y:S02]  /*30a0*/  LEA R176, R176, UR5, 0x1 ;  /* 0x00000005b0b07c11 */ /* 0x000fe4000f8e08ff */
[----:B-1----:R-:W-:-:S02]  /*30b0*/  SHF.R.S32.HI R3, RZ, 0x1f, R233 ;  /* 0x0000001fff037819 */ /* 0x002fc400000114e9 */
[----:B------:R-:W-:Y:S02]  /*30c0*/  SHF.R.S32.HI R2, RZ, 0x1f, R0 ;  /* 0x0000001fff027819 */ /* 0x000fe40000011400 */
[----:B--2---:R-:W-:Y:S02]  /*30d0*/  IADD3 R214, P2, P1, R0, R4, R233 ;  /* 0x0000000400d67210 */ /* 0x004fe4000795e0e9 */
[----:B------:R-:W-:Y:S02]  /*30e0*/  IADD3 R0, R222, 0x40, R228 ;  /* 0x00000040de007810 */ /* 0x000fe40007ffe0e4 */
[----:B------:R-:W-:Y:S01]  /*30f0*/  IADD3.X R227, R2, R5, R3, P2, P1 ;  /* 0x0000000502e37210 */ /* 0x000fe200017e2403 */
[----:B------:R-:W-:Y:S01]  /*3100*/  IMAD.WIDE.U32 R214, R214, -0x2daee0ad, RZ ;  /* 0xd2511f53d6d67825 */ /* 0x000fe200078e00ff */
[----:B------:R-:W-:-:S03]  /*3110*/  R2P PR, R252, 0x6 ;  /* 0x00000006fc007804 */ /* 0x000fc60000000000 */
[----:B------:R-:W-:Y:S02]  /*3120*/  IMAD.IADD R225, R0, 0x1, -R204 ;  /* 0x0000000100e17824 */ /* 0x000fe400078e0acc */
[----:B------:R-:W-:Y:S02]  /*3130*/  SEL R185, R185, 0xffffffe0, !P1 ;  /* 0xffffffe0b9b97807 */ /* 0x000fe40004800000 */
[----:B------:R-:W-:-:S03]  /*3140*/  SEL R184, R184, 0xffffffc0, !P2 ;  /* 0xffffffc0b8b87807 */ /* 0x000fc60005000000 */
[C---:B------:R-:W-:Y:S02]  /*3150*/  IMAD.IADD R187, R186.reuse, 0x1, R185 ;  /* 0x00000001babb7824 */ /* 0x040fe400078e02b9 */
[----:B------:R-:W-:Y:S02]  /*3160*/  IMAD.IADD R188, R186, 0x1, R184 ;  /* 0x00000001babc7824 */ /* 0x000fe400078e02b8 */
[----:B------:R-:W-:Y:S02]  /*3170*/  IMAD.IADD R189, R184, 0x1, R187 ;  /* 0x00000001b8bd7824 */ /* 0x000fe400078e02bb */
[C---:B---3--:R-:W-:Y:S02]  /*3180*/  VIADD R249, R218.reuse, 0x9e3779b9 ;  /* 0x9e3779b9daf97836 */ /* 0x048fe40000000000 */
        /* <DEDUP_REMOVED lines=8> */
[C---:B------:R-:W-:Y:S02]  /*3210*/  VIADD R240, R219.reuse, 0xa9066899 ;  /* 0xa9066899dbf07836 */ /* 0x040fe40000000000 */
[----:B------:R-:W-:Y:S02]  /*3220*/  VIADD R239, R218, 0xb54cda56 ;  /* 0xb54cda56daef7836 */ /* 0x000fe40000000000 */
[----:B----4-:R-:W-:-:S07]  /*3230*/  VIADD R238, R219, 0x646e171e ;  /* 0x646e171edbee7836 */ /* 0x010fce0000000000 */
.L_x_641:
[----:B------:R-:W0:Y:S01]  /*3240*/  LDGDEPBAR ;  /* 0x00000000000079af */ /* 0x000e220000000000 */
[----:B------:R-:W-:Y:S01]  /*3250*/  IMAD.IADD R0, R183, 0x1, R185 ;  /* 0x00000001b7007824 */ /* 0x000fe200078e02b9 */
        /* <DEDUP_REMOVED lines=74> */
[----:B------:R-:W-:Y:S02]  /*3700*/  ISETP.GE.AND P6, PT, R0, R225, PT ;  /* 0x000000e10000720c */ /* 0x000fe40003fc6270 */
        /* <DEDUP_REMOVED lines=36> */
[C---:B------:R-:W-:Y:S02]  /*3950*/  @!P6 VIADD R2, R0.reuse, 0x1 ;  /* 0x000000010002e836 */ /* 0x040fe40000000000 */
        /* <DEDUP_REMOVED lines=53> */
[----:B------:R-:W-:Y:S01]  /*3cb0*/  FFMA.FTZ R9, R9, UR6, -R3 ;  /* 0x0000000609097c23 */ /* 0x000fe20008010803 */
[----:B-1----:R-:W-:Y:S01]  /*3cc0*/  LOP3.LUT R7, R75, R4, R241, 0x96, !PT ;  /* 0x000000044b077212 */ /* 0x002fe200078e96f1 */
[----:B------:R-:W-:Y:S01]  /*3cd0*/  IMAD.WIDE.U32 R4, R5, -0x2daee0ad, RZ ;  /* 0xd2511f5305047825 */ /* 0x000fe200078e00ff */
[----:B------:R1:W-:Y:S01]  /*3ce0*/  MUFU.EX2 R162, R10 ;  /* 0x0000000a00a27308 */ /* 0x0003e20000000800 */
[-C--:B------:R-:W-:Y:S02]  /*3cf0*/  @!P6 ISETP.GE.AND P5, PT, R6, R73.reuse, PT ;  /* 0x000000490600e20c */ /* 0x080fe40003fa6270 */
[--C-:B------:R-:W-:Y:S01]  /*3d00*/  FFMA.FTZ R12, R12, UR6, -R3.reuse ;  /* 0x000000060c0c7c23 */ /* 0x100fe20008010803 */
        /* <DEDUP_REMOVED lines=12> */
[----:B------:R-:W-:Y:S01]  /*3dd0*/  FFMA.FTZ R13, R13, UR6, -R3 ;  /* 0x000000060d0d7c23 */ /* 0x000fe20008010803 */
        /* <DEDUP_REMOVED lines=86> */
[----:B------:R-:W-:Y:S01]  /*4340*/  FSETP.GE.FTZ.AND P4, PT, R166, RZ, PT ;  /* 0x000000ffa600720b */ /* 0x000fe20003f96000 */
[----:B------:R-:W-:Y:S02]  /*4350*/  @!P5 FADD.FTZ R158, -R158, -RZ ;  /* 0x800000ff9e9ed221 */ /* 0x000fe40000010100 */
[----:B------:R-:W-:Y:S02]  /*4360*/  @!P0 FADD.FTZ R153, -R153, -RZ ;  /* 0x800000ff99998221 */ /* 0x000fe40000010100 */
        /* <DEDUP_REMOVED lines=20> */
[----:B------:R-:W-:Y:S01]  /*44b0*/  LEA R92, P0, R207, R2, 0x2 ;  /* 0x00000002cf5c7211 */ /* 0x000fe200078010ff */
        /* <DEDUP_REMOVED lines=91> */
[C---:B------:R-:W-:Y:S01]  /*4a70*/  FADD.FTZ R9, -R150.reuse, R9 ;  /* 0x0000000996097221 */ /* 0x040fe20000010100 */
[----:B------:R-:W-:Y:S01]  /*4a80*/  FSETP.GE.FTZ.AND P0, PT, R151, RZ, PT ;  /* 0x000000ff9700720b */ /* 0x000fe20003f16000 */
[----:B------:R-:W-:Y:S01]  /*4a90*/  FADD.FTZ R8, -R150, R8 ;  /* 0x0000000896087221 */ /* 0x000fe20000010100 */
[----:B------:R-:W-:Y:S01]  /*4aa0*/  FSEL R2, R2, R150, P1 ;  /* 0x0000009602027208 */ /* 0x000fe20000800000 */
[----:B------:R-:W-:Y:S01]  /*4ab0*/  FMUL.FTZ R4, R163, R0 ;  /* 0x00000000a3047220 */ /* 0x000fe20000410000 */
[----:B------:R-:W-:Y:S01]  /*4ac0*/  FSETP.GE.FTZ.AND P1, PT, R156, RZ, PT ;  /* 0x000000ff9c00720b */ /* 0x000fe20003f36000 */
[C---:B------:R-:W-:Y:S01]  /*4ad0*/  FADD.FTZ R12, -R150.reuse, R12 ;  /* 0x0000000c960c7221 */ /* 0x040fe20000010100 */
[----:B------:R-:W-:Y:S01]  /*4ae0*/  FSEL R9, R9, R150, P2 ;  /* 0x0000009609097208 */ /* 0x000fe20001000000 */
[----:B------:R-:W-:Y:S01]  /*4af0*/  FADD.FTZ R13, -R150, R13 ;  /* 0x0000000d960d7221 */ /* 0x000fe20000010100 */
[----:B------:R-:W-:Y:S01]  /*4b00*/  FSETP.GE.FTZ.AND P2, PT, R154, RZ, PT ;  /* 0x000000ff9a00720b */ /* 0x000fe20003f56000 */
[----:B------:R-:W-:Y:S01]  /*4b10*/  FMUL.FTZ R2, R164, R2 ;  /* 0x00000002a4027220 */ /* 0x000fe20000410000 */
[-C--:B------:R-:W-:Y:S01]  /*4b20*/  FSEL R12, R12, R150.reuse, P1 ;  /* 0x000000960c0c7208 */ /* 0x080fe20000800000 */
[----:B------:R-:W-:Y:S01]  /*4b30*/  FADD.FTZ R16, -R150, R16 ;  /* 0x0000001096107221 */ /* 0x000fe20000010100 */
[----:B------:R-:W-:Y:S01]  /*4b40*/  FSETP.GE.FTZ.AND P1, PT, R152, RZ, PT ;  /* 0x000000ff9800720b */ /* 0x000fe20003f36000 */
[----:B------:R-:W-:Y:S01]  /*4b50*/  FADD.FTZ R7, -R149, R7 ;  /* 0x0000000795077221 */ /* 0x000fe20000010100 */
[----:B------:R-:W-:Y:S01]  /*4b60*/  FSEL R8, R8, R150, P3 ;  /* 0x0000009608087208 */ /* 0x000fe20001800000 */
[----:B------:R-:W-:Y:S01]  /*4b70*/  FMUL.FTZ R12, R156, R12 ;  /* 0x0000000c9c0c7220 */ /* 0x000fe20000410000 */
[-C--:B------:R-:W-:Y:S02]  /*4b80*/  FSEL R13, R13, R150.reuse, P2 ;  /* 0x000000960d0d7208 */ /* 0x080fe40001000000 */
[----:B------:R-:W-:Y:S01]  /*4b90*/  FSEL R16, R16, R150, P1 ;  /* 0x0000009610107208 */ /* 0x000fe20000800000 */
[----:B------:R-:W-:Y:S01]  /*4ba0*/  @P0 FADD.FTZ R150, -R150, R17 ;  /* 0x0000001196960221 */ /* 0x000fe20000010100 */
[----:B------:R-:W-:Y:S01]  /*4bb0*/  ISETP.GT.AND P0, PT, R200, R216, PT ;  /* 0x000000d8c800720c */ /* 0x000fe20003f04270 */
[----:B------:R-:W-:Y:S01]  /*4bc0*/  FMUL.FTZ R0, R160, R8 ;  /* 0x00000008a0007220 */ /* 0x000fe20000410000 */
[----:B------:R-:W-:Y:S01]  /*4bd0*/  F2FP.BF16.F32.PACK_AB R4, R4, R2 ;  /* 0x000000020404723e */ /* 0x000fe200000010ff */
[----:B------:R-:W-:Y:S01]  /*4be0*/  FMUL.FTZ R8, R159, R9 ;  /* 0x000000099f087220 */ /* 0x000fe20000410000 */
[----:B------:R-:W-:Y:S01]  /*4bf0*/  FSETP.GE.FTZ.AND P3, PT, R165, RZ, PT ;  /* 0x000000ffa500720b */ /* 0x000fe20003f76000 */
[----:B------:R-:W-:Y:S01]  /*4c00*/  FMUL.FTZ R5, R154, R13 ;  /* 0x0000000d9a057220 */ /* 0x000fe20000410000 */
[----:B------:R-:W-:Y:S01]  /*4c10*/  FMUL.FTZ R16, R152, R16 ;  /* 0x0000001098107220 */ /* 0x000fe20000410000 */
[----:B------:R-:W-:Y:S01]  /*4c20*/  FMUL.FTZ R150, R151, R150 ;  /* 0x0000009697967220 */ /* 0x000fe20000410000 */
[----:B------:R-:W-:Y:S02]  /*4c30*/  F2FP.BF16.F32.PACK_AB R8, R8, R0 ;  /* 0x000000000808723e */ /* 0x000fe400000010ff */
[----:B------:R-:W-:Y:S03]  /*4c40*/  F2FP.BF16.F32.PACK_AB R5, R5, R12 ;  /* 0x0000000c0505723e */ /* 0x000fe600000010ff */
[----:B------:R-:W-:Y:S05]  /*4c50*/  @!P0 BRA `(.L_x_639) ;  /* 0x0000000000648947 */ /* 0x000fea0003800000 */
[----:B------:R-:W1:Y:S01]  /*4c60*/  LDC R9, c[0x0][0x240] ;  /* 0x00009000ff097b82 */ /* 0x000e620000000800 */
[----:B------:R-:W-:Y:S04]  /*4c70*/  LOP3.LUT R0, R200, 0x1, RZ, 0xc0, !PT ;  /* 0x00000001c8007812 */ /* 0x000fe800078ec0ff */
[----:B------:R-:W-:Y:S01]  /*4c80*/  ISETP.NE.U32.AND P2, PT, R0, 0x1, PT ;  /* 0x000000010000780c */ /* 0x000fe20003f45070 */
[----:B------:R-:W-:Y:S02]  /*4c90*/  IMAD.MOV.U32 R0, RZ, RZ, -0x6000 ;  /* 0xffffa000ff007424 */ /* 0x000fe400078e00ff */
[----:B------:R-:W2:Y:S03]  /*4ca0*/  LDC R12, c[0x0][0x244] ;  /* 0x00009100ff0c7b82 */ /* 0x000ea60000000800 */
[----:B------:R-:W-:Y:S05]  /*4cb0*/  SEL R0, R0, 0x6000, !P2 ;  /* 0x0000600000007807 */ /* 0x000fea0005000000 */
[--C-:B------:R-:W-:Y:S02]  /*4cc0*/  IMAD.IADD R195, R195, 0x1, R0.reuse ;  /* 0x00000001c3c37824 */ /* 0x100fe400078e0200 */
[----:B------:R-:W-:Y:S02]  /*4cd0*/  IMAD.IADD R183, R183, 0x1, R0 ;  /* 0x00000001b7b77824 */ /* 0x000fe400078e0200 */
[C---:B-1----:R-:W-:Y:S05]  /*4ce0*/  IMAD.U32 R2, R9.reuse, -0x40, RZ ;  /* 0xffffffc009027824 */ /* 0x042fea00078e00ff */
[C---:B------:R-:W-:Y:S04]  /*4cf0*/  LEA R3, P1, R2.reuse, R198, 0x1 ;  /* 0x000000c602037211 */ /* 0x040fe800078208ff */
        /* <DEDUP_REMOVED lines=8> */
[----:B--2---:R-:W-:Y:S03]  /*4d80*/  LEA.HI.X R3, R9, R199, R12, 0x6, P1 ;  /* 0x000000c709037211 */ /* 0x004fe600008f340c */
[----:B------:R1:W-:Y:S04]  /*4d90*/  LDGSTS.E.BYPASS.LTC128B.128 [R195+0x2000], desc[UR16][R198.64+0x80] ;  /* 0x02000080c6c37fae */ /* 0x0003e8000b901d50 */
[----:B------:R1:W-:Y:S04]  /*4da0*/  LDGSTS.E.BYPASS.LTC128B.128 [R195+0x4000], desc[UR16][R198.64+0x100] ;  /* 0x04000100c6c37fae */ /* 0x0003e8000b901d50 */
[----:B------:R1:W-:Y:S04]  /*4db0*/  LDGSTS.E.BYPASS.LTC128B.128 [R195+0x1000], desc[UR16][R2.64] ;  /* 0x0100000002c37fae */ /* 0x0003e8000b901d50 */
[----:B------:R1:W-:Y:S04]  /*4dc0*/  LDGSTS.E.BYPASS.LTC128B.128 [R195+0x3000], desc[UR16][R2.64+0x80] ;  /* 0x0300008002c37fae */ /* 0x0003e8000b901d50 */
[----:B------:R1:W-:Y:S04]  /*4dd0*/  LDGSTS.E.BYPASS.LTC128B.128 [R195+0x5000], desc[UR16][R2.64+0x100] ;  /* 0x0500010002c37fae */ /* 0x0003e8000b901d50 */
[----:B------:R-:W0:Y:S02]  /*4de0*/  LDGDEPBAR ;  /* 0x00000000000079af */ /* 0x000e240000000000 */
.L_x_639:
[----:B------:R2:W-:Y:S01]  /*4df0*/  STS [R208+0x1e000], R4 ;  /* 0x01e00004d0007388 */ /* 0x0005e20000000800 */
[-C--:B-1----:R-:W-:Y:S01]  /*4e00*/  FSEL R3, R6, R149.reuse, P4 ;  /* 0x0000009506037208 */ /* 0x082fe20002000000 */
[----:B------:R-:W-:Y:S01]  /*4e10*/  FADD.FTZ R0, -R149, R10 ;  /* 0x0000000a95007221 */ /* 0x000fe20000010100 */
[-C--:B------:R-:W-:Y:S01]  /*4e20*/  FSEL R2, R7, R149.reuse, P3 ;  /* 0x0000009507027208 */ /* 0x080fe20001800000 */
[C---:B------:R-:W-:Y:S01]  /*4e30*/  FADD.FTZ R11, -R149.reuse, R11 ;  /* 0x0000000b950b7221 */ /* 0x040fe20000010100 */
[----:B------:R-:W-:Y:S01]  /*4e40*/  FSETP.GE.FTZ.AND P1, PT, R162, RZ, PT ;  /* 0x000000ffa200720b */ /* 0x000fe20003f36000 */
[----:B------:R-:W-:Y:S01]  /*4e50*/  FADD.FTZ R14, -R149, R14 ;  /* 0x0000000e950e7221 */ /* 0x000fe20000010100 */
[----:B------:R-:W-:Y:S01]  /*4e60*/  FSETP.GE.FTZ.AND P2, PT, R161, RZ, PT ;  /* 0x000000ffa100720b */ /* 0x000fe20003f56000 */
[C---:B------:R-:W-:Y:S01]  /*4e70*/  FADD.FTZ R15, -R149.reuse, R15 ;  /* 0x0000000f950f7221 */ /* 0x040fe20000010100 */
[-C--:B------:R-:W-:Y:S01]  /*4e80*/  FSEL R0, R0, R149.reuse, P1 ;  /* 0x0000009500007208 */ /* 0x080fe20000800000 */
[----:B------:R-:W-:Y:S01]  /*4e90*/  FADD.FTZ R18, -R149, R18 ;  /* 0x0000001295127221 */ /* 0x000fe20000010100 */
[----:B------:R-:W-:Y:S01]  /*4ea0*/  FSETP.GE.FTZ.AND P1, PT, R153, RZ, PT ;  /* 0x000000ff9900720b */ /* 0x000fe20003f36000 */
[----:B------:R-:W-:Y:S01]  /*4eb0*/  IMAD R194, R230, UR4, RZ ;  /* 0x00000004e6c27c24 */ /* 0x000fe2000f8e02ff */
[----:B------:R-:W-:Y:S01]  /*4ec0*/  FSETP.GE.FTZ.AND P4, PT, R158, RZ, PT ;  /* 0x000000ff9e00720b */ /* 0x000fe20003f96000 */
[----:B------:R-:W-:Y:S01]  /*4ed0*/  FMUL.FTZ R7, R162, R0 ;  /* 0x00000000a2077220 */ /* 0x000fe20000410000 */
[-C--:B------:R-:W-:Y:S02]  /*4ee0*/  FSEL R0, R11, R149.reuse, P2 ;  /* 0x000000950b007208 */ /* 0x080fe40001000000 */
[----:B------:R-:W-:Y:S02]  /*4ef0*/  FSETP.GE.FTZ.AND P3, PT, R157, RZ, PT ;  /* 0x000000ff9d00720b */ /* 0x000fe40003f76000 */
[----:B------:R-:W-:Y:S02]  /*4f00*/  FSETP.GE.FTZ.AND P2, PT, R155, RZ, PT ;  /* 0x000000ff9b00720b */ /* 0x000fe40003f56000 */
[-C--:B------:R-:W-:Y:S02]  /*4f10*/  FSEL R15, R15, R149.reuse, P3 ;  /* 0x000000950f0f7208 */ /* 0x080fe40001800000 */
[----:B------:R-:W-:Y:S01]  /*4f20*/  FSEL R18, R18, R149, P2 ;  /* 0x0000009512127208 */ /* 0x000fe20001000000 */
[----:B--2---:R-:W-:Y:S01]  /*4f30*/  FMUL.FTZ R4, R166, R3 ;  /* 0x00000003a6047220 */ /* 0x004fe20000410000 */
[----:B------:R-:W-:Y:S01]  /*4f40*/  FMUL.FTZ R3, R165, R2 ;  /* 0x00000002a5037220 */ /* 0x000fe20000410000 */
[----:B------:R-:W-:Y:S01]  /*4f50*/  FMUL.FTZ R2, R161, R0 ;  /* 0x00000000a1027220 */ /* 0x000fe20000410000 */
[----:B------:R-:W-:Y:S01]  /*4f60*/  FSEL R0, R14, R149, P4 ;  /* 0x000000950e007208 */ /* 0x000fe20002000000 */
[----:B------:R-:W-:Y:S01]  /*4f70*/  @P1 FADD.FTZ R149, -R149, R19 ;  /* 0x0000001395951221 */ /* 0x000fe20000010100 */
[----:B------:R-:W-:Y:S01]  /*4f80*/  FMUL.FTZ R18, R155, R18 ;  /* 0x000000129b127220 */ /* 0x000fe20000410000 */
[----:B------:R-:W-:Y:S02]  /*4f90*/  F2FP.BF16.F32.PACK_AB R3, R3, R4 ;  /* 0x000000040303723e */ /* 0x000fe400000010ff */
[----:B------:R-:W-:Y:S01]  /*4fa0*/  FMUL.FTZ R6, R158, R0 ;  /* 0x000000009e067220 */ /* 0x000fe20000410000 */
[----:B------:R-:W-:Y:S01]  /*4fb0*/  FMUL.FTZ R0, R157, R15 ;  /* 0x0000000f9d007220 */ /* 0x000fe20000410000 */
[----:B------:R-:W-:Y:S01]  /*4fc0*/  F2FP.BF16.F32.PACK_AB R2, R2, R7 ;  /* 0x000000070202723e */ /* 0x000fe200000010ff */
[----:B------:R1:W-:Y:S01]  /*4fd0*/  STS [R208+0x1e400], R3 ;  /* 0x01e40003d0007388 */ /* 0x0003e20000000800 */
[----:B------:R-:W-:Y:S01]  /*4fe0*/  FMUL.FTZ R149, R153, R149 ;  /* 0x0000009599957220 */ /* 0x000fe20000410000 */
[----:B------:R-:W-:Y:S02]  /*4ff0*/  F2FP.BF16.F32.PACK_AB R4, R150, R16 ;  /* 0x000000109604723e */ /* 0x000fe400000010ff */
[----:B------:R-:W-:Y:S01]  /*5000*/  F2FP.BF16.F32.PACK_AB R0, R0, R6 ;  /* 0x000000060000723e */ /* 0x000fe200000010ff */
[----:B------:R-:W-:Y:S04]  /*5010*/  STS [R211+0x1e000], R8 ;  /* 0x01e00008d3007388 */ /* 0x000fe80000000800 */
[----:B------:R2:W-:Y:S04]  /*5020*/  STS [R211+0x1e400], R2 ;  /* 0x01e40002d3007388 */ /* 0x0005e80000000800 */
[----:B------:R-:W-:Y:S04]  /*5030*/  STS [R209+0x1e000], R5 ;  /* 0x01e00005d1007388 */ /* 0x000fe80000000800 */
[----:B------:R3:W-:Y:S04]  /*5040*/  STS [R209+0x1e400], R0 ;  /* 0x01e40000d1007388 */ /* 0x0007e80000000800 */
[----:B------:R-:W-:Y:S01]  /*5050*/  STS [R210+0x1e000], R4 ;  /* 0x01e00004d2007388 */ /* 0x000fe20000000800 */
[----:B-1----:R-:W-:Y:S05]  /*5060*/  F2FP.BF16.F32.PACK_AB R3, R149, R18 ;  /* 0x000000129503723e */ /* 0x002fea00000010ff */
[----:B------:R-:W-:Y:S01]  /*5070*/  STS [R210+0x1e400], R3 ;  /* 0x01e40003d2007388 */ /* 0x000fe20000000800 */
[----:B------:R-:W-:Y:S01]  /*5080*/  BAR.SYNC.DEFER_BLOCKING 0x0 ;  /* 0x0000000000007b1d */ /* 0x000fe20000010000 */
[----:B--2---:R-:W-:Y:S05]  /*5090*/  IMAD.U32 R2, R194, -0x40, RZ ;  /* 0xffffffc0c2027824 */ /* 0x004fea00078e00ff */
[C---:B------:R-:W-:Y:S02]  /*50a0*/  LEA R192, P1, R2.reuse, R192, 0x2 ;  /* 0x000000c002c07211 */ /* 0x040fe400078210ff */
[----:B---3--:R-:W-:Y:S02]  /*50b0*/  LEA R0, R191, UR5, 0x1 ;  /* 0x00000005bf007c11 */ /* 0x008fe4000f8e08ff */
        /* <DEDUP_REMOVED lines=92> */
.L_x_640:
[----:B------:R-:W-:Y:S01]  /*5680*/  LDSM.16.M88.4 R96, [R186] ;  /* 0x00000000ba60783b */ /* 0x000fe20000000200 */
[----:B-1----:R-:W-:Y:S03]  /*5690*/  @P0 IADD3 R2, P1, R202, -0x100, RZ ;  /* 0xffffff00ca020810 */ /* 0x002fe60007f3e0ff */
        /* <DEDUP_REMOVED lines=57> */
[C---:B------:R-:W-:Y:S01]  /*5a30*/  IMAD.SHL.U32 R149, R194.reuse, 0x20, RZ ;  /* 0x00000020c2957824 */ /* 0x040fe200078e00ff */
        /* <DEDUP_REMOVED lines=168> */
[C---:B------:R-:W-:Y:S01]  /*64c0*/  LEA R8, P3, R4.reuse, R192, 0x2 ;  /* 0x000000c004087211 */ /* 0x040fe200078610ff */
[----:B------:R-:W-:Y:S01]  /*64d0*/  REDG.E.ADD.F32.FTZ.RN.STRONG.GPU desc[UR16][R12.64], R99 ;  /* 0x000000630c0079a6 */ /* 0x000fe2000c10f390 */
[-C--:B------:R-:W-:Y:S01]  /*64e0*/  LEA.HI.X.SX32 R11, R5, R193.reuse, 0x2, P1 ;  /* 0x000000c1050b7211 */ /* 0x080fe200008f16ff */
[----:B--2---:R-:W-:Y:S01]  /*64f0*/  IMAD.IADD R3, R157, 0x1, R0 ;  /* 0x000000019d037824 */ /* 0x004fe200078e0200 */
[-C--:B------:R-:W-:Y:S01]  /*6500*/  LEA.HI.X.SX32 R9, R4, R193.reuse, 0x2, P3 ;  /* 0x000000c104097211 */ /* 0x080fe200018f16ff */
        /* <DEDUP_REMOVED lines=13> */
[----:B------:R-:W-:Y:S01]  /*65e0*/  VIADD R0, R176, 0xffffa000 ;  /* 0xffffa000b0007836 */ /* 0x000fe20000000000 */
        /* <DEDUP_REMOVED lines=288> */
.L_x_642:
        /* <DEDUP_REMOVED lines=13> */
.L_x_643:
        /* <DEDUP_REMOVED lines=14> */
[C---:B------:R-:W-:Y:S01]  /*79a0*/  IADD3 R7, R221.reuse, 0x20, RZ ;  /* 0x00000020dd077810 */ /* 0x040fe20007ffe0ff */
        /* <DEDUP_REMOVED lines=18> */
[----:B------:R-:W2:Y:S01]  /*7ad0*/  LDS.128 R16, [R201+0x14000] ;  /* 0x01400000c9107984 */ /* 0x000ea20000000c00 */
[----:B------:R-:W-:Y:S01]  /*7ae0*/  MOV R2, R6 ;  /* 0x0000000600027202 */ /* 0x000fe20000000f00 */
[----:B------:R-:W-:Y:S01]  /*7af0*/  IMAD R0, R43, R10, RZ ;  /* 0x0000000a2b007224 */ /* 0x000fe200078e02ff */
[----:B------:R-:W-:Y:S01]  /*7b00*/  MOV R3, R24 ;  /* 0x0000001800037202 */ /* 0x000fe20000000f00 */
[----:B------:R-:W3:Y:S01]  /*7b10*/  LDS.128 R12, [R201+0x12000] ;  /* 0x01200000c90c7984 */ /* 0x000ee20000000c00 */
[----:B------:R-:W-:Y:S01]  /*7b20*/  ULDC.64 UR6, c[0x0][0x3f0] ;  /* 0x0000fc0000067ab9 */ /* 0x000fe20000000a00 */
[C---:B------:R-:W-:Y:S02]  /*7b30*/  IMAD R0, R221.reuse, R11, R0 ;  /* 0x0000000bdd007224 */ /* 0x040fe400078e0200 */
[----:B------:R-:W4:Y:S01]  /*7b40*/  LDS.128 R20, [R201+0x16000] ;  /* 0x01600000c9147984 */ /* 0x000f220000000c00 */
[----:B------:R-:W-:-:S05]  /*7b50*/  IMAD.WIDE.U32 R8, R221, R10, R2 ;  /* 0x0000000add087225 */ /* 0x000fca00078e0002 */
[----:B------:R-:W-:Y:S02]  /*7b60*/  IADD3 R0, R0, R9, RZ ;  /* 0x0000000900007210 */ /* 0x000fe40007ffe0ff */
[----:B------:R-:W-:-:S04]  /*7b70*/  LEA R2, P0, R8, UR6, 0x1 ;  /* 0x0000000608027c11 */ /* 0x000fc8000f8008ff */
[----:B------:R-:W-:-:S05]  /*7b80*/  LEA.HI.X R3, R8, UR7, R0, 0x1, P0 ;  /* 0x0000000708037c11 */ /* 0x000fca00080f0c00 */
[----:B--2---:R2:W-:Y:S04]  /*7b90*/  STG.E.128 desc[UR16][R2.64+0x80], R16 ;  /* 0x0000801002007986 */ /* 0x0045e8000c101d10 */
[----:B---3--:R2:W-:Y:S04]  /*7ba0*/  STG.E.128 desc[UR16][R2.64], R12 ;  /* 0x0000000c02007986 */ /* 0x0085e8000c101d10 */
[----:B----4-:R2:W-:Y:S02]  /*7bb0*/  STG.E.128 desc[UR16][R2.64+0x100], R20 ;  /* 0x0001001402007986 */ /* 0x0105e4000c101d10 */
.L_x_645:
[----:B------:R-:W-:Y:S05]  /*7bc0*/  BSYNC B0 ;  /* 0x0000000000007941 */ /* 0x000fea0003800000 */
.L_x_644:
[----:B------:R-:W-:Y:S04]  /*7bd0*/  BSSY B0, `(.L_x_646) ;  /* 0x0000010000007945 */ /* 0x000fe80003800000 */
[----:B------:R-:W-:Y:S05]  /*7be0*/  @P1 BRA `(.L_x_647) ;  /* 0x0000000000381947 */ /* 0x000fea0003800000 */
[----:B------:R-:W-:Y:S01]  /*7bf0*/  IADD3 R0, P0, R221, 0x20, RZ ;  /* 0x00000020dd007810 */ /* 0x000fe20007f1e0ff */
[----:B------:R-:W-:Y:S01]  /*7c00*/  ULDC.64 UR6, c[0x0][0x3f0] ;  /* 0x0000fc0000067ab9 */ /* 0x000fe20000000a00 */
[----:B--2---:R-:W-:-:S03]  /*7c10*/  MOV R3, R24 ;  /* 0x0000001800037202 */ /* 0x004fc60000000f00 */
[----:B------:R-:W-:-:S04]  /*7c20*/  IMAD.X R2, RZ, RZ, R43, P0 ;  /* 0x000000ffff027224 */ /* 0x000fc800000e062b */
[----:B------:R-:W-:Y:S02]  /*7c30*/  IMAD R8, R2, R10, RZ ;  /* 0x0000000a02087224 */ /* 0x000fe400078e02ff */
[----:B------:R-:W-:-:S04]  /*7c40*/  IMAD.MOV.U32 R2, RZ, RZ, R6 ;  /* 0x000000ffff027224 */ /* 0x000fc800078e0006 */
[----:B------:R-:W-:-:S04]  /*7c50*/  IMAD.WIDE.U32 R6, R0, R10, R2 ;  /* 0x0000000a00067225 */ /* 0x000fc800078e0002 */
[----:B------:R-:W-:Y:S01]  /*7c60*/  IMAD R0, R0, R11, R8 ;  /* 0x0000000b00007224 */ /* 0x000fe200078e0208 */
[----:B------:R-:W-:-:S04]  /*7c70*/  LEA R2, P0, R6, UR6, 0x1 ;  /* 0x0000000606027c11 */ /* 0x000fc8000f8008ff */
[----:B------:R-:W-:-:S04]  /*7c80*/  IADD3 R0, R0, R7, RZ ;  /* 0x0000000700007210 */ /* 0x000fc80007ffe0ff */
[----:B------:R-:W-:-:S05]  /*7c90*/  LEA.HI.X R3, R6, UR7, R0, 0x1, P0 ;  /* 0x0000000706037c11 */ /* 0x000fca00080f0c00 */
[----:B------:R2:W-:Y:S04]  /*7ca0*/  STG.E.128 desc[UR16][R2.64], R36 ;  /* 0x0000002402007986 */ /* 0x0005e8000c101d10 */
[----:B---3--:R2:W-:Y:S04]  /*7cb0*/  STG.E.128 desc[UR16][R2.64+0x80], R32 ;  /* 0x0000802002007986 */ /* 0x0085e8000c101d10 */
[----:B----4-:R2:W-:Y:S02]  /*7cc0*/  STG.E.128 desc[UR16][R2.64+0x100], R28 ;  /* 0x0001001c02007986 */ /* 0x0105e4000c101d10 */
.L_x_647:
[----:B------:R-:W-:Y:S05]  /*7cd0*/  BSYNC B0 ;  /* 0x0000000000007941 */ /* 0x000fea0003800000 */
.L_x_646:
        /* <DEDUP_REMOVED lines=21> */
[----:B-1----:R2:W-:Y:S04]  /*7e30*/  STG.E.128 desc[UR16][R2.64], R52 ;  /* 0x0000003402007986 */ /* 0x0025e8000c101d10 */
[----:B------:R2:W-:Y:S04]  /*7e40*/  STG.E.128 desc[UR16][R2.64+0x80], R48 ;  /* 0x0000803002007986 */ /* 0x0005e8000c101d10 */
[----:B------:R2:W-:Y:S02]  /*7e50*/  STG.E.128 desc[UR16][R2.64+0x100], R44 ;  /* 0x0001002c02007986 */ /* 0x0005e4000c101d10 */
.L_x_649:
[----:B------:R-:W-:Y:S05]  /*7e60*/  BSYNC B0 ;  /* 0x0000000000007941 */ /* 0x000fea0003800000 */
.L_x_648:
        /* <DEDUP_REMOVED lines=12> */
[----:B-1----:R1:W-:Y:S04]  /*7f30*/  STG.E.128 desc[UR16][R2.64], R64 ;  /* 0x0000004002007986 */ /* 0x0023e8000c101d10 */
[----:B------:R1:W-:Y:S04]  /*7f40*/  STG.E.128 desc[UR16][R2.64+0x80], R60 ;  /* 0x0000803c02007986 */ /* 0x0003e8000c101d10 */
[----:B------:R1:W-:Y:S02]  /*7f50*/  STG.E.128 desc[UR16][R2.64+0x100], R56 ;  /* 0x0001003802007986 */ /* 0x0003e4000c101d10 */
.L_x_638:
[----:B------:R-:W-:Y:S05]  /*7f60*/  BSYNC B1 ;  /* 0x0000000000017941 */ /* 0x000fea0003800000 */
.L_x_624:
[----:B------:R-:W3:Y:S02]  /*7f70*/  LDC R0, c[0x0][0xc] ;  /* 0x00000300ff007b82 */ /* 0x000ee40000000800 */
[----:B---3--:R-:W-:-:S04]  /*7f80*/  IADD3 R217, R0, R217, RZ ;  /* 0x000000d900d97210 */ /* 0x008fc80007ffe0ff */
[----:B------:R-:W-:-:S13]  /*7f90*/  ISETP.GE.AND P0, PT, R217, UR14, PT ;  /* 0x0000000ed9007c0c */ /* 0x000fda000bf06270 */
[----:B------:R-:W-:Y:S05]  /*7fa0*/  @P0 BRA `(.L_x_650) ;  /* 0x0000000000040947 */ /* 0x000fea0003800000 */
[----:B------:R-:W-:Y:S05]  /*7fb0*/  BRA `(.L_x_651) ;  /* 0xffffff88003c7947 */ /* 0x000fea000383ffff */
.L_x_650:
[----:B------:R-:W-:Y:S05]  /*7fc0*/  EXIT ;  /* 0x000000000000794d */ /* 0x000fea0003800000 */
.L_x_652:
        /* <DEDUP_REMOVED lines=11> */
.L_x_820:


//--------------------- .text._ZN5flash44flash_bwd_dq_dk_dv_loop_seqk_parallel_kernelI23Flash_bwd_kernel_traitsILi192ELi64ELi64ELi8ELi4ELi2ELi2ELb0ELb0EN7cutlass10bfloat16_tE19Flash_kernel_traitsILi192ELi64ELi64ELi8ES3_EELb0ELb1ELb0ELb0ELb0ELb1ELb1EEEvNS_16Flash_bwd_paramsE --------------------------
	.section	.text._ZN5flash44flash_bwd_dq_dk_dv_loop_seqk_parallel_kernelI23Flash_bwd_kernel_traitsILi192ELi64ELi64ELi8ELi4ELi2ELi2ELb0ELb0EN7cutlass10bfloat16_tE19Flash_kernel_traitsILi192ELi64ELi64ELi8ES3_EELb0ELb1ELb0ELb0ELb0ELb1ELb1EEEvNS_16Flash_bwd_paramsE,"ax",@progbits
	.align	128
        .global         _ZN5flash44flash_bwd_dq_dk_dv_loop_seqk_parallel_kernelI23Flash_bwd_kernel_traitsILi192ELi64ELi64ELi8ELi4ELi2ELi2ELb0ELb0EN7cutlass10bfloat16_tE19Flash_kernel_traitsILi192ELi64ELi64ELi8ES3_EELb0ELb1ELb0ELb0ELb0ELb1ELb1EEEvNS_16Flash_bwd_paramsE
        .type           _ZN5flash44flash_bwd_dq_dk_dv_loop_seqk_parallel_kernelI23Flash_bwd_kernel_traitsILi192ELi64ELi64ELi8ELi4ELi2ELi2ELb0ELb0EN7cutlass10bfloat16_tE19Flash_kernel_traitsILi192ELi64ELi64ELi8ES3_EELb0ELb1ELb0ELb0ELb0ELb1ELb1EEEvNS_16Flash_bwd_paramsE,@function
        .size           _ZN5flash44flash_bwd_dq_dk_dv_loop_seqk_parallel_kernelI23Flash_bwd_kernel_traitsILi192ELi64ELi64ELi8ELi4ELi2ELi2ELb0ELb0EN7cutlass10bfloat16_tE19Flash_kernel_traitsILi192ELi64ELi64ELi8ES3_EELb0ELb1ELb0ELb0ELb0ELb1ELb1EEEvNS_16Flash_bwd_paramsE,(.L_x_821 - _ZN5flash44flash_bwd_dq_dk_dv_loop_seqk_parallel_kernelI23Flash_bwd_kernel_traitsILi192ELi64ELi64ELi8ELi4ELi2ELi2ELb0ELb0EN7cutlass10bfloat16_tE19Flash_kernel_traitsILi192ELi64ELi64ELi8ES3_EELb0ELb1ELb0ELb0ELb0ELb1ELb1EEEvNS_16Flash_bwd_paramsE)
        .other          _ZN5flash44flash_bwd_dq_dk_dv_loop_seqk_parallel_kernelI23Flash_bwd_kernel_traitsILi192ELi64ELi64ELi8ELi4ELi2ELi2ELb0ELb0EN7cutlass10bfloat16_tE19Flash_kernel_traitsILi192ELi64ELi64ELi8ES3_EELb0ELb1ELb0ELb0ELb0ELb1ELb1EEEvNS_16Flash_bwd_paramsE,@"STO_CUDA_ENTRY STV_DEFAULT"
_ZN5flash44flash_bwd_dq_dk_dv_loop_seqk_parallel_kernelI23Flash_bwd_kernel_traitsILi192ELi64ELi64ELi8ELi4ELi2ELi2ELb0ELb0EN7cutlass10bfloat16_tE19Flash_kernel_traitsILi192ELi64ELi64ELi8ES3_EELb0ELb1ELb0ELb0ELb0ELb1ELb1EEEvNS_16Flash_bwd_paramsE:
.text._ZN5flash44flash_bwd_dq_dk_dv_loop_seqk_parallel_kernelI23Flash_bwd_kernel_traitsILi192ELi64ELi64ELi8ELi4ELi2ELi2ELb0ELb0EN7cutlass10bfloat16_tE19Flash_kernel_traitsILi192ELi64ELi64ELi8ES3_EELb0ELb1ELb0ELb0ELb0ELb1ELb1EEEvNS_16Flash_bwd_paramsE:
        /* <DEDUP_REMOVED lines=144> */
.L_x_681:
        /* <DEDUP_REMOVED lines=46> */
.L_x_653:
        /* <DEDUP_REMOVED lines=129> */
.L_x_655:
        /* <DEDUP_REMOVED lines=13> */
.L_x_656:
        /* <DEDUP_REMOVED lines=10> */
.L_x_657:
[----:B------:R-:W-:-:S04]  /*1560*/  IMAD R2, R202, R22, R217 ;  /* 0x00000016ca027224 */ /* 0x000fc800078e02d9 */
[----:B------:R-:W-:-:S07]  /*1570*/  IMAD R25, R2, R25, RZ ;  /* 0x0000001902197224 */ /* 0x000fce00078e02ff */
.L_x_658:
        /* <DEDUP_REMOVED lines=91> */
.L_x_660:
        /* <DEDUP_REMOVED lines=12> */
.L_x_661:
        /* <DEDUP_REMOVED lines=28> */
.L_x_663:
[----:B------:R-:W-:Y:S05]  /*1db0*/  BSYNC B0 ;  /* 0x0000000000007941 */ /* 0x000fea0003800000 */
.L_x_662:
        /* <DEDUP_REMOVED lines=15> */
.L_x_665:
[----:B------:R-:W-:Y:S05]  /*1eb0*/  BSYNC B0 ;  /* 0x0000000000007941 */ /* 0x000fea0003800000 */
.L_x_664:
        /* <DEDUP_REMOVED lines=23> */
.L_x_667:
[----:B------:R-:W-:Y:S05]  /*2030*/  BSYNC B0 ;  /* 0x0000000000007941 */ /* 0x000fea0003800000 */
.L_x_666:
        /* <DEDUP_REMOVED lines=15> */
.L_x_659:
        /* <DEDUP_REMOVED lines=14> */
[-C--:B------:R-:W-:Y:S01]  /*2210*/  ISETP.GE.AND P1, PT, R19, R18.reuse, PT ;  /* 0x000000121300720c */ /* 0x080fe20003f26270 */
[----:B------:R-:W-:Y:S01]  /*2220*/  ULDC UR4, c[0x0][0x2dc] ;  /* 0x0000b70000047ab9 */ /* 0x000fe20000000800 */
[----:B------:R-:W-:Y:S01]  /*2230*/  IADD3.X R23, R10, R25, R21, P0, !PT ;  /* 0x000000190a177210 */ /* 0x000fe200007fe415 */
[----:B------:R-:W-:Y:S01]  /*2240*/  IMAD.WIDE.U32 R30, R8, 0x40, RZ ;  /* 0x00000040081e7825 */ /* 0x000fe200078e00ff */
[----:B------:R-:W-:-:S02]  /*2250*/  ISETP.GE.AND P2, PT, R209, R18, PT ;  /* 0x00000012d100720c */ /* 0x000fc40003f46270 */
[----:B------:R-:W-:Y:S01]  /*2260*/  @!P3 IADD3 R24, P0, R246, R26, RZ ;  /* 0x0000001af618b210 */ /* 0x000fe20007f1e0ff */
[----:B------:R-:W-:Y:S01]  /*2270*/  IMAD.SHL.U32 R3, R3, 0x40, RZ ;  /* 0x0000004003037824 */ /* 0x000fe200078e00ff */
[----:B------:R-:W-:Y:S01]  /*2280*/  @!P3 IADD3 R10, P4, R248, R30, RZ ;  /* 0x0000001ef80ab210 */ /* 0x000fe20007f9e0ff */
[----:B------:R-:W-:-:S03]  /*2290*/  IMAD.WIDE.U32 R28, R237, R4, R210 ;  /* 0x00000004ed1c7225 */ /* 0x000fc600078e00d2 */
[----:B------:R-:W-:Y:S01]  /*22a0*/  @!P3 IADD3.X R25, R247, R27, R3, P0, !PT ;  /* 0x0000001bf719b210 */ /* 0x000fe200007fe403 */
[----:B------:R-:W-:Y:S01]  /*22b0*/  IMAD R2, R11, R4, RZ ;  /* 0x000000040b027224 */ /* 0x000fe200078e02ff */
[----:B------:R-:W-:Y:S01]  /*22c0*/  IADD3 R16, P0, R16, R28, RZ ;  /* 0x0000001c10107210 */ /* 0x000fe20007f1e0ff */
[----:B------:R-:W-:Y:S02]  /*22d0*/  IMAD.SHL.U32 R9, R9, 0x40, RZ ;  /* 0x0000004009097824 */ /* 0x000fe400078e00ff */
[----:B------:R-:W-:Y:S02]  /*22e0*/  VIADD R17, R204, 0x8 ;  /* 0x00000008cc117836 */ /* 0x000fe40000000000 */
[----:B------:R-:W-:Y:S01]  /*22f0*/  IMAD R2, R237, R5, R2 ;  /* 0x00000005ed027224 */ /* 0x000fe200078e0202 */
[----:B------:R-:W-:Y:S01]  /*2300*/  @!P3 IADD3.X R11, R249, R31, R9, P4, !PT ;  /* 0x0000001ff90bb210 */ /* 0x000fe200027fe409 */
[----:B------:R-:W-:Y:S01]  /*2310*/  IMAD R19, R13, UR8, RZ ;  /* 0x000000080d137c24 */ /* 0x000fe2000f8e02ff */
[----:B------:R-:W-:Y:S01]  /*2320*/  ISETP.GE.AND P5, PT, R17, R20, PT ;  /* 0x000000141100720c */ /* 0x000fe20003fa6270 */
[----:B------:R-:W-:Y:S01]  /*2330*/  IMAD R13, R13, UR6, RZ ;  /* 0x000000060d0d7c24 */ /* 0x000fe2000f8e02ff */
[----:B------:R-:W-:Y:S01]  /*2340*/  LEA.HI R9, R238, R238, RZ, 0x1 ;  /* 0x000000eeee097211 */ /* 0x000fe200078f08ff */
[----:B------:R-:W-:Y:S01]  /*2350*/  IMAD.WIDE.U32 R22, R14, UR8, R22 ;  /* 0x000000080e167c25 */ /* 0x000fe2000f8e0016 */
[----:B------:R-:W-:-:S02]  /*2360*/  IADD3.X R17, R15, R29, R2, P0, !PT ;  /* 0x0000001d0f117210 */ /* 0x000fc400007fe402 */
[----:B------:R-:W-:Y:S01]  /*2370*/  @!P1 IADD3 R2, P0, R209, 0x20, RZ ;  /* 0x00000020d1029810 */ /* 0x000fe20007f1e0ff */
[----:B------:R-:W-:Y:S01]  /*2380*/  IMAD R13, R14, UR7, R13 ;  /* 0x000000070e0d7c24 */ /* 0x000fe2000f8e020d */
[----:B------:R-:W-:Y:S01]  /*2390*/  LOP3.LUT R9, R9, 0xfffffffe, RZ, 0xc0, !PT ;  /* 0xfffffffe09097812 */ /* 0x000fe200078ec0ff */
[----:B------:R-:W-:Y:S01]  /*23a0*/  @!P2 IMAD R12, R213, R6, RZ ;  /* 0x00000006d50ca224 */ /* 0x000fe200078e02ff */
[C---:B------:R-:W-:Y:S01]  /*23b0*/  ISETP.GE.AND P4, PT, R209.reuse, R20, PT ;  /* 0x00000014d100720c */ /* 0x040fe20003f86270 */
[----:B------:R-:W-:Y:S01]  /*23c0*/  @!P1 IMAD.X R15, RZ, RZ, R213, P0 ;  /* 0x000000ffff0f9224 */ /* 0x000fe200000e06d5 */
[----:B------:R-:W-:Y:S01]  /*23d0*/  @!P1 IADD3 R3, P0, R209, 0x20, RZ ;  /* 0x00000020d1039810 */ /* 0x000fe20007f1e0ff */
[----:B------:R-:W-:Y:S02]  /*23e0*/  IMAD.IADD R8, R238, 0x1, -R9 ;  /* 0x00000001ee087824 */ /* 0x000fe400078e0a09 */
[----:B------:R-:W-:Y:S02]  /*23f0*/  IMAD.SHL.U32 R231, R204, 0x4, RZ ;  /* 0x00000004cce77824 */ /* 0x000fe400078e00ff */
[----:B------:R-:W-:-:S02]  /*2400*/  IMAD.MOV.U32 R234, RZ, RZ, 0x7f800000 ;  /* 0x7f800000ffea7424 */ /* 0x000fc400078e00ff */
[----:B------:R-:W-:Y:S02]  /*2410*/  IMAD.MOV.U32 R235, RZ, RZ, 0x7f800000 ;  /* 0x7f800000ffeb7424 */ /* 0x000fe400078e00ff */
[----:B------:R-:W-:Y:S02]  /*2420*/  IMAD.MOV.U32 R190, RZ, RZ, 0x20 ;  /* 0x00000020ffbe7424 */ /* 0x000fe400078e00ff */
[----:B------:R-:W-:Y:S01]  /*2430*/  VIADD R224, R204, 0x1 ;  /* 0x00000001cce07836 */ /* 0x000fe20000000000 */
[----:B------:R2:W-:Y:S01]  /*2440*/  @P4 STS.128 [R214+0xc000], RZ ;  /* 0x00c000ffd6004388 */ /* 0x0005e20000000c00 */
[----:B------:R-:W-:Y:S01]  /*2450*/  @!P1 IMAD.X R9, RZ, RZ, R213, P0 ;  /* 0x000000ffff099224 */ /* 0x000fe200000e06d5 */
[----:B------:R-:W-:Y:S01]  /*2460*/  ISETP.NE.AND P0, PT, R8, 0x1, PT ;  /* 0x000000010800780c */ /* 0x000fe20003f05270 */
[C---:B------:R-:W-:Y:S01]  /*2470*/  IMAD R8, R14.reuse, UR9, R19 ;  /* 0x000000090e087c24 */ /* 0x040fe2000f8e0213 */
[----:B------:R2:W-:Y:S01]  /*2480*/  @P4 STS.128 [R214+0xe000], RZ ;  /* 0x00e000ffd6004388 */ /* 0x0005e20000000c00 */
[----:B------:R-:W-:-:S04]  /*2490*/  IMAD.WIDE.U32 R18, R14, UR6, R16 ;  /* 0x000000060e127c25 */ /* 0x000fc8000f8e0010 */
[----:B------:R-:W-:Y:S01]  /*24a0*/  IMAD.MOV.U32 R189, RZ, RZ, 0x40 ;  /* 0x00000040ffbd7424 */ /* 0x000fe200078e00ff */
[----:B------:R2:W-:Y:S01]  /*24b0*/  @P4 STS.128 [R214+0x10000], RZ ;  /* 0x010000ffd6004388 */ /* 0x0005e20000000c00 */
[----:B------:R-:W-:Y:S01]  /*24c0*/  @!P1 IMAD R16, R9, R4, RZ ;  /* 0x0000000409109224 */ /* 0x000fe200078e02ff */
[----:B------:R-:W-:Y:S01]  /*24d0*/  CS2R R142, SRZ ;  /* 0x00000000008e7805 */ /* 0x000fe2000001ff00 */
[----:B------:R-:W-:Y:S01]  /*24e0*/  IMAD.IADD R23, R23, 0x1, R8 ;  /* 0x0000000117177824 */ /* 0x000fe200078e0208 */
[----:B------:R-:W-:Y:S01]  /*24f0*/  @!PT LDS RZ, [RZ] ;  /* 0x00000000fffff984 */ /* 0x000fe20000000800 */
[----:B------:R-:W-:Y:S01]  /*2500*/  @!PT LDS RZ, [RZ] ;  /* 0x00000000fffff984 */ /* 0x000fe20000000800 */
[----:B------:R-:W-:Y:S01]  /*2510*/  @!PT LDS RZ, [RZ] ;  /* 0x00000000fffff984 */ /* 0x000fe20000000800 */
[----:B------:R-:W-:Y:S01]  /*2520*/  @!P4 LDGSTS.E.BYPASS.LTC128B.128 [R214+0xc000], desc[UR14][R246.64] ;  /* 0x0c000000f6d6cfae */ /* 0x000fe2000b901d4e */
[----:B------:R-:W-:Y:S01]  /*2530*/  IMAD.IADD R9, R19, 0x1, R13 ;  /* 0x0000000113097824 */ /* 0x000fe200078e020d */
[----:B------:R-:W-:Y:S01]  /*2540*/  CS2R R140, SRZ ;  /* 0x00000000008c7805 */ /* 0x000fe2000001ff00 */
[----:B------:R-:W-:Y:S01]  /*2550*/  @!P2 IMAD.MOV.U32 R8, RZ, RZ, R18 ;  /* 0x000000ffff08a224 */ /* 0x000fe200078e0012 */
        /* <DEDUP_REMOVED lines=8> */
[----:B------:R2:W-:Y:S01]  /*25e0*/  @P3 STS.128 [R214+0xd000], RZ ;  /* 0x00d000ffd6003388 */ /* 0x0005e20000000c00 */
        /* <DEDUP_REMOVED lines=11> */
[----:B------:R-:W-:Y:S01]  /*26a0*/  @!PT LDS RZ, [RZ] ;  /* 0x00000000fffff984 */ /* 0x000fe20000000800 */
[----:B------:R-:W-:Y:S01]  /*26b0*/  @!PT LDS RZ, [RZ] ;  /* 0x00000000fffff984 */ /* 0x000fe20000000800 */
[----:B------:R-:W-:Y:S01]  /*26c0*/  @!PT LDS RZ, [RZ] ;  /* 0x00000000fffff984 */ /* 0x000fe20000000800 */
[----:B------:R-:W-:Y:S01]  /*26d0*/  @!P3 LDGSTS.E.BYPASS.LTC128B.128 [R214+0xd000], desc[UR14][R24.64] ;  /* 0x0d00000018d6bfae */ /* 0x000fe2000b901d4e */
[----:B------:R-:W-:Y:S01]  /*26e0*/  @!P1 IMAD.WIDE.U32 R18, R3, R4, R18 ;  /* 0x0000000403129225 */ /* 0x000fe200078e0012 */
[----:B------:R-:W-:-:S02]  /*26f0*/  CS2R R126, SRZ ;  /* 0x00000000007e7805 */ /* 0x000fc4000001ff00 */
[----:B------:R-:W-:Y:S01]  /*2700*/  CS2R R124, SRZ ;  /* 0x00000000007c7805 */ /* 0x000fe2000001ff00 */
[----:B------:R-:W-:Y:S01]  /*2710*/  @!P3 LDGSTS.E.BYPASS.LTC128B.128 [R214+0xf000], desc[UR14][R24.64+0x80] ;  /* 0x0f00008018d6bfae */ /* 0x000fe2000b901d4e */
[-C--:B------:R-:W-:Y:S01]  /*2720*/  @!P2 IMAD R12, R209, R7.reuse, R12 ;  /* 0x00000007d10ca224 */ /* 0x080fe200078e020c */
[----:B------:R-:W-:Y:S01]  /*2730*/  IADD3 R224, R239, R224, -R242 ;  /* 0x000000e0efe07210 */ /* 0x000fe20007ffe8f2 */
[C---:B------:R-:W-:Y:S01]  /*2740*/  @!P1 IMAD R15, R2.reuse, R7, R15 ;  /* 0x00000007020f9224 */ /* 0x040fe200078e020f */
[----:B------:R-:W-:Y:S01]  /*2750*/  @!P3 LDGSTS.E.BYPASS.LTC128B.128 [R214+0x11000], desc[UR14][R24.64+0x100] ;  /* 0x1100010018d6bfae */ /* 0x000fe2000b901d4e */
[----:B------:R-:W-:Y:S01]  /*2760*/  @!P1 IMAD.WIDE.U32 R16, R2, R6, R16 ;  /* 0x0000000602109225 */ /* 0x000fe200078e0010 */
[----:B------:R-:W-:Y:S01]  /*2770*/  CS2R R130, SRZ ;  /* 0x0000000000827805 */ /* 0x000fe2000001ff00 */
[----:B------:R-:W4:Y:S01]  /*2780*/  @!P2 LDC.64 R6, c[0x0][0x220] ;  /* 0x00008800ff06ab82 */ /* 0x000f220000000a00 */
[----:B------:R-:W-:Y:S01]  /*2790*/  CS2R R128, SRZ ;  /* 0x0000000000807805 */ /* 0x000fe2000001ff00 */
        /* <DEDUP_REMOVED lines=53> */
[----:B------:R-:W-:Y:S01]  /*2af0*/  CS2R R26, SRZ ;  /* 0x00000000001a7805 */ /* 0x000fe2000001ff00 */
[----:B------:R-:W-:Y:S01]  /*2b00*/  ULDC UR7, c[0x0][0x39c] ;  /* 0x0000e70000077ab9 */ /* 0x000fe20000000800 */
[----:B------:R1:W-:Y:S01]  /*2b10*/  @P4 STS [R236+0x4008], RZ ;  /* 0x004008ffec004388 */ /* 0x0003e20000000800 */
[----:B------:R-:W-:-:S03]  /*2b20*/  ULDC UR6, c[0x0][0x2ec] ;  /* 0x0000bb0000067ab9 */ /* 0x000fc60000000800 */
        /* <DEDUP_REMOVED lines=93> */
.L_x_671:
[----:B------:R-:W0:Y:S01]  /*3100*/  LDGDEPBAR ;  /* 0x00000000000079af */ /* 0x000e220000000000 */
[----:B------:R-:W-:Y:S01]  /*3110*/  IADD3 R150, R192, R190, RZ ;  /* 0x000000bec0967210 */ /* 0x000fe20007ffe0ff */
[----:B-----5:R-:W-:Y:S01]  /*3120*/  FMUL.FTZ R168, R234, 1.4426950216293334961 ;  /* 0x3fb8aa3beaa87820 */ /* 0x020fe20000410000 */
[-C--:B------:R-:W-:Y:S02]  /*3130*/  IADD3 R149, R192, R189.reuse, RZ ;  /* 0x000000bdc0957210 */ /* 0x080fe40007ffe0ff */
[----:B------:R-:W-:Y:S02]  /*3140*/  IADD3 R148, R150, R189, RZ ;  /* 0x000000bd96947210 */ /* 0x000fe40007ffe0ff */
[----:B------:R-:W-:Y:S02]  /*3150*/  SHF.L.U32 R165, R238, 0x6, RZ ;  /* 0x00000006eea57819 */ /* 0x000fe400000006ff */
[----:B------:R-:W-:Y:S02]  /*3160*/  FSETP.NEU.FTZ.AND P0, PT, R234, -INF , PT ;  /* 0xff800000ea00780b */ /* 0x000fe40003f1d000 */
[----:B------:R-:W-:Y:S02]  /*3170*/  ISETP.GE.AND P2, PT, R165, R242, PT ;  /* 0x000000f2a500720c */ /* 0x000fe40003f46270 */
[----:B------:R-:W-:Y:S02]  /*3180*/  FSEL R168, R168, RZ, P0 ;  /* 0x000000ffa8a87208 */ /* 0x000fe40000000000 */
[----:B------:R-:W-:Y:S02]  /*3190*/  ISETP.LT.AND P2, PT, R223, R239, P2 ;  /* 0x000000efdf00720c */ /* 0x000fe40001741270 */
[----:B------:R-:W-:Y:S02]  /*31a0*/  FSETP.NEU.FTZ.AND P0, PT, R235, -INF , PT ;  /* 0xff800000eb00780b */ /* 0x000fe40003f1d000 */
[----:B------:R-:W-:Y:S01]  /*31b0*/  ISETP.GT.AND P3, PT, R238, R225, PT ;  /* 0x000000e1ee00720c */ /* 0x000fe20003f64270 */
[----:B------:R-:W-:Y:S04]  /*31c0*/  DEPBAR.LE SB0, 0x0 ;  /* 0x000080000000791a */ /* 0x000fe80000000000 */
[----:B------:R-:W-:Y:S04]  /*31d0*/  BAR.SYNC.DEFER_BLOCKING 0x0 ;  /* 0x0000000000007b1d */ /* 0x000fe80000010000 */
        /* <DEDUP_REMOVED lines=8> */
[----:B------:R-:W1:Y:S05]  /*3260*/  LDSM.16.M88.4 R72, [R198+UR5+0x12000] ;  /* 0x01200005c648783b */ /* 0x000e6a0008000200 */
[----:B------:R-:W2:Y:S05]  /*3270*/  LDSM.16.M88.4 R76, [R198+UR5+0x12800] ;  /* 0x01280005c64c783b */ /* 0x000eaa0008000200 */
[----:B------:R-:W-:Y:S05]  /*3280*/  LDSM.16.M88.4 R80, [R150] ;  /* 0x000000009650783b */ /* 0x000fea0000000200 */
[----:B------:R-:W3:Y:S05]  /*3290*/  LDSM.16.M88.4 R84, [R197] ;  /* 0x00000000c554783b */ /* 0x000eea0000000200 */
[----:B------:R-:W4:Y:S05]  /*32a0*/  LDSM.16.M88.4 R88, [R197+0x800] ;  /* 0x00080000c558783b */ /* 0x000f2a0000000200 */
[----:B------:R-:W-:Y:S05]  /*32b0*/  LDSM.16.M88.4 R92, [R149] ;  /* 0x00000000955c783b */ /* 0x000fea0000000200 */
[----:B------:R-:W4:Y:S01]  /*32c0*/  LDSM.16.M88.4 R96, [R196] ;  /* 0x00000000c460783b */ /* 0x000f220000000200 */
[C---:B-1----:R-:W-:Y:S06]  /*32d0*/  HMMA.16816.F32.BF16 R4, R68.reuse, R72, RZ ;  /* 0x000000484404723c */ /* 0x042fec00000418ff */
[C---:B------:R-:W-:Y:S01]  /*32e0*/  HMMA.16816.F32.BF16 R8, R68.reuse, R74, RZ ;  /* 0x0000004a4408723c */ /* 0x040fe200000418ff */
[----:B------:R-:W-:Y:S05]  /*32f0*/  LDSM.16.M88.4 R72, [R148] ;  /* 0x000000009448783b */ /* 0x000fea0000000200 */
[C---:B--2---:R-:W-:Y:S06]  /*3300*/  HMMA.16816.F32.BF16 R12, R68.reuse, R76, RZ ;  /* 0x0000004c440c723c */ /* 0x044fec00000418ff */
        /* <DEDUP_REMOVED lines=195> */
[----:B------:R-:W-:Y:S03]  /*3f40*/  FMUL.FTZ R158, R158, UR7 ;  /* 0x000000079e9e7c20 */ /* 0x000fe60008410000 */
[----:B------:R-:W-:Y:S01]  /*3f50*/  MUFU.EX2 R175, R175 ;  /* 0x000000af00af7308 */ /* 0x000fe20000000800 */
[-C--:B---3--:R-:W-:Y:S01]  /*3f60*/  MOV R184, R165.reuse ;  /* 0x000000a500b87202 */ /* 0x088fe20000000f00 */
[----:B------:R-:W-:Y:S01]  /*3f70*/  FFMA.FTZ R168, R187, UR6, -R168 ;  /* 0x00000006bba87c23 */ /* 0x000fe200080108a8 */
[C---:B------:R-:W-:Y:S01]  /*3f80*/  @!P2 FSEL R184, R165.reuse, -INF , !P1 ;  /* 0xff800000a5b8a808 */ /* 0x040fe20004800000 */
[----:B------:R-:W-:Y:S01]  /*3f90*/  FMUL.FTZ R164, R164, UR7 ;  /* 0x00000007a4a47c20 */ /* 0x000fe20008410000 */
[----:B------:R-:W-:Y:S01]  /*3fa0*/  FFMA.FTZ R165, -R165, R165, 1 ;  /* 0x3f800000a5a57423 */ /* 0x000fe200000101a5 */
[----:B------:R-:W-:Y:S01]  /*3fb0*/  FMUL.FTZ R161, R161, UR7 ;  /* 0x00000007a1a17c20 */ /* 0x000fe20008410000 */
[----:B------:R-:W-:Y:S03]  /*3fc0*/  FMUL.FTZ R162, R162, UR7 ;  /* 0x00000007a2a27c20 */ /* 0x000fe60008410000 */
[----:B------:R-:W1:Y:S01]  /*3fd0*/  MUFU.EX2 R174, R174 ;  /* 0x000000ae00ae7308 */ /* 0x000e620000000800 */
[-C--:B--2---:R-:W-:Y:S01]  /*3fe0*/  MOV R186, R166.reuse ;  /* 0x000000a600ba7202 */ /* 0x084fe20000000f00 */
[--C-:B------:R-:W-:Y:S01]  /*3ff0*/  FFMA.FTZ R169, R184, UR6, -R167.reuse ;  /* 0x00000006b8a97c23 */ /* 0x100fe200080108a7 */
[C---:B------:R-:W-:Y:S01]  /*4000*/  @!P2 FSEL R186, R166.reuse, -INF , !P0 ;  /* 0xff800000a6baa808 */ /* 0x040fe20004000000 */
[----:B------:R-:W-:Y:S01]  /*4010*/  FFMA.FTZ R166, -R166, R166, 1 ;  /* 0x3f800000a6a67423 */ /* 0x000fe200000101a6 */
[----:B------:R-:W-:Y:S05]  /*4020*/  FMUL.FTZ R165, R165, UR7 ;  /* 0x00000007a5a57c20 */ /* 0x000fea0008410000 */
[----:B------:R-:W-:Y:S01]  /*4030*/  MUFU.EX2 R183, R183 ;  /* 0x000000b700b77308 */ /* 0x000fe20000000800 */
[----:B------:R-:W-:Y:S01]  /*4040*/  FFMA.FTZ R167, R186, UR6, -R167 ;  /* 0x00000006baa77c23 */ /* 0x000fe200080108a7 */
[----:B------:R-:W-:Y:S08]  /*4050*/  FMUL.FTZ R166, R166, UR7 ;  /* 0x00000007a6a67c20 */ /* 0x000ff00008410000 */
[----:B------:R-:W2:Y:S01]  /*4060*/  MUFU.EX2 R182, R182 ;  /* 0x000000b600b67308 */ /* 0x000ea20000000800 */
[----:B-1----:R-:W-:Y:S05]  /*4070*/  F2FP.BF16.F32.PACK_AB R185, R174, R175 ;  /* 0x000000afaeb9723e */ /* 0x002fea00000010ff */
[----:B------:R-:W-:Y:S04]  /*4080*/  STS [R218+0x20400], R185 ;  /* 0x020400b9da007388 */ /* 0x000fe80000000800 */
[----:B------:R-:W-:Y:S10]  /*4090*/  MUFU.EX2 R173, R173 ;  /* 0x000000ad00ad7308 */ /* 0x000ff40000000800 */
[----:B------:R-:W1:Y:S01]  /*40a0*/  MUFU.EX2 R172, R172 ;  /* 0x000000ac00ac7308 */ /* 0x000e620000000800 */
[----:B--2---:R-:W-:Y:S05]  /*40b0*/  F2FP.BF16.F32.PACK_AB R251, R182, R183 ;  /* 0x000000b7b6fb723e */ /* 0x004fea00000010ff */
[----:B------:R-:W-:Y:S04]  /*40c0*/  STS [R218+0x20000], R251 ;  /* 0x020000fbda007388 */ /* 0x000fe80000000800 */
        /* <DEDUP_REMOVED lines=10> */
[----:B------:R2:W-:Y:S01]  /*4170*/  MUFU.EX2 R168, R167 ;  /* 0x000000a700a87308 */ /* 0x0005e20000000800 */
[----:B------:R-:W-:Y:S09]  /*4180*/  IADD3.X R185, R232, R229, RZ, P0, !PT ;  /* 0x000000e5e8b97210 */ /* 0x000ff200007fe4ff */
[----:B------:R-:W-:Y:S10]  /*4190*/  MUFU.EX2 R179, R179 ;  /* 0x000000b300b37308 */ /* 0x000ff40000000800 */
[----:B------:R-:W1:Y:S01]  /*41a0*/  MUFU.EX2 R178, R178 ;  /* 0x000000b200b27308 */ /* 0x000e620000000800 */
[----:B--2---:R-:W-:Y:S05]  /*41b0*/  F2FP.BF16.F32.PACK_AB R167, R170, R171 ;  /* 0x000000abaaa7723e */ /* 0x004fea00000010ff */
[----:B------:R2:W-:Y:S04]  /*41c0*/  STS [R220+0x20400], R167 ;  /* 0x020400a7dc007388 */ /* 0x0005e80000000800 */
[----:B------:R-:W3:Y:S10]  /*41d0*/  MUFU.EX2 R177, R177 ;  /* 0x000000b100b17308 */ /* 0x000ef40000000800 */
[----:B------:R-:W4:Y:S01]  /*41e0*/  MUFU.EX2 R169, R169 ;  /* 0x000000a900a97308 */ /* 0x000f220000000800 */
[----:B-1----:R-:W-:Y:S05]  /*41f0*/  F2FP.BF16.F32.PACK_AB R243, R178, R179 ;  /* 0x000000b3b2f3723e */ /* 0x002fea00000010ff */
[----:B------:R-:W-:Y:S01]  /*4200*/  STS [R220+0x20000], R243 ;  /* 0x020000f3dc007388 */ /* 0x000fe20000000800 */
[----:B---3--:R-:W-:Y:S05]  /*4210*/  F2FP.BF16.F32.PACK_AB R201, R176, R177 ;  /* 0x000000b1b0c9723e */ /* 0x008fea00000010ff */
[----:B------:R-:W-:Y:S01]  /*4220*/  STS [R226+0x20000], R201 ;  /* 0x020000c9e2007388 */ /* 0x000fe20000000800 */
[----:B----4-:R-:W-:Y:S04]  /*4230*/  F2FP.BF16.F32.PACK_AB R187, R168, R169 ;  /* 0x000000a9a8bb723e */ /* 0x010fe800000010ff */
[----:B--2---:R-:W2:Y:S05]  /*4240*/  LDG.E R167, desc[UR14][R184.64] ;  /* 0x0000000eb8a77981 */ /* 0x004eaa000c1e1900 */
[----:B------:R-:W-:Y:S05]  /*4250*/  STS [R226+0x20400], R187 ;  /* 0x020400bbe2007388 */ /* 0x000fea0000000800 */
[----:B------:R-:W-:Y:S05]  /*4260*/  LDSM.16.M88.4 R68, [R99+0xc000] ;  /* 0x00c000006344783b */ /* 0x000fea0000000200 */
[----:B------:R-:W1:Y:S05]  /*4270*/  LDSM.16.M88.4 R72, [R198+UR5+0x18000] ;  /* 0x01800005c648783b */ /* 0x000e6a0008000200 */
[----:B------:R-:W3:Y:S05]  /*4280*/  LDSM.16.M88.4 R76, [R198+UR5+0x18800] ;  /* 0x01880005c64c783b */ /* 0x000eea0008000200 */
[----:B------:R-:W-:Y:S05]  /*4290*/  LDSM.16.M88.4 R80, [R98+0xc000] ;  /* 0x00c000006250783b */ /* 0x000fea0000000200 */
[----:B------:R-:W4:Y:S05]  /*42a0*/  LDSM.16.M88.4 R84, [R197+0x6000] ;  /* 0x00600000c554783b */ /* 0x000f2a0000000200 */
[----:B------:R-:W4:Y:S05]  /*42b0*/  LDSM.16.M88.4 R88, [R197+0x6800] ;  /* 0x00680000c558783b */ /* 0x000f2a0000000200 */
[----:B------:R2:W2:Y:S05]  /*42c0*/  LDG.E R184, desc[UR14][R184.64+0x20] ;  /* 0x0000200eb8b87981 */ /* 0x0004aa000c1e1900 */
[----:B------:R-:W-:Y:S01]  /*42d0*/  LDSM.16.M88.4 R92, [R196+0x6000] ;  /* 0x00600000c45c783b */ /* 0x000fe20000000200 */
[C---:B-1----:R-:W-:Y:S06]  /*42e0*/  HMMA.16816.F32.BF16 R4, R68.reuse, R72, RZ ;  /* 0x000000484404723c */ /* 0x042fec00000418ff */
[C---:B------:R-:W-:Y:S01]  /*42f0*/  HMMA.16816.F32.BF16 R8, R68.reuse, R74, RZ ;  /* 0x0000004a4408723c */ /* 0x040fe200000418ff */
[----:B------:R-:W1:Y:S05]  /*4300*/  LDSM.16.M88.4 R72, [R97+0xc000] ;  /* 0x00c000006148783b */ /* 0x000e6a0000000200 */
[C---:B---3--:R-:W-:Y:S06]  /*4310*/  HMMA.16816.F32.BF16 R12, R68.reuse, R76, RZ ;  /* 0x0000004c440c723c */ /* 0x048fec00000418ff */
[----:B------:R-:W-:Y:S01]  /*4320*/  HMMA.16816.F32.BF16 R16, R68, R78, RZ ;  /* 0x0000004e4410723c */ /* 0x000fe200000418ff */
[----:B------:R-:W3:Y:S05]  /*4330*/  LDSM.16.M88.4 R68, [R196+0x6800] ;  /* 0x00680000c444783b */ /* 0x000eea0000000200 */
[C---:B----4-:R-:W-:Y:S01]  /*4340*/  HMMA.16816.F32.BF16 R4, R80.reuse, R84, R4 ;  /* 0x000000545004723c */ /* 0x050fe20000041804 */
[----:B------:R-:W-:Y:S05]  /*4350*/  LDSM.16.M88.4 R76, [R96+0xc000] ;  /* 0x00c00000604c783b */ /* 0x000fea0000000200 */
[C---:B------:R-:W-:Y:S01]  /*4360*/  HMMA.16816.F32.BF16 R8, R80.reuse, R86, R8 ;  /* 0x000000565008723c */ /* 0x040fe20000041808 */
[----:B------:R-:W4:Y:S05]  /*4370*/  LDSM.16.M88.4 R84, [R195+0x6000] ;  /* 0x00600000c354783b */ /* 0x000f2a0000000200 */
[C---:B------:R-:W-:Y:S06]  /*4380*/  HMMA.16816.F32.BF16 R12, R80.reuse, R88, R12 ;  /* 0x00000058500c723c */ /* 0x040fec000004180c */
[----:B------:R-:W-:Y:S01]  /*4390*/  HMMA.16816.F32.BF16 R16, R80, R90, R16 ;  /* 0x0000005a5010723c */ /* 0x000fe20000041810 */
[----:B------:R-:W4:Y:S05]  /*43a0*/  LDSM.16.M88.4 R80, [R195+0x6800] ;  /* 0x00680000c350783b */ /* 0x000f2a0000000200 */
[C---:B-1----:R-:W-:Y:S01]  /*43b0*/  HMMA.16816.F32.BF16 R4, R72.reuse, R92, R4 ;  /* 0x0000005c4804723c */ /* 0x042fe20000041804 */
[----:B------:R-:W-:Y:S05]  /*43c0*/  LDSM.16.M88.4 R88, [R99+0xe000] ;  /* 0x00e000006358783b */ /* 0x000fea0000000200 */
[C---:B------:R-:W-:Y:S01]  /*43d0*/  HMMA.16816.F32.BF16 R8, R72.reuse, R94, R8 ;  /* 0x0000005e4808723c */ /* 0x040fe20000041808 */
[----:B------:R-:W1:Y:S05]  /*43e0*/  LDSM.16.M88.4 R92, [R198+UR5+0x1a000] ;  /* 0x01a00005c65c783b */ /* 0x000e6a0008000200 */
[C---:B---3--:R-:W-:Y:S06]  /*43f0*/  HMMA.16816.F32.BF16 R12, R72.reuse, R68, R12 ;  /* 0x00000044480c723c */ /* 0x048fec000004180c */
[----:B------:R-:W-:Y:S01]  /*4400*/  HMMA.16816.F32.BF16 R16, R72, R70, R16 ;  /* 0x000000464810723c */ /* 0x000fe20000041810 */
[----:B------:R-:W3:Y:S05]  /*4410*/  LDSM.16.M88.4 R68, [R198+UR5+0x1a800] ;  /* 0x01a80005c644783b */ /* 0x000eea0008000200 */
        /* <DEDUP_REMOVED lines=10> */
[----:B------:R-:W1:Y:S05]  /*44c0*/  LDSM.16.M88.4 R92, [R196+0x8000] ;  /* 0x00800000c45c783b */ /* 0x000e6a0000000200 */
[C---:B---3--:R-:W-:Y:S06]  /*44d0*/  HMMA.16816.F32.BF16 R12, R88.reuse, R68, R12 ;  /* 0x00000044580c723c */ /* 0x048fec000004180c */
[----:B------:R-:W-:Y:S01]  /*44e0*/  HMMA.16816.F32.BF16 R16, R88, R70, R16 ;  /* 0x000000465810723c */ /* 0x000fe20000041810 */
        /* <DEDUP_REMOVED lines=121> */
.L_x_669:
        /* <DEDUP_REMOVED lines=106> */
.L_x_670:
        /* <DEDUP_REMOVED lines=483> */
.L_x_672:
        /* <DEDUP_REMOVED lines=12> */
.L_x_673:
        /* <DEDUP_REMOVED lines=46> */
.L_x_675:
[----:B------:R-:W-:Y:S05]  /*74f0*/  BSYNC B0 ;  /* 0x0000000000007941 */ /* 0x000fea0003800000 */
.L_x_674:
        /* <DEDUP_REMOVED lines=15> */
.L_x_677:
[----:B------:R-:W-:Y:S05]  /*75f0*/  BSYNC B0 ;  /* 0x0000000000007941 */ /* 0x000fea0003800000 */
.L_x_676:
        /* <DEDUP_REMOVED lines=24> */
.L_x_679:
[----:B------:R-:W-:Y:S05]  /*7780*/  BSYNC B0 ;  /* 0x0000000000007941 */ /* 0x000fea0003800000 */
.L_x_678:
        /* <DEDUP_REMOVED lines=15> */
.L_x_668:
[----:B------:R-:W-:Y:S05]  /*7880*/  BSYNC B1 ;  /* 0x0000000000017941 */ /* 0x000fea0003800000 */
.L_x_654:
[----:B-1-3--:R-:W1:Y:S02]  /*7890*/  LDC R3, c[0x0][0xc] ;  /* 0x00000300ff037b82 */ /* 0x00ae640000000800 */
[----:B-1----:R-:W-:-:S04]  /*78a0*/  IADD3 R212, R3, R212, RZ ;  /* 0x000000d403d47210 */ /* 0x002fc80007ffe0ff */
[----:B------:R-:W-:-:S13]  /*78b0*/  ISETP.GE.AND P0, PT, R212, UR12, PT ;  /* 0x0000000cd4007c0c */ /* 0x000fda000bf06270 */
[----:B------:R-:W-:Y:S05]  /*78c0*/  @P0 BRA `(.L_x_680) ;  /* 0x0000000000040947 */ /* 0x000fea0003800000 */
[----:B------:R-:W-:Y:S05]  /*78d0*/  BRA `(.L_x_681) ;  /* 0xffffff9000087947 */ /* 0x000fea000383ffff */
.L_x_680:
[----:B------:R-:W-:Y:S05]  /*78e0*/  EXIT ;  /* 0x000000000000794d */ /* 0x000fea0003800000 */
.L_x_682:
        /* <DEDUP_REMOVED lines=9> */
.L_x_821:


//--------------------- .text._ZN5flash44flash_bwd_dq_dk_dv_loop_seqk_parallel_kernelI23Flash_bwd_kernel_traitsILi192ELi64ELi64ELi8ELi4ELi2ELi2ELb0ELb0EN7cutlass10bfloat16_tE19Flash_kernel_traitsILi192ELi64ELi64ELi8ES3_EELb1ELb1ELb0ELb1ELb0ELb0ELb0EEEvNS_16Flash_bwd_paramsE --------------------------
	.section	.text._ZN5flash44flash_bwd_dq_dk_dv_loop_seqk_parallel_kernelI23Flash_bwd_kernel_traitsILi192ELi64ELi64ELi8ELi4ELi2ELi2ELb0ELb0EN7cutlass10bfloat16_tE19Flash_kernel_traitsILi192ELi64ELi64ELi8ES3_EELb1ELb1ELb0ELb1ELb0ELb0ELb0EEEvNS_16Flash_bwd_paramsE,"ax",@progbits
	.align	128
        .global         _ZN5flash44flash_bwd_dq_dk_dv_loop_seqk_parallel_kernelI23Flash_bwd_kernel_traitsILi192ELi64ELi64ELi8ELi4ELi2ELi2ELb0ELb0EN7cutlass10bfloat16_tE19Flash_kernel_traitsILi192ELi64ELi64ELi8ES3_EELb1ELb1ELb0ELb1ELb0ELb0ELb0EEEvNS_16Flash_bwd_paramsE
        .type           _ZN5flash44flash_bwd_dq_dk_dv_loop_seqk_parallel_kernelI23Flash_bwd_kernel_traitsILi192ELi64ELi64ELi8ELi4ELi2ELi2ELb0ELb0EN7cutlass10bfloat16_tE19Flash_kernel_traitsILi192ELi64ELi64ELi8ES3_EELb1ELb1ELb0ELb1ELb0ELb0ELb0EEEvNS_16Flash_bwd_paramsE,@function
        .size           _ZN5flash44flash_bwd_dq_dk_dv_loop_seqk_parallel_kernelI23Flash_bwd_kernel_traitsILi192ELi64ELi64ELi8ELi4ELi2ELi2ELb0ELb0EN7cutlass10bfloat16_tE19Flash_kernel_traitsILi192ELi64ELi64ELi8ES3_EELb1ELb1ELb0ELb1ELb0ELb0ELb0EEEvNS_16Flash_bwd_paramsE,(.L_x_822 - _ZN5flash44flash_bwd_dq_dk_dv_loop_seqk_parallel_kernelI23Flash_bwd_kernel_traitsILi192ELi64ELi64ELi8ELi4ELi2ELi2ELb0ELb0EN7cutlass10bfloat16_tE19Flash_kernel_traitsILi192ELi64ELi64ELi8ES3_EELb1ELb1ELb0ELb1ELb0ELb0ELb0EEEvNS_16Flash_bwd_paramsE)
        .other          _ZN5flash44flash_bwd_dq_dk_dv_loop_seqk_parallel_kernelI23Flash_bwd_kernel_traitsILi192ELi64ELi64ELi8ELi4ELi2ELi2ELb0ELb0EN7cutlass10bfloat16_tE19Flash_kernel_traitsILi192ELi64ELi64ELi8ES3_EELb1ELb1ELb0ELb1ELb0ELb0ELb0EEEvNS_16Flash_bwd_paramsE,@"STO_CUDA_ENTRY STV_DEFAULT"
_ZN5flash44flash_bwd_dq_dk_dv_loop_seqk_parallel_kernelI23Flash_bwd_kernel_traitsILi192ELi64ELi64ELi8ELi4ELi2ELi2ELb0ELb0EN7cutlass10bfloat16_tE19Flash_kernel_traitsILi192ELi64ELi64ELi8ES3_EELb1ELb1ELb0ELb1ELb0ELb0ELb0EEEvNS_16Flash_bwd_paramsE:
.text._ZN5flash44flash_bwd_dq_dk_dv_loop_seqk_parallel_kernelI23Flash_bwd_kernel_traitsILi192ELi64ELi64ELi8ELi4ELi2ELi2ELb0ELb0EN7cutlass10bfloat16_tE19Flash_kernel_traitsILi192ELi64ELi64ELi8ES3_EELb1ELb1ELb0ELb1ELb0ELb0ELb0EEEvNS_16Flash_bwd_paramsE:
        /* <DEDUP_REMOVED lines=14> */
[----:B------:R-:W-:Y:S01]  /*00e0*/  IMAD.MOV.U32 R212, RZ, RZ, -0x10 ;  /* 0xfffffff0ffd47424 */ /* 0x000fe200078e00ff */
[----:B------:R-:W-:Y:S01]  /*00f0*/  ULDC.64 UR14, c[0x0][0x208] ;  /* 0x00008200000e7ab9 */ /* 0x000fe20000000a00 */
[----:B------:R-:W-:Y:S01]  /*0100*/  ULDC.64 UR10, c[0x0][0x300] ;  /* 0x0000c000000a7ab9 */ /* 0x000fe20000000a00 */
[----:B------:R-:W4:Y:S01]  /*0110*/  S2R R194, SR_CTAID.Z ;  /* 0x0000000000c27919 */ /* 0x000f220000002700 */
        /* <DEDUP_REMOVED lines=23> */
[----:B------:R-:W-:Y:S02]  /*0290*/  LEA.HI R3, R3, R10, RZ, 0x1 ;  /* 0x0000000a03037211 */ /* 0x000fe400078f08ff */
[----:B------:R-:W-:Y:S02]  /*02a0*/  LEA.HI R7, R7, R2, RZ, 0x3 ;  /* 0x0000000207077211 */ /* 0x000fe400078f18ff */
[----:B------:R-:W-:Y:S02]  /*02b0*/  SHF.R.S32.HI R187, RZ, 0x3, R13 ;  /* 0x00000003ffbb7819 */ /* 0x000fe4000001140d */
[----:B------:R-:W-:Y:S02]  /*02c0*/  LOP3.LUT R7, R7, 0xfffffff8, RZ, 0xc0, !PT ;  /* 0xfffffff807077812 */ /* 0x000fe400078ec0ff */
[----:B------:R-:W-:Y:S01]  /*02d0*/  SHF.R.S32.HI R8, RZ, 0x4, R4 ;  /* 0x00000004ff087819 */ /* 0x000fe20000011404 */
[----:B------:R-:W-:Y:S01]  /*02e0*/  IMAD.SHL.U32 R5, R187, 0x40, RZ ;  /* 0x00000040bb057824 */ /* 0x000fe200078e00ff */
[----:B------:R-:W-:Y:S01]  /*02f0*/  LEA.HI R185, R185, R10, RZ, 0x2 ;  /* 0x0000000ab9b97211 */ /* 0x000fe200078f10ff */
[----:B------:R-:W-:Y:S01]  /*0300*/  IMAD.IADD R7, R2, 0x1, -R7 ;  /* 0x0000000102077824 */ /* 0x000fe200078e0a07 */
[----:B------:R-:W-:-:S02]  /*0310*/  LOP3.LUT R3, R3, 0xfffffffe, RZ, 0xc0, !PT ;  /* 0xfffffffe03037812 */ /* 0x000fc400078ec0ff */
[----:B------:R-:W-:Y:S02]  /*0320*/  LEA.HI R4, R4, R8, RZ, 0x1 ;  /* 0x0000000804047211 */ /* 0x000fe400078f08ff */
[----:B------:R-:W-:Y:S01]  /*0330*/  LOP3.LUT R185, R185, 0xfffffffc, RZ, 0xc0, !PT ;  /* 0xfffffffcb9b97812 */ /* 0x000fe200078ec0ff */
[----:B------:R-:W-:Y:S01]  /*0340*/  IMAD.IADD R3, R10, 0x1, -R3 ;  /* 0x000000010a037824 */ /* 0x000fe200078e0a03 */
[----:B------:R-:W-:Y:S02]  /*0350*/  LOP3.LUT P4, RZ, R178, 0x4, RZ, 0xc0, !PT ;  /* 0x00000004b2ff7812 */ /* 0x000fe4000788c0ff */
[----:B------:R-:W-:Y:S01]  /*0360*/  SHF.R.S32.HI R2, RZ, 0x1f, R6 ;  /* 0x0000001fff027819 */ /* 0x000fe20000011406 */
[----:B------:R-:W-:Y:S01]  /*0370*/  IMAD.IADD R185, R10, 0x1, -R185 ;  /* 0x000000010ab97824 */ /* 0x000fe200078e0ab9 */
[C---:B------:R-:W-:Y:S01]  /*0380*/  LOP3.LUT P3, RZ, R178.reuse, 0x2, RZ, 0xc0, !PT ;  /* 0x00000002b2ff7812 */ /* 0x040fe2000786c0ff */
[----:B------:R-:W-:Y:S01]  /*0390*/  IMAD.SHL.U32 R178, R178, 0x40, RZ ;  /* 0x00000040b2b27824 */ /* 0x000fe200078e00ff */
[----:B------:R-:W-:Y:S01]  /*03a0*/  LOP3.LUT R5, R5, 0x1c0, RZ, 0xc0, !PT ;  /* 0x000001c005057812 */ /* 0x000fe200078ec0ff */
[----:B------:R-:W-:Y:S01]  /*03b0*/  IMAD.SHL.U32 R11, R3, 0x10, RZ ;  /* 0x00000010030b7824 */ /* 0x000fe200078e00ff */
[----:B------:R-:W-:-:S02]  /*03c0*/  LOP3.LUT R4, R4, 0xfffffffe, RZ, 0xc0, !PT ;  /* 0xfffffffe04047812 */ /* 0x000fc400078ec0ff */
[----:B------:R-:W-:Y:S02]  /*03d0*/  LEA.HI R2, R2, R6, RZ, 0x2 ;  /* 0x0000000602027211 */ /* 0x000fe400078f10ff */
[----:B------:R-:W-:Y:S01]  /*03e0*/  SHF.R.S32.HI R6, RZ, 0x1f, R14 ;  /* 0x0000001fff067819 */ /* 0x000fe2000001140e */
[----:B------:R-:W-:Y:S01]  /*03f0*/  IMAD.IADD R4, R8, 0x1, -R4 ;  /* 0x0000000108047824 */ /* 0x000fe200078e0a04 */
[----:B------:R-:W-:Y:S02]  /*0400*/  LOP3.LUT R178, R178, 0x1c0, RZ, 0xc0, !PT ;  /* 0x000001c0b2b27812 */ /* 0x000fe400078ec0ff */
[----:B------:R-:W-:Y:S01]  /*0410*/  LOP3.LUT R10, R7, 0x1, RZ, 0xc0, !PT ;  /* 0x00000001070a7812 */ /* 0x000fe200078ec0ff */
[C---:B------:R-:W-:Y:S01]  /*0420*/  IMAD.SHL.U32 R8, R4.reuse, 0x200, RZ ;  /* 0x0000020004087824 */ /* 0x040fe200078e00ff */
[----:B------:R-:W-:Y:S01]  /*0430*/  SHF.R.U32.HI R186, RZ, 0x3, R5 ;  /* 0x00000003ffba7819 */ /* 0x000fe20000011605 */
[C---:B------:R-:W-:Y:S01]  /*0440*/  IMAD.SHL.U32 R179, R4.reuse, 0x20, RZ ;  /* 0x0000002004b37824 */ /* 0x040fe200078e00ff */
[----:B------:R-:W-:Y:S01]  /*0450*/  LOP3.LUT R5, R5, 0x38, R188, 0xf8, !PT ;  /* 0x0000003805057812 */ /* 0x000fe200078ef8bc */
[----:B------:R-:W-:Y:S01]  /*0460*/  IMAD.SHL.U32 R4, R4, 0x8, RZ ;  /* 0x0000000804047824 */ /* 0x000fe200078e00ff */
[----:B------:R-:W-:-:S02]  /*0470*/  LEA.HI R6, R6, R14, RZ, 0x3 ;  /* 0x0000000e06067211 */ /* 0x000fc400078f18ff */
[----:B------:R-:W-:Y:S02]  /*0480*/  LOP3.LUT R11, R178, 0x10, R11, 0xf8, !PT ;  /* 0x00000010b20b7812 */ /* 0x000fe400078ef80b */
[----:B------:R-:W-:Y:S02]  /*0490*/  ISETP.NE.U32.AND P0, PT, R10, 0x1, PT ;  /* 0x000000010a00780c */ /* 0x000fe40003f05070 */
[----:B------:R-:W-:Y:S02]  /*04a0*/  LOP3.LUT R186, R5, R186, RZ, 0x3c, !PT ;  /* 0x000000ba05ba7212 */ /* 0x000fe400078e3cff */
[----:B------:R-:W-:Y:S02]  /*04b0*/  LOP3.LUT R169, R178, 0x8, R13, 0xf8, !PT ;  /* 0x00000008b2a97812 */ /* 0x000fe400078ef80d */
[----:B------:R-:W-:Y:S02]  /*04c0*/  SHF.R.S32.HI R184, RZ, 0x7, R184 ;  /* 0x00000007ffb87819 */ /* 0x000fe400000114b8 */
[----:B------:R-:W-:-:S02]  /*04d0*/  SHF.R.U32.HI R178, RZ, 0x3, R178 ;  /* 0x00000003ffb27819 */ /* 0x000fc400000116b2 */
[----:B------:R-:W-:Y:S01]  /*04e0*/  LOP3.LUT R5, R6, 0xfffffff8, RZ, 0xc0, !PT ;  /* 0xfffffff806057812 */ /* 0x000fe200078ec0ff */
[----:B------:R-:W-:Y:S01]  /*04f0*/  IMAD R12, R184, 0x800, R8 ;  /* 0x00000800b80c7824 */ /* 0x000fe200078e0208 */
[----:B------:R-:W-:Y:S02]  /*0500*/  SHF.R.S32.HI R9, RZ, 0x6, R9 ;  /* 0x00000006ff097819 */ /* 0x000fe40000011409 */
[----:B------:R-:W-:Y:S01]  /*0510*/  LOP3.LUT R11, R11, 0x8, R13, 0xf8, !PT ;  /* 0x000000080b0b7812 */ /* 0x000fe200078ef80d */
[----:B------:R-:W-:Y:S01]  /*0520*/  IMAD.IADD R5, R14, 0x1, -R5 ;  /* 0x000000010e057824 */ /* 0x000fe200078e0a05 */
[C---:B------:R-:W-:Y:S01]  /*0530*/  R2P PR, R7.reuse, 0x6 ;  /* 0x0000000607007804 */ /* 0x040fe20000000000 */
[----:B------:R-:W-:Y:S01]  /*0540*/  IMAD.SHL.U32 R7, R7, 0x40, RZ ;  /* 0x0000004007077824 */ /* 0x000fe200078e00ff */
[----:B------:R-:W-:Y:S01]  /*0550*/  LOP3.LUT R169, R169, R178, RZ, 0x3c, !PT ;  /* 0x000000b2a9a97212 */ /* 0x000fe200078e3cff */
[C---:B------:R-:W-:Y:S01]  /*0560*/  IMAD.SHL.U32 R196, R9.reuse, 0x8, RZ ;  /* 0x0000000809c47824 */ /* 0x040fe200078e00ff */
[----:B------:R-:W-:Y:S01]  /*0570*/  LOP3.LUT R178, R8, R11, R178, 0xf6, !PT ;  /* 0x0000000b08b27212 */ /* 0x000fe200078ef6b2 */
[----:B------:R-:W-:Y:S01]  /*0580*/  IMAD R186, R9, 0x200, R186 ;  /* 0x0000020009ba7824 */ /* 0x000fe200078e02ba */
[----:B------:R-:W-:Y:S01]  /*0590*/  LOP3.LUT R9, R7, 0x1c0, RZ, 0xc0, !PT ;  /* 0x000001c007097812 */ /* 0x000fe200078ec0ff */
[----:B------:R-:W-:Y:S01]  /*05a0*/  IMAD.SHL.U32 R8, R184, 0x20, RZ ;  /* 0x00000020b8087824 */ /* 0x000fe200078e00ff */
[----:B------:R-:W-:Y:S01]  /*05b0*/  LOP3.LUT R196, R196, 0x18, RZ, 0xc0, !PT ;  /* 0x00000018c4c47812 */ /* 0x000fe200078ec0ff */
[----:B------:R-:W-:Y:S01]  /*05c0*/  IMAD.SHL.U32 R5, R5, 0x40, RZ ;  /* 0x0000004005057824 */ /* 0x000fe200078e00ff */
[----:B------:R-:W-:Y:S01]  /*05d0*/  SEL R168, R168, 0xffffffe0, !P3 ;  /* 0xffffffe0a8a87807 */ /* 0x000fe20005800000 */
[----:B------:R-:W-:Y:S01]  /*05e0*/  IMAD.SHL.U32 R7, R0, 0x2, RZ ;  /* 0x0000000200077824 */ /* 0x000fe200078e00ff */
[----:B------:R-:W-:Y:S01]  /*05f0*/  SHF.R.U32.HI R0, RZ, 0x3, R9 ;  /* 0x00000003ff007819 */ /* 0x000fe20000011609 */
[----:B------:R-:W-:Y:S01]  /*0600*/  IMAD.IADD R169, R12, 0x1, R169 ;  /* 0x000000010ca97824 */ /* 0x000fe200078e02a9 */
[----:B------:R-:W-:Y:S01]  /*0610*/  LOP3.LUT R8, R9, 0x20, R8, 0xf8, !PT ;  /* 0x0000002009087812 */ /* 0x000fe200078ef808 */
[----:B------:R-:W-:Y:S01]  /*0620*/  IMAD R198, R185, 0x400, R7 ;  /* 0x00000400b9c67824 */ /* 0x000fe200078e0207 */
[----:B------:R-:W-:Y:S01]  /*0630*/  LOP3.LUT R179, R196, 0x20, R179, 0xf8, !PT ;  /* 0x00000020c4b37812 */ /* 0x000fe200078ef8b3 */
[----:B------:R-:W-:Y:S01]  /*0640*/  IMAD R7, R3, 0x400, R7 ;  /* 0x0000040003077824 */ /* 0x000fe200078e0207 */
[----:B------:R-:W-:-:S02]  /*0650*/  LOP3.LUT R5, R5, 0x1c0, RZ, 0xc0, !PT ;  /* 0x000001c005057812 */ /* 0x000fc400078ec0ff */
[----:B------:R-:W-:Y:S02]  /*0660*/  LOP3.LUT R196, R0, R9, R196, 0x1e, !PT ;  /* 0x0000000900c47212 */ /* 0x000fe400078e1ec4 */
[----:B------:R-:W-:Y:S01]  /*0670*/  LOP3.LUT R8, R8, R0, RZ, 0x3c, !PT ;  /* 0x0000000008087212 */ /* 0x000fe200078e3cff */
[----:B------:R-:W-:Y:S01]  /*0680*/  IMAD.SHL.U32 R0, R6, 0x40, RZ ;  /* 0x0000004006007824 */ /* 0x000fe200078e00ff */
[--C-:B------:R-:W-:Y:S01]  /*0690*/  SHF.R.U32.HI R177, RZ, 0x3, R5.reuse ;  /* 0x00000003ffb17819 */ /* 0x100fe20000011605 */
[----:B------:R-:W-:Y:S01]  /*06a0*/  IMAD.IADD R196, R7, 0x1, R196 ;  /* 0x0000000107c47824 */ /* 0x000fe200078e02c4 */
[----:B------:R-:W-:Y:S01]  /*06b0*/  LOP3.LUT R4, R5, 0x8, R4, 0xf8, !PT ;  /* 0x0000000805047812 */ /* 0x000fe200078ef804 */
[----:B------:R-:W-:Y:S01]  /*06c0*/  IMAD.IADD R198, R198, 0x1, R8 ;  /* 0x00000001c6c67824 */ /* 0x000fe200078e0208 */
[----:B------:R-:W-:Y:S02]  /*06d0*/  LOP3.LUT R0, R0, 0xfffffe00, RZ, 0xc0, !PT ;  /* 0xfffffe0000007812 */ /* 0x000fe400078ec0ff */
[----:B------:R-:W-:-:S02]  /*06e0*/  LOP3.LUT R179, R177, R179, R5, 0x1e, !PT ;  /* 0x000000b3b1b37212 */ /* 0x000fc400078e1e05 */
[----:B------:R-:W-:Y:S01]  /*06f0*/  LOP3.LUT R177, R4, R177, RZ, 0x3c, !PT ;  /* 0x000000b104b17212 */ /* 0x000fe200078e3cff */
[--C-:B------:R-:W-:Y:S01]  /*0700*/  IMAD R180, R185, 0x400, R0.reuse ;  /* 0x00000400b9b47824 */ /* 0x100fe200078e0200 */
[----:B------:R-:W-:Y:S01]  /*0710*/  LOP3.LUT R179, R179, R0, RZ, 0xfc, !PT ;  /* 0x00000000b3b37212 */ /* 0x000fe200078efcff */
[----:B------:R-:W-:Y:S01]  /*0720*/  IMAD R3, R3, 0x400, R0 ;  /* 0x0000040003037824 */ /* 0x000fe200078e0200 */
[----:B------:R-:W-:Y:S01]  /*0730*/  LEA R169, R169, UR5, 0x1 ;  /* 0x00000005a9a97c11 */ /* 0x000fe2000f8e08ff */
[----:B------:R-:W-:Y:S01]  /*0740*/  IMAD.MOV.U32 R0, RZ, RZ, 0x40 ;  /* 0x00000040ff007424 */ /* 0x000fe200078e00ff */
[----:B------:R-:W-:Y:S01]  /*0750*/  LEA R198, R198, UR5, 0x1 ;  /* 0x00000005c6c67c11 */ /* 0x000fe2000f8e08ff */
[----:B------:R-:W-:Y:S01]  /*0760*/  IMAD.IADD R180, R180, 0x1, R177 ;  /* 0x00000001b4b47824 */ /* 0x000fe200078e02b1 */
[----:B------:R-:W-:Y:S01]  /*0770*/  SHF.R.S32.HI R2, RZ, 0x2, R2 ;  /* 0x00000002ff027819 */ /* 0x000fe20000011402 */
[----:B------:R-:W-:Y:S01]  /*0780*/  IMAD.IADD R177, R177, 0x1, R3 ;  /* 0x00000001b1b17824 */ /* 0x000fe200078e0203 */
[----:B------:R-:W-:Y:S01]  /*0790*/  SEL R0, R0, 0xffffffc0, !P4 ;  /* 0xffffffc000007807 */ /* 0x000fe20006000000 */
[--C-:B------:R-:W-:Y:S01]  /*07a0*/  IMAD.IADD R168, R168, 0x1, R169.reuse ;  /* 0x00000001a8a87824 */ /* 0x100fe200078e02a9 */
[----:B------:R-:W-:Y:S01]  /*07b0*/  SEL R212, R212, 0x10, !P0 ;  /* 0x00000010d4d47807 */ /* 0x000fe20004000000 */
[----:B------:R-:W-:Y:S01]  /*07c0*/  VIADD R197, R198, 0x20 ;  /* 0x00000020c6c57836 */ /* 0x000fe20000000000 */
[----:B------:R-:W-:Y:S01]  /*07d0*/  LEA R196, R196, UR6, 0x1 ;  /* 0x00000006c4c47c11 */ /* 0x000fe2000f8e08ff */
[----:B------:R-:W-:Y:S01]  /*07e0*/  @P1 VIADD R197, R198, 0xffffffe0 ;  /* 0xffffffe0c6c51836 */ /* 0x000fe20000000000 */
[----:B------:R-:W-:Y:S01]  /*07f0*/  LEA R178, R178, UR5, 0x1 ;  /* 0x00000005b2b27c11 */ /* 0x000fe2000f8e08ff */
[----:B------:R-:W-:Y:S01]  /*0800*/  IMAD R192, R185, 0x10, R2 ;  /* 0x00000010b9c07824 */ /* 0x000fe200078e0202 */
[----:B------:R-:W-:Y:S01]  /*0810*/  LEA R177, R177, UR4, 0x1 ;  /* 0x00000004b1b17c11 */ /* 0x000fe2000f8e08ff */
[----:B------:R-:W-:-:S02]  /*0820*/  IMAD.IADD R3, R0, 0x1, R169 ;  /* 0x0000000100037824 */ /* 0x000fc400078e02a9 */
[----:B------:R-:W-:Y:S02]  /*0830*/  IMAD.IADD R2, R0, 0x1, R168 ;  /* 0x0000000100027824 */ /* 0x000fe400078e02a8 */
[----:B------:R-:W-:Y:S02]  /*0840*/  VIADD R193, R196, 0x40 ;  /* 0x00000040c4c17836 */ /* 0x000fe40000000000 */
[----:B------:R-:W-:Y:S02]  /*0850*/  IMAD.IADD R199, R198, 0x1, R212 ;  /* 0x00000001c6c77824 */ /* 0x000fe400078e02d4 */
[----:B------:R-:W-:Y:S02]  /*0860*/  IMAD.IADD R0, R0, 0x1, R178 ;  /* 0x0000000100007824 */ /* 0x000fe400078e02b2 */
[----:B------:R-:W-:Y:S02]  /*0870*/  @P2 VIADD R193, R196, 0xffffffc0 ;  /* 0xffffffc0c4c12836 */ /* 0x000fe40000000000 */
[----:B---34-:R-:W-:-:S07]  /*0880*/  IMAD.IADD R212, R212, 0x1, R197 ;  /* 0x00000001d4d47824 */ /* 0x018fce00078e02c5 */
.L_x_729:
        /* <DEDUP_REMOVED lines=47> */
.L_x_683:
[----:B------:R-:W-:Y:S01]  /*0b80*/  IMAD.SHL.U32 R19, R191, 0x40, RZ ;  /* 0x00000040bf137824 */ /* 0x000fe200078e00ff */
[----:B-----5:R-:W-:-:S04]  /*0b90*/  @!P2 IADD3 R235, R8, R4, -R236 ;  /* 0x0000000408eba210 */ /* 0x020fc80007ffe8ec */
[----:B------:R-:W-:-:S13]  /*0ba0*/  ISETP.GT.AND P0, PT, R235, R19, PT ;  /* 0x00000013eb00720c */ /* 0x000fda0003f04270 */
[----:B------:R-:W-:Y:S05]  /*0bb0*/  @!P0 BRA `(.L_x_684) ;  /* 0x0000008800b88947 */ /* 0x000fea0003800000 */
[----:B------:R-:W3:Y:S01]  /*0bc0*/  LDC R8, c[0x0][0x278] ;  /* 0x00009e00ff087b82 */ /* 0x000ee20000000800 */
[----:B--2---:R-:W-:Y:S01]  /*0bd0*/  IABS R10, R194 ;  /* 0x000000c2000a7213 */ /* 0x004fe20000000000 */
        /* <DEDUP_REMOVED lines=9> */
[----:B------:R-:W2:Y:S01]  /*0c70*/  LDC R32, c[0x0][0x2d4] ;  /* 0x0000b500ff207b82 */ /* 0x000ea20000000800 */
[----:B------:R-:W-:Y:S02]  /*0c80*/  SEL R36, R36, RZ, P4 ;  /* 0x000000ff24247207 */ /* 0x000fe40002000000 */
[----:B------:R-:W-:Y:S02]  /*0c90*/  SHF.R.S32.HI R195, RZ, 0x1f, R194 ;  /* 0x0000001fffc37819 */ /* 0x000fe400000114c2 */
[----:B---3--:R-:W-:-:S03]  /*0ca0*/  IABS R9, R8 ;  /* 0x0000000800097213 */ /* 0x008fc60000000000 */
[----:B------:R-:W3:Y:S01]  /*0cb0*/  LDC R31, c[0x0][0x2dc] ;  /* 0x0000b700ff1f7b82 */ /* 0x000ee20000000800 */
[----:B------:R-:W4:Y:S01]  /*0cc0*/  I2F.RP R4, R9 ;  /* 0x0000000900047306 */ /* 0x000f220000209400 */
[----:B-1----:R-:W-:-:S06]  /*0cd0*/  IMAD R16, R13, R6, RZ ;  /* 0x000000060d107224 */ /* 0x002fcc00078e02ff */
[----:B------:R-:W3:Y:S01]  /*0ce0*/  LDC R12, c[0x0][0x270] ;  /* 0x00009c00ff0c7b82 */ /* 0x000ee20000000800 */
[----:B------:R-:W-:-:S04]  /*0cf0*/  IMAD.WIDE.U32 R28, R190, R6, RZ ;  /* 0x00000006be1c7225 */ /* 0x000fc800078e00ff */
[C---:B------:R-:W-:Y:S02]  /*0d00*/  IMAD R7, R190.reuse, R7, R16 ;  /* 0x00000007be077224 */ /* 0x040fe400078e0210 */
[----:B--2---:R-:W-:Y:S01]  /*0d10*/  IMAD.WIDE.U32 R34, R190, R32, RZ ;  /* 0x00000020be227225 */ /* 0x004fe200078e00ff */
[----:B------:R-:W1:Y:S01]  /*0d20*/  LDC.U8 R6, c[0x0][0x3d8] ;  /* 0x0000f600ff067b82 */ /* 0x000e620000000000 */
[----:B----4-:R-:W2:Y:S02]  /*0d30*/  MUFU.RCP R4, R4 ;  /* 0x0000000400047308 */ /* 0x010ea40000001000 */
[----:B------:R-:W-:Y:S01]  /*0d40*/  IMAD.IADD R26, R29, 0x1, R7 ;  /* 0x000000011d1a7824 */ /* 0x000fe200078e0207 */
[----:B------:R-:W-:-:S05]  /*0d50*/  SHF.R.S32.HI R7, RZ, 0x1f, R32 ;  /* 0x0000001fff077819 */ /* 0x000fca0000011420 */
[----:B------:R-:W-:-:S04]  /*0d60*/  IMAD R7, R7, R190, RZ ;  /* 0x000000be07077224 */ /* 0x000fc800078e02ff */
[----:B------:R-:W-:Y:S02]  /*0d70*/  IMAD R7, R13, R32, R7 ;  /* 0x000000200d077224 */ /* 0x000fe400078e0207 */
[----:B---3--:R-:W-:-:S03]  /*0d80*/  IMAD.WIDE R38, R31, R12, RZ ;  /* 0x0000000c1f267225 */ /* 0x008fc600078e02ff */
[----:B------:R-:W-:Y:S02]  /*0d90*/  IADD3 R7, R35, R7, RZ ;  /* 0x0000000723077210 */ /* 0x000fe40007ffe0ff */
[----:B--2---:R-:W-:Y:S01]  /*0da0*/  IADD3 R4, R4, 0xffffffe, RZ ;  /* 0x0ffffffe04047810 */ /* 0x004fe20007ffe0ff */
[-C--:B------:R-:W-:Y:S02]  /*0db0*/  IMAD R27, R39, R34.reuse, RZ ;  /* 0x00000022271b7224 */ /* 0x080fe400078e02ff */
[C---:B------:R-:W-:Y:S01]  /*0dc0*/  IMAD.WIDE.U32 R34, R38.reuse, R34, RZ ;  /* 0x0000002226227225 */ /* 0x040fe200078e00ff */
[----:B------:R-:W2:Y:S03]  /*0dd0*/  F2I.FTZ.U32.TRUNC.NTZ R5, R4 ;  /* 0x0000000400057305 */ /* 0x000ea6000021f000 */
[C---:B------:R-:W-:Y:S02]  /*0de0*/  IMAD R27, R38.reuse, R7, R27 ;  /* 0x00000007261b7224 */ /* 0x040fe400078e021b */
[----:B------:R-:W-:-:S03]  /*0df0*/  IMAD.WIDE.U32 R24, R38, R33, RZ ;  /* 0x0000002126187225 */ /* 0x000fc600078e00ff */
[----:B------:R-:W-:Y:S02]  /*0e00*/  IADD3 R27, R35, R27, RZ ;  /* 0x0000001b231b7210 */ /* 0x000fe40007ffe0ff */
[----:B------:R-:W-:Y:S02]  /*0e10*/  SEL R30, R34, R24, !P2 ;  /* 0x00000018221e7207 */ /* 0x000fe40005000000 */
        /* <DEDUP_REMOVED lines=14> */
[----:B------:R-:W-:Y:S02]  /*0f00*/  @!P5 IADD3 R14, R14, -R9, RZ ;  /* 0x800000090e0ed210 */ /* 0x000fe40007ffe0ff */
[----:B------:R-:W-:Y:S02]  /*0f10*/  @P2 IADD3 R26, R17, R15, RZ ;  /* 0x0000000f111a2210 */ /* 0x000fe40007ffe0ff */
[----:B------:R-:W2:Y:S01]  /*0f20*/  @!P2 LDC.64 R16, c[0x0][0x418] ;  /* 0x00010600ff10ab82 */ /* 0x000ea20000000a00 */
[----:B------:R-:W-:Y:S01]  /*0f30*/  ISETP.GE.U32.AND P3, PT, R14, R9, PT ;  /* 0x000000090e00720c */ /* 0x000fe20003f66070 */
[----:B------:R-:W-:Y:S01]  /*0f40*/  @P1 IMAD.IADD R9, R236, 0x1, R238 ;  /* 0x00000001ec091824 */ /* 0x000fe200078e02ee */
[----:B------:R-:W-:Y:S02]  /*0f50*/  LOP3.LUT R14, R194, R8, RZ, 0x3c, !PT ;  /* 0x00000008c20e7212 */ /* 0x000fe400078e3cff */
[----:B------:R-:W-:Y:S01]  /*0f60*/  @!P5 IADD3 R18, R18, 0x1, RZ ;  /* 0x000000011212d810 */ /* 0x000fe20007ffe0ff */
[----:B----4-:R-:W-:Y:S01]  /*0f70*/  @P1 IMAD.WIDE.U32 R20, R9, R10, RZ ;  /* 0x0000000a09141225 */ /* 0x010fe200078e00ff */
[----:B------:R-:W-:-:S02]  /*0f80*/  ISETP.GE.AND P0, PT, R14, RZ, PT ;  /* 0x000000ff0e00720c */ /* 0x000fc40003f06270 */
[----:B------:R-:W-:Y:S01]  /*0f90*/  ISETP.NE.AND P5, PT, R8, RZ, PT ;  /* 0x000000ff0800720c */ /* 0x000fe20003fa5270 */
[----:B------:R-:W-:Y:S01]  /*0fa0*/  @P1 IMAD R22, R9, R11, RZ ;  /* 0x0000000b09161224 */ /* 0x000fe200078e02ff */
[----:B------:R-:W4:Y:S01]  /*0fb0*/  @P2 LDC.64 R14, c[0x0][0x420] ;  /* 0x00010800ff0e2b82 */ /* 0x000f220000000a00 */
[----:B------:R-:W-:Y:S02]  /*0fc0*/  @P1 MOV R23, R20 ;  /* 0x0000001400171202 */ /* 0x000fe40000000f00 */
[----:B------:R-:W-:Y:S01]  /*0fd0*/  @P3 IADD3 R18, R18, 0x1, RZ ;  /* 0x0000000112123810 */ /* 0x000fe20007ffe0ff */
[----:B------:R-:W5:Y:S01]  /*0fe0*/  S2R R20, SR_CTAID.X ;  /* 0x0000000000147919 */ /* 0x000f620000002500 */
[----:B-1----:R-:W-:Y:S01]  /*0ff0*/  ISETP.NE.AND P3, PT, R6, RZ, PT ;  /* 0x000000ff0600720c */ /* 0x002fe20003f65270 */
[----:B------:R-:W-:Y:S02]  /*1000*/  @P1 IMAD.IADD R22, R21, 0x1, R22 ;  /* 0x0000000115161824 */ /* 0x000fe400078e0216 */
[----:B------:R-:W-:Y:S01]  /*1010*/  IMAD R6, R39, R33, RZ ;  /* 0x0000002127067224 */ /* 0x000fe200078e02ff */
[----:B------:R-:W1:Y:S01]  /*1020*/  LDC R21, c[0x0][0x2c4] ;  /* 0x0000b100ff157b82 */ /* 0x000e620000000800 */
[----:B------:R-:W-:Y:S01]  /*1030*/  @!P0 IMAD.MOV R18, RZ, RZ, -R18 ;  /* 0x000000ffff128224 */ /* 0x000fe200078e0a12 */
[----:B------:R-:W-:-:S02]  /*1040*/  @!P5 LOP3.LUT R18, RZ, R8, RZ, 0x33, !PT ;  /* 0x00000008ff12d212 */ /* 0x000fc400078e33ff */
[----:B------:R-:W-:Y:S01]  /*1050*/  @P2 IADD3 R27, R25, R6, RZ ;  /* 0x00000006191b2210 */ /* 0x000fe20007ffe0ff */
[-C--:B--2---:R-:W-:Y:S01]  /*1060*/  @!P2 IMAD R25, R13, R16.reuse, RZ ;  /* 0x000000100d19a224 */ /* 0x084fe200078e02ff */
[----:B------:R-:W-:Y:S01]  /*1070*/  LOP3.LUT R8, R234, 0xffffffc0, RZ, 0xc0, !PT ;  /* 0xffffffc0ea087812 */ /* 0x000fe200078ec0ff */
[C---:B------:R-:W-:Y:S01]  /*1080*/  @!P2 IMAD.WIDE.U32 R42, R190.reuse, R16, RZ ;  /* 0x00000010be2aa225 */ /* 0x040fe200078e00ff */
[----:B------:R-:W5:Y:S01]  /*1090*/  LDC.64 R6, c[0x0][0x488] ;  /* 0x00012200ff067b82 */ /* 0x000f620000000a00 */
[----:B------:R-:W-:Y:S02]  /*10a0*/  SHF.R.S32.HI R234, RZ, 0x6, R234 ;  /* 0x00000006ffea7819 */ /* 0x000fe400000114ea */
[----:B------:R-:W-:Y:S01]  /*10b0*/  @!P2 IMAD R25, R190, R17, R25 ;  /* 0x00000011be19a224 */ /* 0x000fe200078e0219 */
[----:B------:R-:W-:Y:S01]  /*10c0*/  IADD3 R17, R8, -0x40, RZ ;  /* 0xffffffc008117810 */ /* 0x000fe20007ffe0ff */
[----:B----4-:R-:W-:-:S03]  /*10d0*/  @P2 IMAD.WIDE.U32 R44, R33, R14, RZ ;  /* 0x0000000e212c2225 */ /* 0x010fc600078e00ff */
[----:B------:R-:W2:Y:S01]  /*10e0*/  @P3 LDC R35, c[0x0][0x2e4] ;  /* 0x0000b900ff233b82 */ /* 0x000ea20000000800 */
[----:B------:R-:W-:Y:S02]  /*10f0*/  IADD3 R40, P0, R17, R40, RZ ;  /* 0x0000002811287210 */ /* 0x000fe40007f1e0ff */
[----:B------:R-:W-:Y:S01]  /*1100*/  SHF.R.S32.HI R29, RZ, 0x1f, R17 ;  /* 0x0000001fff1d7819 */ /* 0x000fe20000011411 */
[----:B------:R-:W-:Y:S01]  /*1110*/  @P2 IMAD R14, R33, R15, R45 ;  /* 0x0000000f210e2224 */ /* 0x000fe200078e022d */
[----:B------:R-:W-:Y:S01]  /*1120*/  @!P2 IADD3 R14, R43, R25, RZ ;  /* 0x000000192b0ea210 */ /* 0x000fe20007ffe0ff */
[----:B------:R-:W-:Y:S01]  /*1130*/  IMAD R15, R39, R40, RZ ;  /* 0x00000028270f7224 */ /* 0x000fe200078e02ff */
[----:B------:R-:W-:Y:S01]  /*1140*/  IADD3.X R36, R29, R36, RZ, P0, !PT ;  /* 0x000000241d247210 */ /* 0x000fe200007fe4ff */
[----:B------:R-:W4:Y:S01]  /*1150*/  @P1 LDC.64 R8, c[0x0][0x248] ;  /* 0x00009200ff081b82 */ /* 0x000f220000000a00 */
[----:B-1----:R-:W-:Y:S01]  /*1160*/  @P3 IMAD R37, R190, R21, RZ ;  /* 0x00000015be253224 */ /* 0x002fe200078e02ff */
[----:B---3--:R-:W-:Y:S01]  /*1170*/  ISETP.NE.AND P0, PT, R24, RZ, PT ;  /* 0x000000ff1800720c */ /* 0x008fe20003f05270 */
[----:B------:R-:W-:Y:S01]  /*1180*/  @P2 IMAD.MOV.U32 R34, RZ, RZ, R44 ;  /* 0x000000ffff222224 */ /* 0x000fe200078e002c */
[----:B------:R-:W-:Y:S01]  /*1190*/  @!P2 MOV R34, R42 ;  /* 0x0000002a0022a202 */ /* 0x000fe20000000f00 */
[C---:B------:R-:W-:Y:S01]  /*11a0*/  IMAD R15, R38.reuse, R36, R15 ;  /* 0x00000024260f7224 */ /* 0x040fe200078e020f */
[----:B------:R-:W-:Y:S01]  /*11b0*/  @P3 SEL R16, R37, R33, !P2 ;  /* 0x0000002125103207 */ /* 0x000fe20005000000 */
[----:B------:R-:W-:-:S04]  /*11c0*/  IMAD.WIDE.U32 R40, R38, R40, RZ ;  /* 0x0000002826287225 */ /* 0x000fc800078e00ff */
[----:B-----5:R-:W-:-:S04]  /*11d0*/  IMAD.WIDE.U32 R36, R20, R6, RZ ;  /* 0x0000000614247225 */ /* 0x020fc800078e00ff */
[----:B------:R-:W-:Y:S01]  /*11e0*/  @P1 IMAD.IADD R6, R236, 0x1, R238 ;  /* 0x00000001ec061824 */ /* 0x000fe200078e02ee */
[----:B------:R-:W-:Y:S01]  /*11f0*/  SEL R36, R36, RZ, P0 ;  /* 0x000000ff24247207 */ /* 0x000fe20000000000 */
[----:B--2---:R-:W-:Y:S02]  /*1200*/  @P3 IMAD R35, R194, R35, R16 ;  /* 0x00000023c2233224 */ /* 0x004fe400078e0210 */
[----:B------:R-:W-:Y:S02]  /*1210*/  @!P3 IMAD R16, R190, R12, R194 ;  /* 0x0000000cbe10b224 */ /* 0x000fe400078e02c2 */
[----:B------:R-:W-:Y:S01]  /*1220*/  IMAD R7, R20, R7, R37 ;  /* 0x0000000714077224 */ /* 0x000fe200078e0225 */
[----:B------:R-:W-:Y:S01]  /*1230*/  SHF.R.S32.HI R20, RZ, 0x1f, R19 ;  /* 0x0000001fff147819 */ /* 0x000fe20000011413 */
[----:B------:R-:W-:Y:S02]  /*1240*/  IMAD R38, R194, R31, RZ ;  /* 0x0000001fc2267224 */ /* 0x000fe400078e02ff */
[----:B----4-:R-:W-:-:S02]  /*1250*/  @P1 IMAD R24, R6, R9, RZ ;  /* 0x0000000906181224 */ /* 0x010fc400078e02ff */
[----:B------:R-:W-:Y:S01]  /*1260*/  @P1 IMAD.WIDE.U32 R42, R6, R8, RZ ;  /* 0x00000008062a1225 */ /* 0x000fe200078e00ff */
[----:B------:R-:W-:-:S03]  /*1270*/  SHF.R.S32.HI R37, RZ, 0x1f, R38 ;  /* 0x0000001fff257819 */ /* 0x000fc60000011426 */
[----:B------:R-:W-:Y:S01]  /*1280*/  @!P3 IMAD R35, R16, R21, RZ ;  /* 0x000000151023b224 */ /* 0x000fe200078e02ff */
        /* <DEDUP_REMOVED lines=12> */
[----:B------:R-:W-:Y:S01]  /*1350*/  IMAD R7, R190, R7, R21 ;  /* 0x00000007be077224 */ /* 0x000fe200078e0215 */
[----:B------:R-:W-:-:S05]  /*1360*/  MOV R24, R42 ;  /* 0x0000002a00187202 */ /* 0x000fca0000000f00 */
[----:B------:R-:W-:-:S05]  /*1370*/  IMAD.WIDE.U32 R42, R190, R6, R24 ;  /* 0x00000006be2a7225 */ /* 0x000fca00078e0018 */
[----:B------:R-:W-:Y:S02]  /*1380*/  IADD3 R24, R43, R7, RZ ;  /* 0x000000072b187210 */ /* 0x000fe40007ffe0ff */
[----:B------:R-:W-:Y:S02]  /*1390*/  MOV R25, R42 ;  /* 0x0000002a00197202 */ /* 0x000fe40000000f00 */
.L_x_685:
        /* <DEDUP_REMOVED lines=13> */
[----:B------:R-:W-:-:S07]  /*1470*/  MOV R23, R42 ;  /* 0x0000002a00177202 */ /* 0x000fce0000000f00 */
.L_x_686:
        /* <DEDUP_REMOVED lines=10> */
.L_x_687:
[----:B------:R-:W-:-:S04]  /*1520*/  IMAD R6, R190, R12, R194 ;  /* 0x0000000cbe067224 */ /* 0x000fc800078e02c2 */
[----:B------:R-:W-:-:S07]  /*1530*/  IMAD R32, R6, R32, RZ ;  /* 0x0000002006207224 */ /* 0x000fce00078e02ff */
.L_x_688:
[----:B------:R-:W1:Y:S01]  /*1540*/  S2R R15, SR_TID.X ;  /* 0x00000000000f7919 */ /* 0x000e620000002100 */
[----:B------:R-:W2:Y:S01]  /*1550*/  LDC.64 R6, c[0x0][0x420] ;  /* 0x00010800ff067b82 */ /* 0x000ea20000000a00 */
[----:B------:R-:W-:Y:S01]  /*1560*/  IMAD R31, R31, R12, RZ ;  /* 0x0000000c1f1f7224 */ /* 0x000fe200078e02ff */
[----:B------:R-:W-:Y:S01]  /*1570*/  IADD3 R42, P4, R188, R34, RZ ;  /* 0x00000022bc2a7210 */ /* 0x000fe20007f9e0ff */
[----:B------:R-:W-:Y:S01]  /*1580*/  IMAD.IADD R32, R17, 0x1, R32 ;  /* 0x0000000111207824 */ /* 0x000fe200078e0220 */
[----:B------:R-:W-:Y:S01]  /*1590*/  SHF.R.S32.HI R189, RZ, 0x1f, R188 ;  /* 0x0000001fffbd7819 */ /* 0x000fe200000114bc */
[----:B------:R-:W-:Y:S01]  /*15a0*/  IMAD.SHL.U32 R33, R31, 0x40, RZ ;  /* 0x000000401f217824 */ /* 0x000fe200078e00ff */
[----:B------:R-:W-:Y:S01]  /*15b0*/  IADD3 R35, R17, R35, RZ ;  /* 0x0000002311237210 */ /* 0x000fe20007ffe0ff */
[----:B------:R-:W-:Y:S01]  /*15c0*/  ULDC UR4, c[0x0][0x398] ;  /* 0x0000e60000047ab9 */ /* 0x000fe20000000800 */
[----:B------:R-:W-:Y:S01]  /*15d0*/  ULDC.64 UR6, c[0x0][0x428] ;  /* 0x00010a0000067ab9 */ /* 0x000fe20000000a00 */
[----:B------:R-:W-:Y:S01]  /*15e0*/  IMAD.X R43, R189, 0x1, R14, P4 ;  /* 0x00000001bd2b7824 */ /* 0x000fe200020e060e */
[----:B------:R-:W-:Y:S01]  /*15f0*/  IADD3 R38, P3, P2, R40, R33, R38 ;  /* 0x0000002128267210 */ /* 0x000fe20007a7e026 */
[----:B------:R-:W3:Y:S01]  /*1600*/  LDC.64 R250, c[0x0][0x2b0] ;  /* 0x0000ac00fffa7b82 */ /* 0x000ee20000000a00 */
[----:B------:R-:W-:Y:S01]  /*1610*/  SHF.R.S32.HI R33, RZ, 0x1f, R33 ;  /* 0x0000001fff217819 */ /* 0x000fe20000011421 */
[----:B------:R-:W-:Y:S01]  /*1620*/  ULDC.64 UR8, c[0x0][0x210] ;  /* 0x0000840000087ab9 */ /* 0x000fe20000000a00 */
[----:B------:R-:W-:Y:S01]  /*1630*/  BSSY B1, `(.L_x_684) ;  /* 0x0000806000017945 */ /* 0x000fe20003800000 */
[C---:B------:R-:W-:Y:S01]  /*1640*/  IADD3 R204, R188.reuse, 0x40, RZ ;  /* 0x00000040bccc7810 */ /* 0x040fe20007ffe0ff */
[----:B------:R-:W-:Y:S01]  /*1650*/  VIADD R203, R188, 0x80 ;  /* 0x00000080bccb7836 */ /* 0x000fe20000000000 */
[----:B------:R-:W-:-:S02]  /*1660*/  IADD3.X R37, R39, R33, R37, P3, P2 ;  /* 0x0000002127257210 */ /* 0x000fc40001fe4425 */
[----:B------:R-:W-:Y:S01]  /*1670*/  IADD3 R36, P3, P2, R36, R38, R30 ;  /* 0x0000002624247210 */ /* 0x000fe20007a7e01e */
[----:B------:R-:W4:Y:S01]  /*1680*/  LDC.64 R40, c[0x0][0x478] ;  /* 0x00011e00ff287b82 */ /* 0x000f220000000a00 */
[----:B------:R-:W-:Y:S02]  /*1690*/  IADD3 R30, -R235, R237, R19 ;  /* 0x000000edeb1e7210 */ /* 0x000fe40007ffe113 */
[----:B------:R-:W-:Y:S01]  /*16a0*/  IADD3 R38, P4, R187, R17, RZ ;  /* 0x00000011bb267210 */ /* 0x000fe20007f9e0ff */
[-C--:B--2---:R-:W-:Y:S01]  /*16b0*/  IMAD R33, R29, R6.reuse, RZ ;  /* 0x000000061d217224 */ /* 0x084fe200078e02ff */
[----:B------:R-:W-:Y:S01]  /*16c0*/  IADD3.X R16, R16, R37, R27, P3, P2 ;  /* 0x0000002510107210 */ /* 0x000fe20001fe441b */
[----:B------:R-:W-:-:S04]  /*16d0*/  IMAD.WIDE.U32 R42, R17, R6, R42 ;  /* 0x00000006112a7225 */ /* 0x000fc800078e002a */
[----:B------:R-:W-:Y:S01]  /*16e0*/  IMAD R33, R17, R7, R33 ;  /* 0x0000000711217224 */ /* 0x000fe200078e0221 */
[----:B-1----:R-:W-:Y:S01]  /*16f0*/  SHF.R.S32.HI R14, RZ, 0x1f, R15 ;  /* 0x0000001fff0e7819 */ /* 0x002fe2000001140f */
[----:B------:R-:W-:Y:S01]  /*1700*/  VIADD R30, R30, -UR4 ;  /* 0x800000041e1e7c36 */ /* 0x000fe20008000000 */
[----:B------:R-:W-:Y:S01]  /*1710*/  SHF.R.S32.HI R17, RZ, 0x1f, R187 ;  /* 0x0000001fff117819 */ /* 0x000fe200000114bb */
[----:B------:R-:W-:Y:S01]  /*1720*/  IMAD.IADD R43, R43, 0x1, R33 ;  /* 0x000000012b2b7824 */ /* 0x000fe200078e0221 */
[----:B------:R-:W-:Y:S01]  /*1730*/  LEA.HI R34, R14, R15, RZ, 0x5 ;  /* 0x0000000f0e227211 */ /* 0x000fe200078f28ff */
[----:B---3--:R-:W-:Y:S01]  /*1740*/  IMAD.WIDE R250, R35, 0x4, R250 ;  /* 0x0000000423fa7825 */ /* 0x008fe200078e02fa */
[----:B------:R-:W-:Y:S02]  /*1750*/  IADD3.X R29, R17, R29, RZ, P4, !PT ;  /* 0x0000001d111d7210 */ /* 0x000fe400027fe4ff */
[----:B------:R-:W-:Y:S01]  /*1760*/  LOP3.LUT R242, R34, 0xffffffe0, RZ, 0xc0, !PT ;  /* 0xffffffe022f27812 */ /* 0x000fe200078ec0ff */
[----:B------:R-:W-:Y:S01]  /*1770*/  IMAD.WIDE.U32 R42, R194, UR6, R42 ;  /* 0x00000006c22a7c25 */ /* 0x000fe2000f8e002a */
[----:B------:R-:W-:-:S02]  /*1780*/  SHF.R.S32.HI R34, RZ, 0x5, R34 ;  /* 0x00000005ff227819 */ /* 0x000fc40000011422 */
[----:B------:R-:W-:Y:S01]  /*1790*/  SHF.R.S32.HI R39, RZ, 0x1f, R30 ;  /* 0x0000001fff277819 */ /* 0x000fe2000001141e */
[----:B------:R-:W-:Y:S02]  /*17a0*/  IMAD.IADD R242, R15, 0x1, -R242 ;  /* 0x000000010ff27824 */ /* 0x000fe400078e0af2 */
[----:B------:R-:W-:Y:S01]  /*17b0*/  IMAD R27, R29, R4, RZ ;  /* 0x000000041d1b7224 */ /* 0x000fe200078e02ff */
[----:B------:R-:W-:Y:S01]  /*17c0*/  LEA.HI R30, R39, R30, RZ, 0x6 ;  /* 0x0000001e271e7211 */ /* 0x000fe200078f30ff */
[----:B------:R-:W-:Y:S02]  /*17d0*/  IMAD R34, R34, R31, R242 ;  /* 0x0000001f22227224 */ /* 0x000fe400078e02f2 */
[----:B------:R-:W-:Y:S01]  /*17e0*/  IMAD R29, R195, UR6, RZ ;  /* 0x00000006c31d7c24 */ /* 0x000fe2000f8e02ff */
[----:B------:R-:W-:Y:S01]  /*17f0*/  SHF.R.S32.HI R211, RZ, 0x6, R30 ;  /* 0x00000006ffd37819 */ /* 0x000fe2000001141e */
[----:B------:R-:W-:Y:S01]  /*1800*/  IMAD R27, R38, R5, R27 ;  /* 0x00000005261b7224 */ /* 0x000fe200078e021b */
[----:B------:R-:W-:Y:S01]  /*1810*/  IADD3 R36, P2, R34, R36, RZ ;  /* 0x0000002422247210 */ /* 0x000fe20007f5e0ff */
[----:B------:R-:W-:Y:S01]  /*1820*/  IMAD.WIDE.U32 R38, R38, R4, R188 ;  /* 0x0000000426267225 */ /* 0x000fe200078e00bc */
[----:B------:R-:W-:-:S02]  /*1830*/  VIMNMX R211, RZ, R211, !PT ;  /* 0x000000d3ffd37248 */ /* 0x000fc40007fe0100 */
[----:B------:R-:W-:Y:S01]  /*1840*/  LEA.HI.X.SX32 R16, R34, R16, 0x1, P2 ;  /* 0x0000001022107211 */ /* 0x000fe200010f0eff */
[----:B------:R-:W-:Y:S01]  /*1850*/  IMAD R29, R194, UR7, R29 ;  /* 0x00000007c21d7c24 */ /* 0x000fe2000f8e021d */
[----:B------:R-:W-:Y:S01]  /*1860*/  ULDC.64 UR6, c[0x0][0x400] ;  /* 0x0001000000067ab9 */ /* 0x000fe20000000a00 */
[----:B------:R-:W-:Y:S01]  /*1870*/  IADD3 R28, P3, R28, R38, RZ ;  /* 0x000000261c1c7210 */ /* 0x000fe20007f7e0ff */
[----:B----4-:R-:W-:Y:S01]  /*1880*/  IMAD.WIDE R32, R32, 0x4, R40 ;  /* 0x0000000420207825 */ /* 0x010fe200078e0228 */
[----:B------:R-:W-:Y:S02]  /*1890*/  LEA R244, P2, R36, UR6, 0x2 ;  /* 0x0000000624f47c11 */ /* 0x000fe4000f8410ff */
[----:B------:R-:W-:Y:S01]  /*18a0*/  ISETP.GT.AND P4, PT, R234, R211, PT ;  /* 0x000000d3ea00720c */ /* 0x000fe20003f84270 */
[----:B------:R-:W-:Y:S01]  /*18b0*/  IMAD.IADD R37, R43, 0x1, R29 ;  /* 0x000000012b257824 */ /* 0x000fe200078e021d */
[----:B------:R-:W-:Y:S01]  /*18c0*/  LEA.HI.X R245, R36, UR7, R16, 0x2, P2 ;  /* 0x0000000724f57c11 */ /* 0x000fe200090f1410 */
[----:B------:R-:W-:Y:S01]  /*18d0*/  ULDC.64 UR6, c[0x0][0x258] ;  /* 0x0000960000067ab9 */ /* 0x000fe20000000a00 */
[----:B------:R-:W-:Y:S01]  /*18e0*/  IADD3.X R29, R26, R39, R27, P3, !PT ;  /* 0x000000271a1d7210 */ /* 0x000fe20001ffe41b */
[----:B------:R-:W-:Y:S01]  /*18f0*/  IMAD R27, R195, UR6, RZ ;  /* 0x00000006c31b7c24 */ /* 0x000fe2000f8e02ff */
[----:B------:R-:W-:Y:S01]  /*1900*/  MOV R36, R42 ;  /* 0x0000002a00247202 */ /* 0x000fe20000000f00 */
[----:B------:R-:W-:-:S02]  /*1910*/  IMAD R16, R17, R6, RZ ;  /* 0x0000000611107224 */ /* 0x000fc400078e02ff */
[----:B------:R-:W-:Y:S02]  /*1920*/  IMAD.MOV.U32 R214, RZ, RZ, R32 ;  /* 0x000000ffffd67224 */ /* 0x000fe400078e0020 */
[----:B------:R-:W-:Y:S02]  /*1930*/  IMAD.MOV.U32 R213, RZ, RZ, R33 ;  /* 0x000000ffffd57224 */ /* 0x000fe400078e0021 */
[----:B------:R-:W-:-:S04]  /*1940*/  IMAD.WIDE.U32 R32, R194, UR6, R28 ;  /* 0x00000006c2207c25 */ /* 0x000fc8000f8e001c */
[----:B------:R-:W-:Y:S01]  /*1950*/  IMAD R27, R194, UR7, R27 ;  /* 0x00000007c21b7c24 */ /* 0x000fe2000f8e021b */
[----:B------:R-:W-:Y:S01]  /*1960*/  ULDC.64 UR6, c[0x0][0x3e0] ;  /* 0x0000f80000067ab9 */ /* 0x000fe20000000a00 */
[C---:B------:R-:W-:Y:S01]  /*1970*/  IMAD R29, R187.reuse, R7, R16 ;  /* 0x00000007bb1d7224 */ /* 0x040fe200078e0210 */
[----:B------:R-:W-:Y:S01]  /*1980*/  LEA R248, P3, R32, UR8, 0x1 ;  /* 0x0000000820f87c11 */ /* 0x000fe2000f8608ff */
[----:B------:R-:W-:Y:S01]  /*1990*/  IMAD.WIDE.U32 R30, R187, R6, R36 ;  /* 0x00000006bb1e7225 */ /* 0x000fe200078e0024 */
[----:B------:R-:W-:-:S03]  /*19a0*/  IADD3 R27, R33, R27, RZ ;  /* 0x0000001b211b7210 */ /* 0x000fc60007ffe0ff */
[----:B------:R-:W-:Y:S01]  /*19b0*/  IMAD.IADD R29, R31, 0x1, R29 ;  /* 0x000000011f1d7824 */ /* 0x000fe200078e021d */
[----:B------:R-:W-:Y:S01]  /*19c0*/  LEA R246, P2, R30, UR6, 0x1 ;  /* 0x000000061ef67c11 */ /* 0x000fe2000f8408ff */
[----:B------:R-:W-:Y:S01]  /*19d0*/  VIADD R234, R234, 0xffffffff ;  /* 0xffffffffeaea7836 */ /* 0x000fe20000000000 */
[----:B------:R-:W-:Y:S02]  /*19e0*/  LEA.HI.X R249, R32, UR9, R27, 0x1, P3 ;  /* 0x0000000920f97c11 */ /* 0x000fe400098f0c1b */
[----:B------:R-:W-:Y:S01]  /*19f0*/  LEA.HI.X R247, R30, UR7, R29, 0x1, P2 ;  /* 0x000000071ef77c11 */ /* 0x000fe200090f0c1d */
[----:B------:R-:W-:Y:S08]  /*1a00*/  @P4 BRA `(.L_x_689) ;  /* 0x00000008002c4947 */ /* 0x000ff00003800000 */
        /* <DEDUP_REMOVED lines=25> */
.L_x_690:
        /* <DEDUP_REMOVED lines=12> */
.L_x_691:
        /* <DEDUP_REMOVED lines=32> */
.L_x_693:
[----:B------:R-:W-:Y:S05]  /*1e60*/  BSYNC B0 ;  /* 0x0000000000007941 */ /* 0x000fea0003800000 */
.L_x_692:
        /* <DEDUP_REMOVED lines=19> */
.L_x_695:
[----:B------:R-:W-:Y:S05]  /*1fa0*/  BSYNC B0 ;  /* 0x0000000000007941 */ /* 0x000fea0003800000 */
.L_x_694:
        /* <DEDUP_REMOVED lines=28> */
.L_x_697:
[----:B------:R-:W-:Y:S05]  /*2170*/  BSYNC B0 ;  /* 0x0000000000007941 */ /* 0x000fea0003800000 */
.L_x_696:
        /* <DEDUP_REMOVED lines=20> */
.L_x_689:
[----:B------:R-:W-:Y:S01]  /*22c0*/  @P0 BAR.SYNC.DEFER_BLOCKING 0x0 ;  /* 0x0000000000000b1d */ /* 0x000fe20000010000 */
[----:B------:R-:W-:Y:S01]  /*22d0*/  IMAD R16, R234, -0x40, R237 ;  /* 0xffffffc0ea107824 */ /* 0x000fe200078e02ed */
[----:B------:R-:W-:Y:S01]  /*22e0*/  LEA R202, R186, UR5, 0x1 ;  /* 0x00000005baca7c11 */ /* 0x000fe2000f8e08ff */
[C---:B------:R-:W-:Y:S01]  /*22f0*/  VIADD R26, R187.reuse, 0x20 ;  /* 0x00000020bb1a7836 */ /* 0x040fe20000000000 */
        /* <DEDUP_REMOVED lines=30> */
.L_x_700:
[----:B------:R-:W-:Y:S05]  /*24e0*/  BSYNC B0 ;  /* 0x0000000000007941 */ /* 0x000fea0003800000 */
.L_x_699:
        /* <DEDUP_REMOVED lines=38> */
.L_x_702:
[----:B------:R-:W-:Y:S05]  /*2750*/  BSYNC B0 ;  /* 0x0000000000007941 */ /* 0x000fea0003800000 */
.L_x_701:
        /* <DEDUP_REMOVED lines=16> */
.L_x_704:
        /* <DEDUP_REMOVED lines=29> */
.L_x_705:
[----:B------:R-:W-:Y:S05]  /*2a30*/  BSYNC B0 ;  /* 0x0000000000007941 */ /* 0x000fea0003800000 */
.L_x_703:
        /* <DEDUP_REMOVED lines=17> */
.L_x_707:
        /* <DEDUP_REMOVED lines=37> */
.L_x_708:
[----:B------:R-:W-:Y:S05]  /*2da0*/  BSYNC B0 ;  /* 0x0000000000007941 */ /* 0x000fea0003800000 */
.L_x_706:
        /* <DEDUP_REMOVED lines=58> */
.L_x_710:
[----:B------:R-:W-:Y:S05]  /*3150*/  BSYNC B0 ;  /* 0x0000000000007941 */ /* 0x000fea0003800000 */
.L_x_709:
        /* <DEDUP_REMOVED lines=41> */
.L_x_712:
[----:B------:R-:W-:Y:S05]  /*33f0*/  BSYNC B0 ;  /* 0x0000000000007941 */ /* 0x000fea0003800000 */
.L_x_711:
        /* <DEDUP_REMOVED lines=45> */
.L_x_714:
[----:B------:R-:W-:Y:S05]  /*36d0*/  BSYNC B0 ;  /* 0x0000000000007941 */ /* 0x000fea0003800000 */
.L_x_713:
        /* <DEDUP_REMOVED lines=15> */
[----:B------:R-:W5:Y:S01]  /*37d0*/  @!P5 LDC.64 R8, c[0x0][0x220] ;  /* 0x00008800ff08db82 */ /* 0x000f620000000a00 */
[----:B------:R-:W-:Y:S01]  /*37e0*/  IMAD R17, R19, R11, R17 ;  /* 0x0000000b13117224 */ /* 0x000fe200078e0211 */
[----:B------:R2:W-:Y:S03]  /*37f0*/  @P5 STS.128 [R202+0x19000], RZ ;  /* 0x019000ffca005388 */ /* 0x0005e60000000c00 */
[----:B------:R-:W-:-:S03]  /*3800*/  IMAD.IADD R17, R21, 0x1, R17 ;  /* 0x0000000115117824 */ /* 0x000fc600078e0211 */
[----:B-1----:R-:W1:Y:S08]  /*3810*/  @!P4 LDC.64 R6, c[0x0][0x220] ;  /* 0x00008800ff06cb82 */ /* 0x002e700000000a00 */
[----:B------:R-:W3:Y:S01]  /*3820*/  @!P2 LDC.64 R4, c[0x0][0x220] ;  /* 0x00008800ff04ab82 */ /* 0x000ee20000000a00 */
[----:B-----5:R-:W-:-:S04]  /*3830*/  @!P5 LEA R8, P6, R20, R8, 0x1 ;  /* 0x000000081408d211 */ /* 0x020fc800078c08ff */
[C---:B------:R-:W-:Y:S02]  /*3840*/  @!P5 LEA.HI.X R9, R20.reuse, R9, R17, 0x1, P6 ;  /* 0x000000091409d211 */ /* 0x040fe400030f0c11 */
[----:B-1----:R-:W-:-:S03]  /*3850*/  @!P4 LEA R6, P3, R20, R6, 0x1 ;  /* 0x000000061406c211 */ /* 0x002fc600078608ff */
[----:B------:R-:W-:Y:S01]  /*3860*/  @!PT LDS RZ, [RZ] ;  /* 0x00000000fffff984 */ /* 0x000fe20000000800 */
[----:B------:R-:W-:Y:S01]  /*3870*/  @!PT LDS RZ, [RZ] ;  /* 0x00000000fffff984 */ /* 0x000fe20000000800 */
[----:B------:R-:W-:Y:S01]  /*3880*/  @!PT LDS RZ, [RZ] ;  /* 0x00000000fffff984 */ /* 0x000fe20000000800 */
[----:B------:R2:W-:Y:S01]  /*3890*/  @!P5 LDGSTS.E.BYPASS.LTC128B.128 [R202+0x19000], desc[UR14][R8.64] ;  /* 0x1900000008cadfae */ /* 0x0005e2000b901d4e */
[----:B------:R-:W-:-:S03]  /*38a0*/  @!P4 LEA.HI.X R7, R20, R7, R17, 0x1, P3 ;  /* 0x000000071407c211 */ /* 0x000fc600018f0c11 */
[----:B------:R2:W-:Y:S01]  /*38b0*/  @P4 STS.128 [R202+0x1b000], RZ ;  /* 0x01b000ffca004388 */ /* 0x0005e20000000c00 */
        /* <DEDUP_REMOVED lines=11> */
.L_x_716:
[----:B------:R-:W-:Y:S05]  /*3970*/  BSYNC B0 ;  /* 0x0000000000007941 */ /* 0x000fea0003800000 */
.L_x_715:
[----:B------:R-:W-:Y:S01]  /*3980*/  ULDC.64 UR6, c[0x0][0x3c8] ;  /* 0x0000f20000067ab9 */ /* 0x000fe20000000a00 */
[----:B------:R-:W3:Y:S01]  /*3990*/  LDC.64 R182, c[0x0][0x3b8] ;  /* 0x0000ee00ffb67b82 */ /* 0x000ee20000000a00 */
[----:B------:R-:W-:Y:S01]  /*39a0*/  ISETP.NE.U32.AND P5, PT, RZ, UR6, PT ;  /* 0x00000006ff007c0c */ /* 0x000fe2000bfa5070 */
[----:B--2---:R-:W-:Y:S01]  /*39b0*/  IMAD R8, R190, R12, R194 ;  /* 0x0000000cbe087224 */ /* 0x004fe200078e02c2 */
[----:B------:R-:W-:Y:S01]  /*39c0*/  ISETP.GE.AND P2, PT, R192, R16, PT ;  /* 0x00000010c000720c */ /* 0x000fe20003f46270 */
[----:B------:R-:W-:Y:S01]  /*39d0*/  IMAD.MOV.U32 R231, RZ, RZ, 0x7f800000 ;  /* 0x7f800000ffe77424 */ /* 0x000fe200078e00ff */
[----:B------:R-:W-:Y:S01]  /*39e0*/  ISETP.NE.AND.EX P5, PT, RZ, UR7, PT, P5 ;  /* 0x00000007ff007c0c */ /* 0x000fe2000bfa5350 */
[----:B------:R-:W-:Y:S01]  /*39f0*/  IMAD.MOV.U32 R232, RZ, RZ, 0x7f800000 ;  /* 0x7f800000ffe87424 */ /* 0x000fe200078e00ff */
[----:B------:R-:W0:Y:S01]  /*3a00*/  LDGDEPBAR ;  /* 0x00000000000079af */ /* 0x000e220000000000 */
[----:B------:R-:W2:Y:S01]  /*3a10*/  LDC R205, c[0x0][0x270] ;  /* 0x00009c00ffcd7b82 */ /* 0x000ea20000000800 */
[----:B------:R-:W-:Y:S01]  /*3a20*/  IMAD.SHL.U32 R210, R184, 0x20, RZ ;  /* 0x00000020b8d27824 */ /* 0x000fe200078e00ff */
[----:B------:R-:W-:Y:S01]  /*3a30*/  SHF.R.S32.HI R216, RZ, 0x1f, R242 ;  /* 0x0000001fffd87819 */ /* 0x000fe200000114f2 */
[----:B------:R-:W-:Y:S01]  /*3a40*/  IMAD.MOV.U32 R174, RZ, RZ, 0x20 ;  /* 0x00000020ffae7424 */ /* 0x000fe200078e00ff */
[----:B------:R-:W-:Y:S01]  /*3a50*/  ULDC UR4, c[0x0][0x2d0] ;  /* 0x0000b40000047ab9 */ /* 0x000fe20000000800 */
[----:B------:R-:W-:-:S02]  /*3a60*/  IMAD.MOV.U32 R173, RZ, RZ, 0x40 ;  /* 0x00000040ffad7424 */ /* 0x000fc400078e00ff */
[----:B------:R-:W-:Y:S02]  /*3a70*/  VIADD R176, R179, 0x3000 ;  /* 0x00003000b3b07836 */ /* 0x000fe40000000000 */
[----:B------:R-:W-:Y:S01]  /*3a80*/  VIADD R175, R180, 0x3000 ;  /* 0x00003000b4af7836 */ /* 0x000fe20000000000 */
[----:B-1----:R-:W1:Y:S01]  /*3a90*/  @P5 LDC.64 R4, c[0x0][0x3d0] ;  /* 0x0000f400ff045b82 */ /* 0x002e620000000a00 */
[----:B------:R-:W-:Y:S01]  /*3aa0*/  IMAD.MOV.U32 R230, RZ, RZ, RZ ;  /* 0x000000ffffe67224 */ /* 0x000fe200078e00ff */
[----:B------:R-:W-:Y:S01]  /*3ab0*/  CS2R R142, SRZ ;  /* 0x00000000008e7805 */ /* 0x000fe2000001ff00 */
[----:B------:R-:W-:Y:S01]  /*3ac0*/  IMAD.MOV.U32 R229, RZ, RZ, R233 ;  /* 0x000000ffffe57224 */ /* 0x000fe200078e00e9 */
[----:B------:R-:W-:Y:S02]  /*3ad0*/  CS2R R140, SRZ ;  /* 0x00000000008c7805 */ /* 0x000fe4000001ff00 */
[----:B------:R-:W-:Y:S01]  /*3ae0*/  CS2R R146, SRZ ;  /* 0x0000000000927805 */ /* 0x000fe2000001ff00 */
[----:B---3--:R-:W3:Y:S01]  /*3af0*/  LDG.E.64 R10, desc[UR14][R182.64+0x8] ;  /* 0x0000080eb60a7981 */ /* 0x008ee2000c1e1b00 */
        /* <DEDUP_REMOVED lines=17> */
[-C--:B-1----:R-:W-:Y:S01]  /*3c10*/  @P5 IMAD R13, R13, R4.reuse, RZ ;  /* 0x000000040d0d5224 */ /* 0x082fe200078e02ff */
[----:B------:R-:W-:Y:S01]  /*3c20*/  CS2R R106, SRZ ;  /* 0x00000000006a7805 */ /* 0x000fe2000001ff00 */
[----:B------:R-:W-:Y:S01]  /*3c30*/  @P5 IMAD.WIDE.U32 R6, R190, R4, R194 ;  /* 0x00000004be065225 */ /* 0x000fe200078e00c2 */
[----:B------:R-:W-:-:S02]  /*3c40*/  CS2R R104, SRZ ;  /* 0x0000000000687805 */ /* 0x000fc4000001ff00 */
[----:B------:R-:W-:Y:S02]  /*3c50*/  CS2R R102, SRZ ;  /* 0x0000000000667805 */ /* 0x000fe4000001ff00 */
[----:B------:R-:W-:Y:S01]  /*3c60*/  CS2R R100, SRZ ;  /* 0x0000000000647805 */ /* 0x000fe2000001ff00 */
[----:B------:R-:W-:Y:S01]  /*3c70*/  @P5 IMAD R5, R190, R5, R13 ;  /* 0x00000005be055224 */ /* 0x000fe200078e020d */
[----:B------:R-:W-:Y:S01]  /*3c80*/  @P5 LEA R4, P1, R6, UR6, 0x2 ;  /* 0x0000000606045c11 */ /* 0x000fe2000f8210ff */
[----:B------:R-:W4:Y:S01]  /*3c90*/  LDG.E.64 R182, desc[UR14][R182.64] ;  /* 0x0000000eb6b67981 */ /* 0x000f22000c1e1b00 */
[----:B------:R-:W-:Y:S01]  /*3ca0*/  IMAD.SHL.U32 R8, R8, 0x20, RZ ;  /* 0x0000002008087824 */ /* 0x000fe200078e00ff */
[----:B------:R-:W-:Y:S01]  /*3cb0*/  SEL R176, R176, R179, !P0 ;  /* 0x000000b3b0b07207 */ /* 0x000fe20004000000 */
[----:B------:R-:W-:Y:S01]  /*3cc0*/  @P5 IMAD.IADD R5, R7, 0x1, R5 ;  /* 0x0000000107055824 */ /* 0x000fe200078e0205 */
[----:B------:R-:W-:Y:S02]  /*3cd0*/  SEL R175, R175, R180, !P0 ;  /* 0x000000b4afaf7207 */ /* 0x000fe40004000000 */
[----:B------:R-:W-:-:S02]  /*3ce0*/  CS2R R62, SRZ ;  /* 0x00000000003e7805 */ /* 0x000fc4000001ff00 */
[----:B------:R-:W-:Y:S02]  /*3cf0*/  CS2R R60, SRZ ;  /* 0x00000000003c7805 */ /* 0x000fe4000001ff00 */
[----:B------:R-:W-:Y:S02]  /*3d00*/  CS2R R66, SRZ ;  /* 0x0000000000427805 */ /* 0x000fe4000001ff00 */
[----:B------:R-:W-:Y:S02]  /*3d10*/  @P5 LEA.HI.X R5, R6, UR7, R5, 0x2, P1 ;  /* 0x0000000706055c11 */ /* 0x000fe400088f1405 */
[----:B------:R-:W-:Y:S02]  /*3d20*/  CS2R R64, SRZ ;  /* 0x0000000000407805 */ /* 0x000fe4000001ff00 */
[----:B------:R-:W-:Y:S01]  /*3d30*/  LEA.HI R7, R14, R15, RZ, 0x4 ;  /* 0x0000000f0e077211 */ /* 0x000fe200078f20ff */
[----:B------:R-:W1:Y:S01]  /*3d40*/  @P5 LDC R6, c[0x0][0x2e8] ;  /* 0x0000ba00ff065b82 */ /* 0x000e620000000800 */
[----:B------:R-:W-:Y:S01]  /*3d50*/  CS2R R58, SRZ ;  /* 0x00000000003a7805 */ /* 0x000fe2000001ff00 */
[----:B------:R2:W4:Y:S01]  /*3d60*/  @P5 LDG.E R4, desc[UR14][R4.64] ;  /* 0x0000000e04045981 */ /* 0x000522000c1e1900 */
[----:B------:R-:W-:-:S02]  /*3d70*/  LOP3.LUT R7, R7, 0xfffffff0, RZ, 0xc0, !PT ;  /* 0xfffffff007077812 */ /* 0x000fc400078ec0ff */
        /* <DEDUP_REMOVED lines=19> */
[----:B------:R-:W-:Y:S01]  /*3eb0*/  LEA R176, R176, UR5, 0x1 ;  /* 0x00000005b0b07c11 */ /* 0x000fe2000f8e08ff */
[----:B------:R-:W-:Y:S01]  /*3ec0*/  ULDC UR6, c[0x0][0x2dc] ;  /* 0x0000b70000067ab9 */ /* 0x000fe20000000800 */
[----:B------:R-:W-:Y:S01]  /*3ed0*/  LEA R175, R175, UR5, 0x1 ;  /* 0x00000005afaf7c11 */ /* 0x000fe2000f8e08ff */
[----:B------:R-:W-:Y:S01]  /*3ee0*/  ULDC.U8 UR8, c[0x0][0x388] ;  /* 0x0000e20000087ab9 */ /* 0x000fe20000000000 */
[----:B--2---:R-:W-:Y:S01]  /*3ef0*/  VIADD R5, R192, 0x8 ;  /* 0x00000008c0057836 */ /* 0x004fe20000000000 */
[----:B------:R-:W-:-:S04]  /*3f00*/  ULDC UR7, c[0x0][0x2ec] ;  /* 0x0000bb0000077ab9 */ /* 0x000fc80000000800 */
[----:B------:R-:W-:Y:S02]  /*3f10*/  ISETP.GE.AND P1, PT, R5, R16, PT ;  /* 0x000000100500720c */ /* 0x000fe40003f26270 */
[----:B------:R-:W2:Y:S01]  /*3f20*/  S2R R5, SR_TID.X ;  /* 0x0000000000057919 */ /* 0x000ea20000002100 */
[----:B------:R-:W-:-:S05]  /*3f30*/  IMAD.IADD R15, R15, 0x1, -R7 ;  /* 0x000000010f0f7824 */ /* 0x000fca00078e0a07 */
[----:B------:R-:W-:-:S04]  /*3f40*/  SHF.R.S32.HI R7, RZ, 0x1f, R15 ;  /* 0x0000001fff077819 */ /* 0x000fc8000001140f */
[----:B------:R-:W-:-:S04]  /*3f50*/  LEA.HI R7, R7, R15, RZ, 0x3 ;  /* 0x0000000f07077211 */ /* 0x000fc800078f18ff */
[----:B------:R-:W-:Y:S01]  /*3f60*/  LOP3.LUT R7, R7, 0xfffffff8, RZ, 0xc0, !PT ;  /* 0xfffffff807077812 */ /* 0x000fe200078ec0ff */
[----:B------:R-:W-:Y:S01]  /*3f70*/  IMAD.WIDE R16, R192, 0x4, R250 ;  /* 0x00000004c0107825 */ /* 0x000fe200078e02fa */
[----:B-1----:R-:W1:Y:S03]  /*3f80*/  @P5 MUFU.RCP R6, R6 ;  /* 0x0000000600065308 */ /* 0x002e660000001000 */
[----:B------:R-:W-:Y:S01]  /*3f90*/  IMAD.IADD R7, R15, 0x1, -R7 ;  /* 0x000000010f077824 */ /* 0x000fe200078e0a07 */
[----:B------:R1:W5:Y:S04]  /*3fa0*/  @!P2 LDG.E R231, desc[UR14][R16.64] ;  /* 0x0000000e10e7a981 */ /* 0x000368000c1e1900 */
[----:B------:R1:W5:Y:S01]  /*3fb0*/  @!P1 LDG.E R232, desc[UR14][R16.64+0x20] ;  /* 0x0000200e10e89981 */ /* 0x000362000c1e1900 */
[----:B--2---:R-:W-:-:S05]  /*3fc0*/  IMAD.SHL.U32 R5, R5, 0x2, RZ ;  /* 0x0000000205057824 */ /* 0x004fca00078e00ff */
[----:B------:R-:W-:-:S05]  /*3fd0*/  LOP3.LUT R210, R210, 0x6, R5, 0xf8, !PT ;  /* 0x00000006d2d27812 */ /* 0x000fca00078ef805 */
[----:B------:R-:W-:-:S04]  /*3fe0*/  IMAD R210, R191, 0x40, R210 ;  /* 0x00000040bfd27824 */ /* 0x000fc800078e02d2 */
[C---:B------:R-:W-:Y:S02]  /*3ff0*/  VIADD R209, R210.reuse, 0x18 ;  /* 0x00000018d2d17836 */ /* 0x040fe40000000000 */
[C---:B------:R-:W-:Y:S02]  /*4000*/  VIADD R208, R210.reuse, 0x11 ;  /* 0x00000011d2d07836 */ /* 0x040fe40000000000 */
[C---:B------:R-:W-:Y:S02]  /*4010*/  VIADD R207, R210.reuse, 0x10 ;  /* 0x00000010d2cf7836 */ /* 0x040fe40000000000 */
[C---:B------:R-:W-:Y:S02]  /*4020*/  VIADD R206, R210.reuse, 0x9 ;  /* 0x00000009d2ce7836 */ /* 0x040fe40000000000 */
[C---:B------:R-:W-:Y:S02]  /*4030*/  VIADD R240, R210.reuse, 0x8 ;  /* 0x00000008d2f07836 */ /* 0x040fe40000000000 */
[----:B------:R-:W-:-:S02]  /*4040*/  VIADD R239, R210, 0x1 ;  /* 0x00000001d2ef7836 */ /* 0x000fc40000000000 */
[----:B------:R-:W-:Y:S01]  /*4050*/  VIADD R200, R210, 0x19 ;  /* 0x00000019d2c87836 */ /* 0x000fe20000000000 */
[----:B------:R-:W-:Y:S02]  /*4060*/  I2FP.F32.S32 R201, R210 ;  /* 0x000000d200c97245 */ /* 0x000fe40000201400 */
[----:B------:R-:W-:Y:S02]  /*4070*/  I2FP.F32.S32 R209, R209 ;  /* 0x000000d100d17245 */ /* 0x000fe40000201400 */
[----:B------:R-:W-:Y:S02]  /*4080*/  I2FP.F32.S32 R208, R208 ;  /* 0x000000d000d07245 */ /* 0x000fe40000201400 */
[----:B------:R-:W-:Y:S02]  /*4090*/  I2FP.F32.S32 R207, R207 ;  /* 0x000000cf00cf7245 */ /* 0x000fe40000201400 */
[----:B------:R-:W-:Y:S02]  /*40a0*/  I2FP.F32.S32 R206, R206 ;  /* 0x000000ce00ce7245 */ /* 0x000fe40000201400 */
[----:B------:R-:W-:-:S02]  /*40b0*/  I2FP.F32.S32 R240, R240 ;  /* 0x000000f000f07245 */ /* 0x000fc40000201400 */
[----:B------:R-:W-:Y:S02]  /*40c0*/  I2FP.F32.S32 R239, R239 ;  /* 0x000000ef00ef7245 */ /* 0x000fe40000201400 */
[----:B------:R-:W-:Y:S02]  /*40d0*/  I2FP.F32.S32 R241, R200 ;  /* 0x000000c800f17245 */ /* 0x000fe40000201400 */
[----:B---3--:R-:W-:-:S04]  /*40e0*/  IADD3 R242, P4, P3, R8, R10, R242 ;  /* 0x0000000a08f27210 */ /* 0x008fc80007b9e0f2 */
[----:B------:R-:W-:-:S05]  /*40f0*/  R2P PR, R7, 0x6 ;  /* 0x0000000607007804 */ /* 0x000fca0000000000 */
[----:B------:R-:W-:Y:S02]  /*4100*/  SEL R174, R174, 0xffffffe0, !P1 ;  /* 0xffffffe0aeae7807 */ /* 0x000fe40004800000 */
[----:B------:R-:W-:Y:S02]  /*4110*/  SEL R173, R173, 0xffffffc0, !P2 ;  /* 0xffffffc0adad7807 */ /* 0x000fe40005000000 */
[----:B------:R-:W-:Y:S01]  /*4120*/  SHF.R.S32.HI R8, RZ, 0x1f, R8 ;  /* 0x0000001fff087819 */ /* 0x000fe20000011408 */
[----:B------:R-:W-:Y:S02]  /*4130*/  IMAD.IADD R172, R177, 0x1, R174 ;  /* 0x00000001b1ac7824 */ /* 0x000fe400078e02ae */
[----:B------:R-:W-:Y:S01]  /*4140*/  IMAD.WIDE.U32 R242, R242, -0x2daee0ad, RZ ;  /* 0xd2511f53f2f27825 */ /* 0x000fe200078e00ff */
[----:B------:R-:W-:-:S03]  /*4150*/  IADD3.X R216, R8, R11, R216, P4, P3 ;  /* 0x0000000b08d87210 */ /* 0x000fc600027e64d8 */
[----:B------:R-:W-:Y:S02]  /*4160*/  IMAD.IADD R170, R177, 0x1, R173 ;  /* 0x00000001b1aa7824 */ /* 0x000fe400078e02ad */
[----:B------:R-:W-:Y:S02]  /*4170*/  IMAD.IADD R171, R173, 0x1, R172 ;  /* 0x00000001adab7824 */ /* 0x000fe400078e02ac */
[C---:B----4-:R-:W-:Y:S02]  /*4180*/  VIADD R228, R183.reuse, 0x646e171e ;  /* 0x646e171eb7e47836 */ /* 0x050fe40000000000 */
[C---:B------:R-:W-:Y:S02]  /*4190*/  VIADD R227, R182.reuse, 0xb54cda56 ;  /* 0xb54cda56b6e37836 */ /* 0x040fe40000000000 */
[----:B------:R-:W-:Y:S02]  /*41a0*/  VIADD R226, R183, 0xa9066899 ;  /* 0xa9066899b7e27836 */ /* 0x000fe40000000000 */
[----:B------:R-:W-:-:S02]  /*41b0*/  VIADD R225, R182, 0x1715609d ;  /* 0x1715609db6e17836 */ /* 0x000fc40000000000 */
[C---:B------:R-:W-:Y:S02]  /*41c0*/  VIADD R224, R183.reuse, 0xed9eba14 ;  /* 0xed9eba14b7e07836 */ /* 0x040fe40000000000 */
[----:B------:R-:W-:Y:S02]  /*41d0*/  VIADD R223, R182, 0x78dde6e4 ;  /* 0x78dde6e4b6df7836 */ /* 0x000fe40000000000 */
[C---:B------:R-:W-:Y:S02]  /*41e0*/  VIADD R222, R183.reuse, 0x32370b8f ;  /* 0x32370b8fb7de7836 */ /* 0x040fe40000000000 */
[----:B-1----:R-:W-:Y:S01]  /*41f0*/  @P5 FMUL.FTZ R230, R4, R6 ;  /* 0x0000000604e65220 */ /* 0x002fe20000410000 */
[C---:B------:R-:W-:Y:S02]  /*4200*/  VIADD R221, R182.reuse, 0xdaa66d2b ;  /* 0xdaa66d2bb6dd7836 */ /* 0x040fe40000000000 */
[----:B------:R-:W-:Y:S02]  /*4210*/  VIADD R220, R183, 0x76cf5d0a ;  /* 0x76cf5d0ab7dc7836 */ /* 0x000fe40000000000 */
[----:B------:R-:W-:-:S02]  /*4220*/  VIADD R219, R182, 0x3c6ef372 ;  /* 0x3c6ef372b6db7836 */ /* 0x000fc40000000000 */
[----:B------:R-:W-:Y:S02]  /*4230*/  VIADD R218, R183, 0xbb67ae85 ;  /* 0xbb67ae85b7da7836 */ /* 0x000fe40000000000 */
[----:B------:R-:W-:-:S07]  /*4240*/  VIADD R217, R182, 0x9e3779b9 ;  /* 0x9e3779b9b6d97836 */ /* 0x000fce0000000000 */
.L_x_719:
[----:B------:R-:W0:Y:S01]  /*4250*/  LDGDEPBAR ;  /* 0x00000000000079af */ /* 0x000e220000000000 */
[C---:B------:R-:W-:Y:S01]  /*4260*/  IMAD.IADD R98, R175.reuse, 0x1, R174 ;  /* 0x00000001af627824 */ /* 0x040fe200078e02ae */
[----:B------:R-:W-:Y:S01]  /*4270*/  LEA R151, R180, UR5, 0x1 ;  /* 0x00000005b4977c11 */ /* 0x000fe2000f8e08ff */
[--C-:B------:R-:W-:Y:S01]  /*4280*/  IMAD.IADD R97, R175, 0x1, R173.reuse ;  /* 0x00000001af617824 */ /* 0x100fe200078e02ad */
[----:B-----5:R-:W-:Y:S01]  /*4290*/  FSETP.NEU.FTZ.AND P5, PT, R232, -INF , PT ;  /* 0xff800000e800780b */ /* 0x020fe20003fbd000 */
[----:B------:R-:W-:Y:S01]  /*42a0*/  IMAD.IADD R96, R98, 0x1, R173 ;  /* 0x0000000162607824 */ /* 0x000fe200078e02ad */
[----:B------:R-:W-:Y:S01]  /*42b0*/  FSETP.NEU.FTZ.AND P6, PT, R231, -INF , PT ;  /* 0xff800000e700780b */ /* 0x000fe20003fdd000 */
[----:B------:R-:W-:Y:S02]  /*42c0*/  IMAD.MOV.U32 R215, RZ, RZ, R213 ;  /* 0x000000ffffd77224 */ /* 0x000fe400078e00d5 */
[--C-:B------:R-:W-:Y:S02]  /*42d0*/  IMAD.IADD R150, R174, 0x1, R151.reuse ;  /* 0x00000001ae967824 */ /* 0x100fe400078e0297 */
[C---:B------:R-:W-:Y:S02]  /*42e0*/  IMAD.IADD R149, R173.reuse, 0x1, R151 ;  /* 0x00000001ad957824 */ /* 0x040fe400078e0297 */
[----:B------:R-:W-:Y:S01]  /*42f0*/  IMAD.IADD R148, R173, 0x1, R150 ;  /* 0x00000001ad947824 */ /* 0x000fe200078e0296 */
        /* <DEDUP_REMOVED lines=76> */
[----:B------:R-:W-:Y:S05]  /*47c0*/  HMMA.16816.F32.BF16 R16, R76, R74, R16 ;  /* 0x0000004a4c10723c */ /* 0x000fea0000041810 */
[----:B------:R-:W-:Y:S01]  /*47d0*/  IMAD.SHL.U32 R73, R191, 0x40, RZ ;  /* 0x00000040bf497824 */ /* 0x000fe200078e00ff */
[C---:B----4-:R-:W-:Y:S05]  /*47e0*/  HMMA.16816.F32.BF16 R4, R80.reuse, R88, R4 ;  /* 0x000000585004723c */ /* 0x050fea0000041804 */
[----:B------:R-:W-:Y:S01]  /*47f0*/  IADD3 R74, R237, 0x40, R73 ;  /* 0x00000040ed4a7810 */ /* 0x000fe20007ffe049 */
[C---:B------:R-:W-:Y:S05]  /*4800*/  HMMA.16816.F32.BF16 R8, R80.reuse, R90, R8 ;  /* 0x0000005a5008723c */ /* 0x040fea0000041808 */
[----:B------:R-:W-:Y:S01]  /*4810*/  IMAD.SHL.U32 R72, R234, 0x40, RZ ;  /* 0x00000040ea487824 */ /* 0x000fe200078e00ff */
[C---:B-1----:R-:W-:Y:S05]  /*4820*/  HMMA.16816.F32.BF16 R12, R80.reuse, R68, R12 ;  /* 0x00000044500c723c */ /* 0x042fea000004180c */
[----:B------:R-:W-:Y:S01]  /*4830*/  IMAD.IADD R74, R74, 0x1, -R235 ;  /* 0x000000014a4a7824 */ /* 0x000fe200078e0aeb */
[----:B------:R-:W-:Y:S04]  /*4840*/  HMMA.16816.F32.BF16 R16, R80, R70, R16 ;  /* 0x000000465010723c */ /* 0x000fe80000041810 */
[----:B------:R-:W-:Y:S01]  /*4850*/  ISETP.GE.AND P3, PT, R72, R74, PT ;  /* 0x0000004a4800720c */ /* 0x000fe20003f66270 */
[----:B------:R-:W-:Y:S01]  /*4860*/  IMAD R76, R234, 0x4, R185 ;  /* 0x00000004ea4c7824 */ /* 0x000fe200078e02b9 */
[C---:B--2---:R-:W-:Y:S05]  /*4870*/  HMMA.16816.F32.BF16 R4, R84.reuse, R92, R4 ;  /* 0x0000005c5404723c */ /* 0x044fea0000041804 */
[----:B------:R-:W-:Y:S01]  /*4880*/  VIADD R74, R73, 0x40 ;  /* 0x00000040494a7836 */ /* 0x000fe20000000000 */
[C---:B------:R-:W-:Y:S04]  /*4890*/  HMMA.16816.F32.BF16 R8, R84.reuse, R94, R8 ;  /* 0x0000005e5408723c */ /* 0x040fe80000041808 */
[----:B------:R-:W-:Y:S01]  /*48a0*/  ISETP.LT.AND P3, PT, R74, R235, P3 ;  /* 0x000000eb4a00720c */ /* 0x000fe20001f61270 */
[----:B------:R-:W-:Y:S06]  /*48b0*/  IMAD.WIDE.U32 R76, R76, -0x326172a9, RZ ;  /* 0xcd9e8d574c4c7825 */ /* 0x000fec00078e00ff */
[----:B------:R-:W-:Y:S01]  /*48c0*/  IMAD R75, R191, 0x2, R184 ;  /* 0x00000002bf4b7824 */ /* 0x000fe200078e02b8 */
[----:B------:R-:W-:Y:S04]  /*48d0*/  LOP3.LUT R74, R77, R216, R182, 0x96, !PT ;  /* 0x000000d84d4a7212 */ /* 0x000fe800078e96b6 */
[----:B------:R-:W-:Y:S01]  /*48e0*/  LOP3.LUT R73, R183, R75, RZ, 0x3c, !PT ;  /* 0x0000004bb7497212 */ /* 0x000fe200078e3cff */
[----:B------:R-:W-:Y:S04]  /*48f0*/  IMAD.WIDE.U32 R74, R74, -0x2daee0ad, RZ ;  /* 0xd2511f534a4a7825 */ /* 0x000fe800078e00ff */
[-C--:B------:R-:W-:Y:S01]  /*4900*/  FFMA.FTZ R4, R201, R230.reuse, R4 ;  /* 0x000000e6c9047223 */ /* 0x080fe20000010004 */
[----:B------:R-:W-:Y:S01]  /*4910*/  LOP3.LUT R73, R73, R243, RZ, 0x3c, !PT ;  /* 0x000000f349497212 */ /* 0x000fe200078e3cff */
[----:B------:R-:W-:Y:S01]  /*4920*/  FFMA.FTZ R5, R239, R230, R5 ;  /* 0x000000e6ef057223 */ /* 0x000fe20000010005 */
[----:B------:R-:W-:Y:S01]  /*4930*/  LOP3.LUT R68, R75, R242, R218, 0x96, !PT ;  /* 0x000000f24b447212 */ /* 0x000fe200078e96da */
[-C--:B------:R-:W-:Y:S01]  /*4940*/  FFMA.FTZ R6, R201, R230.reuse, R6 ;  /* 0x000000e6c9067223 */ /* 0x080fe20000010006 */
[-C--:B------:R-:W-:Y:S01]  /*4950*/  FFMA.FTZ R11, R206, R230.reuse, R11 ;  /* 0x000000e6ce0b7223 */ /* 0x080fe2000001000b */
[----:B------:R-:W-:Y:S01]  /*4960*/  IMAD.WIDE.U32 R78, R73, -0x326172a9, RZ ;  /* 0xcd9e8d57494e7825 */ /* 0x000fe200078e00ff */
[----:B------:R-:W-:Y:S03]  /*4970*/  @!P3 IADD3 R73, -R237, 0x1, R192 ;  /* 0x00000001ed49b810 */ /* 0x000fe60007ffe1c0 */
[----:B------:R-:W-:Y:S01]  /*4980*/  FFMA.FTZ R7, R239, R230, R7 ;  /* 0x000000e6ef077223 */ /* 0x000fe20000010007 */
[----:B------:R-:W-:Y:S01]  /*4990*/  IMAD.WIDE.U32 R82, R68, -0x326172a9, RZ ;  /* 0xcd9e8d5744527825 */ /* 0x000fe200078e00ff */
[----:B------:R-:W-:Y:S01]  /*49a0*/  LOP3.LUT R76, R79, R76, R217, 0x96, !PT ;  /* 0x0000004c4f4c7212 */ /* 0x000fe200078e96d9 */
[----:B------:R-:W1:Y:S01]  /*49b0*/  LDSM.16.M88.4 R68, [R2+0x16800] ;  /* 0x016800000244783b */ /* 0x000e620000000200 */
[----:B------:R-:W-:Y:S01]  /*49c0*/  @!P3 IADD3 R73, R72, R73, R235 ;  /* 0x000000494849b210 */ /* 0x000fe20007ffe0eb */
[----:B------:R-:W-:Y:S01]  /*49d0*/  @!P3 VIADD R72, R210, 0x1 ;  /* 0x00000001d248b836 */ /* 0x000fe20000000000 */
[----:B------:R-:W-:Y:S01]  /*49e0*/  LOP3.LUT R80, R83, R78, R219, 0x96, !PT ;  /* 0x0000004e53507212 */ /* 0x000fe200078e96db */
[----:B------:R-:W-:Y:S01]  /*49f0*/  IMAD.WIDE.U32 R76, R76, -0x2daee0ad, RZ ;  /* 0xd2511f534c4c7825 */ /* 0x000fe200078e00ff */
[----:B------:R-:W-:Y:S03]  /*4a00*/  @!P3 VIMNMX R75, R73, R235, PT ;  /* 0x000000eb494bb248 */ /* 0x000fe60003fe0100 */
[----:B------:R-:W-:Y:S01]  /*4a10*/  FFMA.FTZ R9, R206, R230, R9 ;  /* 0x000000e6ce097223 */ /* 0x000fe20000010009 */
[----:B------:R-:W-:Y:S01]  /*4a20*/  IMAD.WIDE.U32 R80, R80, -0x2daee0ad, RZ ;  /* 0xd2511f5350507825 */ /* 0x000fe200078e00ff */
[----:B------:R-:W-:Y:S02]  /*4a30*/  LOP3.LUT R78, R77, R74, R220, 0x96, !PT ;  /* 0x0000004a4d4e7212 */ /* 0x000fe400078e96dc */
[----:B------:R-:W-:Y:S01]  /*4a40*/  @!P3 VIADDMNMX R74, R73, 0x8, R235, PT ;  /* 0x00000008494ab846 */ /* 0x000fe200038001eb */
[----:B------:R-:W-:Y:S01]  /*4a50*/  FMUL.FTZ R73, R231, 1.4426950216293334961 ;  /* 0x3fb8aa3be7497820 */ /* 0x000fe20000410000 */
[-C--:B------:R-:W-:Y:S01]  /*4a60*/  @!P3 ISETP.GE.AND P1, PT, R72, R75.reuse, PT ;  /* 0x0000004b4800b20c */ /* 0x080fe20003f26270 */
[----:B------:R-:W-:Y:S01]  /*4a70*/  IMAD.WIDE.U32 R78, R78, -0x326172a9, RZ ;  /* 0xcd9e8d574e4e7825 */ /* 0x000fe200078e00ff */
[----:B------:R-:W-:Y:S02]  /*4a80*/  @!P3 ISETP.GE.AND P4, PT, R72, R74, PT ;  /* 0x0000004a4800b20c */ /* 0x000fe40003f86270 */
[----:B------:R-:W-:Y:S01]  /*4a90*/  LOP3.LUT R77, R81, R76, R222, 0x96, !PT ;  /* 0x0000004c514d7212 */ /* 0x000fe200078e96de */
[C---:B------:R-:W-:Y:S01]  /*4aa0*/  @!P3 VIADD R72, R210.reuse, 0x8 ;  /* 0x00000008d248b836 */ /* 0x040fe20000000000 */
[----:B------:R-:W-:Y:S01]  /*4ab0*/  LOP3.LUT R76, R79, R82, R221, 0x96, !PT ;  /* 0x000000524f4c7212 */ /* 0x000fe200078e96dd */
[----:B------:R-:W-:Y:S01]  /*4ac0*/  @!P3 VIADD R79, R210, 0x9 ;  /* 0x00000009d24fb836 */ /* 0x000fe20000000000 */
[----:B------:R-:W-:Y:S01]  /*4ad0*/  FSEL R73, R73, RZ, P6 ;  /* 0x000000ff49497208 */ /* 0x000fe20003000000 */
[----:B------:R-:W-:Y:S01]  /*4ae0*/  IMAD.WIDE.U32 R82, R77, -0x326172a9, RZ ;  /* 0xcd9e8d574d527825 */ /* 0x000fe200078e00ff */
[CC--:B------:R-:W-:Y:S02]  /*4af0*/  @!P3 ISETP.GE.AND P2, PT, R72.reuse, R75.reuse, PT ;  /* 0x0000004b4800b20c */ /* 0x0c0fe40003f46270 */
[-C--:B------:R-:W-:Y:S01]  /*4b00*/  @!P3 ISETP.GE.AND P0, PT, R72, R74.reuse, PT ;  /* 0x0000004a4800b20c */ /* 0x080fe20003f06270 */
[----:B------:R-:W-:Y:S01]  /*4b10*/  FMUL.FTZ R72, R232, 1.4426950216293334961 ;  /* 0x3fb8aa3be8487820 */ /* 0x000fe20000410000 */
[-C--:B------:R-:W-:Y:S01]  /*4b20*/  @!P3 ISETP.GE.AND P6, PT, R210, R74.reuse, PT ;  /* 0x0000004ad200b20c */ /* 0x080fe20003fc6270 */
[----:B------:R-:W-:Y:S01]  /*4b30*/  IMAD.WIDE.U32 R76, R76, -0x2daee0ad, RZ ;  /* 0xd2511f534c4c7825 */ /* 0x000fe200078e00ff */
[----:B------:R-:W-:Y:S02]  /*4b40*/  @!P3 FSEL R5, R5, -INF , !P1 ;  /* 0xff8000000505b808 */ /* 0x000fe40004800000 */
[----:B------:R-:W-:Y:S01]  /*4b50*/  FSEL R72, R72, RZ, P5 ;  /* 0x000000ff48487208 */ /* 0x000fe20002800000 */
[C---:B------:R-:W-:Y:S01]  /*4b60*/  @!P3 VIADD R81, R210.reuse, 0x10 ;  /* 0x00000010d251b836 */ /* 0x040fe20000000000 */
[-C--:B------:R-:W-:Y:S01]  /*4b70*/  @!P3 ISETP.GE.AND P5, PT, R210, R75.reuse, PT ;  /* 0x0000004bd200b20c */ /* 0x080fe20003fa6270 */
[--C-:B------:R-:W-:Y:S01]  /*4b80*/  FFMA.FTZ R5, R5, UR7, -R73.reuse ;  /* 0x0000000705057c23 */ /* 0x100fe20008010849 */
[C---:B------:R-:W-:Y:S01]  /*4b90*/  @!P3 ISETP.GE.AND P1, PT, R79.reuse, R74, PT ;  /* 0x0000004a4f00b20c */ /* 0x040fe20003f26270 */
[-C--:B------:R-:W-:Y:S01]  /*4ba0*/  FFMA.FTZ R10, R240, R230.reuse, R10 ;  /* 0x000000e6f00a7223 */ /* 0x080fe2000001000a */
[----:B------:R-:W-:Y:S01]  /*4bb0*/  @!P3 FSEL R4, R4, -INF , !P5 ;  /* 0xff8000000404b808 */ /* 0x000fe20006800000 */
[----:B------:R-:W-:Y:S01]  /*4bc0*/  MUFU.EX2 R153, R5 ;  /* 0x0000000500997308 */ /* 0x000fe20000000800 */
[-C--:B------:R-:W-:Y:S01]  /*4bd0*/  @!P3 ISETP.GE.AND P5, PT, R79, R75.reuse, PT ;  /* 0x0000004b4f00b20c */ /* 0x080fe20003fa6270 */
[C---:B-1----:R-:W-:Y:S03]  /*4be0*/  HMMA.16816.F32.BF16 R12, R84.reuse, R68, R12 ;  /* 0x00000044540c723c */ /* 0x042fe6000004180c */
[----:B------:R-:W-:Y:S01]  /*4bf0*/  FFMA.FTZ R4, R4, UR7, -R73 ;  /* 0x0000000704047c23 */ /* 0x000fe20008010849 */
[----:B------:R-:W-:Y:S01]  /*4c00*/  @!P3 FSEL R11, R11, -INF , !P1 ;  /* 0xff8000000b0bb808 */ /* 0x000fe20004800000 */
[----:B------:R-:W-:Y:S01]  /*4c10*/  FFMA.FTZ R8, R240, R230, R8 ;  /* 0x000000e6f0087223 */ /* 0x000fe20000010008 */
[----:B------:R-:W-:Y:S02]  /*4c20*/  HMMA.16816.F32.BF16 R16, R84, R70, R16 ;  /* 0x000000465410723c */ /* 0x000fe40000041810 */
[----:B------:R1:W-:Y:S01]  /*4c30*/  MUFU.EX2 R152, R4 ;  /* 0x0000000400987308 */ /* 0x0003e20000000800 */
[-C--:B------:R-:W-:Y:S02]  /*4c40*/  @!P3 ISETP.GE.AND P1, PT, R200, R75.reuse, PT ;  /* 0x0000004bc800b20c */ /* 0x080fe40003f26270 */
[----:B------:R-:W-:Y:S01]  /*4c50*/  LOP3.LUT R78, R83, R78, R223, 0x96, !PT ;  /* 0x0000004e534e7212 */ /* 0x000fe200078e96df */
[----:B------:R-:W-:Y:S01]  /*4c60*/  FFMA.FTZ R11, R11, UR7, -R72 ;  /* 0x000000070b0b7c23 */ /* 0x000fe20008010848 */
[----:B------:R-:W-:Y:S01]  /*4c70*/  LOP3.LUT R80, R77, R80, R224, 0x96, !PT ;  /* 0x000000504d507212 */ /* 0x000fe200078e96e0 */
[----:B------:R-:W-:Y:S04]  /*4c80*/  @!P3 VIADD R68, R210, 0x11 ;  /* 0x00000011d244b836 */ /* 0x000fe80000000000 */
[----:B------:R2:W3:Y:S01]  /*4c90*/  MUFU.EX2 R159, R11 ;  /* 0x0000000b009f7308 */ /* 0x0004e20000000800 */
[----:B------:R-:W-:Y:S01]  /*4ca0*/  IMAD.WIDE.U32 R78, R78, -0x2daee0ad, RZ ;  /* 0xd2511f534e4e7825 */ /* 0x000fe200078e00ff */
[----:B------:R-:W-:Y:S02]  /*4cb0*/  @!P3 FSEL R6, R6, -INF , !P6 ;  /* 0xff8000000606b808 */ /* 0x000fe40007000000 */
[----:B------:R-:W-:Y:S02]  /*4cc0*/  @!P3 FSEL R7, R7, -INF , !P4 ;  /* 0xff8000000707b808 */ /* 0x000fe40006000000 */
[----:B------:R-:W-:Y:S01]  /*4cd0*/  LOP3.LUT R76, R79, R76, R226, 0x96, !PT ;  /* 0x0000004c4f4c7212 */ /* 0x000fe200078e96e2 */
[----:B------:R-:W-:Y:S01]  /*4ce0*/  FFMA.FTZ R6, R6, UR7, -R72 ;  /* 0x0000000706067c23 */ /* 0x000fe20008010848 */
[CC--:B------:R-:W-:Y:S01]  /*4cf0*/  @!P3 ISETP.GE.AND P6, PT, R81.reuse, R75.reuse, PT ;  /* 0x0000004b5100b20c */ /* 0x0c0fe20003fc6270 */
[----:B-1----:R-:W-:Y:S01]  /*4d00*/  @!P3 VIADD R4, R210, 0x18 ;  /* 0x00000018d204b836 */ /* 0x002fe20000000000 */
[----:B------:R-:W-:Y:S01]  /*4d10*/  @!P3 ISETP.GE.AND P4, PT, R81, R74, PT ;  /* 0x0000004a5100b20c */ /* 0x000fe20003f86270 */
[----:B------:R-:W-:Y:S01]  /*4d20*/  IMAD.WIDE.U32 R80, R80, -0x326172a9, RZ ;  /* 0xcd9e8d5750507825 */ /* 0x000fe200078e00ff */
[----:B------:R-:W-:Y:S01]  /*4d30*/  @!P3 FSEL R9, R9, -INF , !P5 ;  /* 0xff8000000909b808 */ /* 0x000fe20006800000 */
[----:B------:R1:W4:Y:S02]  /*4d40*/  MUFU.EX2 R154, R6 ;  /* 0x00000006009a7308 */ /* 0x0003240000000800 */
[----:B------:R-:W-:Y:S01]  /*4d50*/  FFMA.FTZ R15, R208, R230, R15 ;  /* 0x000000e6d00f7223 */ /* 0x000fe2000001000f */
[----:B------:R-:W-:Y:S01]  /*4d60*/  IMAD.WIDE.U32 R76, R76, -0x326172a9, RZ ;  /* 0xcd9e8d574c4c7825 */ /* 0x000fe200078e00ff */
[----:B------:R-:W-:Y:S03]  /*4d70*/  @!P3 ISETP.GE.AND P5, PT, R68, R74, PT ;  /* 0x0000004a4400b20c */ /* 0x000fe60003fa6270 */
[----:B------:R-:W-:Y:S01]  /*4d80*/  FFMA.FTZ R156, R9, UR7, -R73 ;  /* 0x00000007099c7c23 */ /* 0x000fe20008010849 */
[----:B------:R-:W-:Y:S01]  /*4d90*/  @!P3 FSEL R10, R10, -INF , !P0 ;  /* 0xff8000000a0ab808 */ /* 0x000fe20004000000 */
[----:B------:R-:W-:Y:S01]  /*4da0*/  FFMA.FTZ R16, R209, R230, R16 ;  /* 0x000000e6d1107223 */ /* 0x000fe20000010010 */
[----:B------:R-:W-:Y:S01]  /*4db0*/  LOP3.LUT R5, R77, R80, R227, 0x96, !PT ;  /* 0x000000504d057212 */ /* 0x000fe200078e96e3 */
[-C--:B------:R-:W-:Y:S01]  /*4dc0*/  FFMA.FTZ R12, R207, R230.reuse, R12 ;  /* 0x000000e6cf0c7223 */ /* 0x080fe2000001000c */
[----:B------:R-:W-:Y:S01]  /*4dd0*/  SHF.R.U32.HI R9, RZ, 0x18, R76 ;  /* 0x00000018ff097819 */ /* 0x000fe2000001164c */
[-C--:B------:R-:W-:Y:S01]  /*4de0*/  FFMA.FTZ R18, R209, R230.reuse, R18 ;  /* 0x000000e6d1127223 */ /* 0x080fe20000010012 */
[-C--:B------:R-:W-:Y:S01]  /*4df0*/  @!P3 ISETP.GE.AND P0, PT, R4, R75.reuse, PT ;  /* 0x0000004b0400b20c */ /* 0x080fe20003f06270 */
[-C--:B------:R-:W-:Y:S01]  /*4e00*/  FFMA.FTZ R17, R241, R230.reuse, R17 ;  /* 0x000000e6f1117223 */ /* 0x080fe20000010011 */
[----:B------:R-:W-:Y:S01]  /*4e10*/  @!P3 FSEL R15, R15, -INF , !P5 ;  /* 0xff8000000f0fb808 */ /* 0x000fe20006800000 */
[-C--:B------:R-:W-:Y:S01]  /*4e20*/  FFMA.FTZ R13, R208, R230.reuse, R13 ;  /* 0x000000e6d00d7223 */ /* 0x080fe2000001000d */
[----:B--2---:R-:W-:Y:S01]  /*4e30*/  LOP3.LUT R11, R5, 0xff, RZ, 0xc0, !PT ;  /* 0x000000ff050b7812 */ /* 0x004fe200078ec0ff */
[--C-:B------:R-:W-:Y:S01]  /*4e40*/  FFMA.FTZ R7, R7, UR7, -R72.reuse ;  /* 0x0000000707077c23 */ /* 0x100fe20008010848 */
[----:B------:R-:W-:Y:S01]  /*4e50*/  ISETP.LE.U32.AND P5, PT, R9, UR8, PT ;  /* 0x0000000809007c0c */ /* 0x000fe2000bfa3070 */
[-C--:B------:R-:W-:Y:S01]  /*4e60*/  FFMA.FTZ R19, R241, R230.reuse, R19 ;  /* 0x000000e6f1137223 */ /* 0x080fe20000010013 */
[----:B------:R-:W-:Y:S01]  /*4e70*/  LOP3.LUT R9, R5, 0xffff, RZ, 0xc0, !PT ;  /* 0x0000ffff05097812 */ /* 0x000fe200078ec0ff */
[----:B------:R-:W-:Y:S01]  /*4e80*/  FFMA.FTZ R158, R10, UR7, -R72 ;  /* 0x000000070a9e7c23 */ /* 0x000fe20008010848 */
[----:B------:R-:W-:Y:S01]  /*4e90*/  @!P3 FSEL R16, R16, -INF , !P0 ;  /* 0xff8000001010b808 */ /* 0x000fe20004000000 */
[----:B------:R-:W2:Y:S01]  /*4ea0*/  MUFU.EX2 R155, R7 ;  /* 0x00000007009b7308 */ /* 0x000ea20000000800 */
[----:B------:R-:W-:Y:S01]  /*4eb0*/  ISETP.LE.U32.AND P0, PT, R11, UR8, PT ;  /* 0x000000080b007c0c */ /* 0x000fe2000bf03070 */
[----:B------:R-:W-:Y:S01]  /*4ec0*/  FFMA.FTZ R14, R207, R230, R14 ;  /* 0x000000e6cf0e7223 */ /* 0x000fe2000001000e */
[----:B------:R-:W-:Y:S01]  /*4ed0*/  SHF.R.U32.HI R11, RZ, 0x10, R5 ;  /* 0x00000010ff0b7819 */ /* 0x000fe20000011605 */
[--C-:B------:R-:W-:Y:S01]  /*4ee0*/  FFMA.FTZ R15, R15, UR7, -R72.reuse ;  /* 0x000000070f0f7c23 */ /* 0x100fe20008010848 */
[----:B------:R-:W-:Y:S01]  /*4ef0*/  SHF.R.U32.HI R9, RZ, 0x8, R9 ;  /* 0x00000008ff097819 */ /* 0x000fe20000011609 */
[--C-:B------:R-:W-:Y:S01]  /*4f00*/  FFMA.FTZ R16, R16, UR7, -R73.reuse ;  /* 0x0000000710107c23 */ /* 0x100fe20008010849 */
[----:B------:R-:W-:Y:S03]  /*4f10*/  @!P3 FSEL R12, R12, -INF , !P6 ;  /* 0xff8000000c0cb808 */ /* 0x000fe60007000000 */
[----:B------:R-:W2:Y:S01]  /*4f20*/  MUFU.EX2 R158, R158 ;  /* 0x0000009e009e7308 */ /* 0x000ea20000000800 */
[----:B------:R-:W-:Y:S01]  /*4f30*/  @!P3 ISETP.GE.AND P6, PT, R4, R74, PT ;  /* 0x0000004a0400b20c */ /* 0x000fe20003fc6270 */
[----:B---3--:R-:W-:Y:S01]  /*4f40*/  @!P5 FADD.FTZ R159, -R159, -RZ ;  /* 0x800000ff9f9fd221 */ /* 0x008fe20000010100 */
[----:B------:R-:W-:Y:S01]  /*4f50*/  LOP3.LUT R11, R11, 0xff, RZ, 0xc0, !PT ;  /* 0x000000ff0b0b7812 */ /* 0x000fe200078ec0ff */
[--C-:B------:R-:W-:Y:S01]  /*4f60*/  FFMA.FTZ R12, R12, UR7, -R73.reuse ;  /* 0x000000070c0c7c23 */ /* 0x100fe20008010849 */
[----:B------:R-:W-:Y:S01]  /*4f70*/  LOP3.LUT R9, R9, 0xffff, RZ, 0xc0, !PT ;  /* 0x0000ffff09097812 */ /* 0x000fe200078ec0ff */
[----:B------:R-:W-:Y:S01]  /*4f80*/  @!P0 FADD.FTZ R152, -R152, -RZ ;  /* 0x800000ff98988221 */ /* 0x000fe20000010100 */
[----:B------:R-:W-:Y:S03]  /*4f90*/  @!P3 FSEL R8, R8, -INF , !P2 ;  /* 0xff8000000808b808 */ /* 0x000fe60005000000 */
[----:B------:R-:W-:Y:S01]  /*4fa0*/  MUFU.EX2 R156, R156 ;  /* 0x0000009c009c7308 */ /* 0x000fe20000000800 */
[----:B------:R-:W-:Y:S02]  /*4fb0*/  @!P3 ISETP.GE.AND P2, PT, R68, R75, PT ;  /* 0x0000004b4400b20c */ /* 0x000fe40003f46270 */
[----:B------:R-:W-:Y:S01]  /*4fc0*/  @!P3 FSEL R18, R18, -INF , !P6 ;  /* 0xff8000001212b808 */ /* 0x000fe20007000000 */
[----:B------:R-:W-:Y:S01]  /*4fd0*/  FFMA.FTZ R8, R8, UR7, -R73 ;  /* 0x0000000708087c23 */ /* 0x000fe20008010849 */
[----:B------:R-:W-:Y:S02]  /*4fe0*/  @!P3 FSEL R17, R17, -INF , !P1 ;  /* 0xff8000001111b808 */ /* 0x000fe40004800000 */
[----:B------:R-:W-:Y:S03]  /*4ff0*/  ISETP.LE.U32.AND P6, PT, R11, UR8, PT ;  /* 0x000000080b007c0c */ /* 0x000fe6000bfc3070 */
[----:B------:R-:W3:Y:S01]  /*5000*/  MUFU.EX2 R157, R8 ;  /* 0x00000008009d7308 */ /* 0x000ee20000000800 */
[----:B------:R-:W-:Y:S01]  /*5010*/  ISETP.LE.U32.AND P1, PT, R9, UR8, PT ;  /* 0x0000000809007c0c */ /* 0x000fe2000bf23070 */
[----:B------:R-:W-:Y:S01]  /*5020*/  FFMA.FTZ R18, R18, UR7, -R72 ;  /* 0x0000000712127c23 */ /* 0x000fe20008010848 */
[----:B------:R-:W-:Y:S02]  /*5030*/  LOP3.LUT R82, R81, R82, R225, 0x96, !PT ;  /* 0x0000005251527212 */ /* 0x000fe400078e96e1 */
[----:B-1----:R-:W-:Y:S02]  /*5040*/  LOP3.LUT R6, R76, 0xffff, RZ, 0xc0, !PT ;  /* 0x0000ffff4c067812 */ /* 0x002fe400078ec0ff */
[----:B------:R-:W-:Y:S01]  /*5050*/  @!P3 FSEL R13, R13, -INF , !P2 ;  /* 0xff8000000d0db808 */ /* 0x000fe20005000000 */
[----:B------:R-:W-:Y:S01]  /*5060*/  IMAD.WIDE.U32 R82, R82, -0x2daee0ad, RZ ;  /* 0xd2511f5352527825 */ /* 0x000fe200078e00ff */
[----:B------:R-:W-:Y:S01]  /*5070*/  @!P3 ISETP.GE.AND P2, PT, R200, R74, PT ;  /* 0x0000004ac800b20c */ /* 0x000fe20003f46270 */
[----:B------:R-:W1:Y:S01]  /*5080*/  MUFU.EX2 R160, R12 ;  /* 0x0000000c00a07308 */ /* 0x000e620000000800 */
[----:B------:R-:W-:Y:S01]  /*5090*/  SHF.R.U32.HI R5, RZ, 0x18, R5 ;  /* 0x00000018ff057819 */ /* 0x000fe20000011605 */
[----:B----4-:R-:W-:Y:S01]  /*50a0*/  @!P6 FADD.FTZ R154, -R154, -RZ ;  /* 0x800000ff9a9ae221 */ /* 0x010fe20000010100 */
[----:B------:R-:W-:Y:S01]  /*50b0*/  SHF.R.U32.HI R4, RZ, 0x10, R76 ;  /* 0x00000010ff047819 */ /* 0x000fe2000001164c */
[----:B------:R-:W-:Y:S01]  /*50c0*/  @!P1 FADD.FTZ R153, -R153, -RZ ;  /* 0x800000ff99999221 */ /* 0x000fe20000010100 */
[----:B------:R-:W-:Y:S01]  /*50d0*/  SHF.R.U32.HI R6, RZ, 0x8, R6 ;  /* 0x00000008ff067819 */ /* 0x000fe20000011606 */
[--C-:B------:R-:W-:Y:S01]  /*50e0*/  FFMA.FTZ R13, R13, UR7, -R73.reuse ;  /* 0x000000070d0d7c23 */ /* 0x100fe20008010849 */
[----:B------:R-:W-:Y:S01]  /*50f0*/  @!P3 FSEL R19, R19, -INF , !P2 ;  /* 0xff8000001313b808 */ /* 0x000fe20005000000 */
[----:B------:R-:W-:Y:S01]  /*5100*/  FFMA.FTZ R73, R17, UR7, -R73 ;  /* 0x0000000711497c23 */ /* 0x000fe20008010849 */
[----:B------:R-:W-:Y:S01]  /*5110*/  ISETP.LE.U32.AND P2, PT, R5, UR8, PT ;  /* 0x0000000805007c0c */ /* 0x000fe2000bf43070 */
[----:B------:R-:W4:Y:S01]  /*5120*/  MUFU.EX2 R161, R13 ;  /* 0x0000000d00a17308 */ /* 0x000f220000000800 */
[----:B------:R-:W-:Y:S02]  /*5130*/  LOP3.LUT R5, R4, 0xff, RZ, 0xc0, !PT ;  /* 0x000000ff04057812 */ /* 0x000fe400078ec0ff */
[----:B------:R-:W-:Y:S02]  /*5140*/  LOP3.LUT R68, R76, 0xff, RZ, 0xc0, !PT ;  /* 0x000000ff4c447812 */ /* 0x000fe400078ec0ff */
[----:B------:R-:W-:Y:S02]  /*5150*/  LOP3.LUT R6, R6, 0xffff, RZ, 0xc0, !PT ;  /* 0x0000ffff06067812 */ /* 0x000fe400078ec0ff */
[----:B------:R-:W-:Y:S03]  /*5160*/  LOP3.LUT R78, R83, R78, R228, 0x96, !PT ;  /* 0x0000004e534e7212 */ /* 0x000fe600078e96e4 */
[----:B------:R-:W4:Y:S01]  /*5170*/  MUFU.EX2 R164, R15 ;  /* 0x0000000f00a47308 */ /* 0x000f220000000800 */
[----:B------:R-:W-:Y:S02]  /*5180*/  @!P3 FSEL R14, R14, -INF , !P4 ;  /* 0xff8000000e0eb808 */ /* 0x000fe40006000000 */
[----:B------:R-:W-:Y:S01]  /*5190*/  ISETP.LE.U32.AND P6, PT, R5, UR8, PT ;  /* 0x0000000805007c0c */ /* 0x000fe2000bfc3070 */
[----:B--2---:R-:W-:Y:S01]  /*51a0*/  @!P2 FADD.FTZ R155, -R155, -RZ ;  /* 0x800000ff9b9ba221 */ /* 0x004fe20000010100 */
[----:B------:R-:W-:Y:S01]  /*51b0*/  ISETP.LE.U32.AND P4, PT, R68, UR8, PT ;  /* 0x0000000844007c0c */ /* 0x000fe2000bf83070 */
[--C-:B------:R-:W-:Y:S01]  /*51c0*/  FFMA.FTZ R14, R14, UR7, -R72.reuse ;  /* 0x000000070e0e7c23 */ /* 0x100fe20008010848 */
[----:B------:R-:W-:Y:S01]  /*51d0*/  ISETP.LE.U32.AND P1, PT, R6, UR8, PT ;  /* 0x0000000806007c0c */ /* 0x000fe2000bf23070 */
[----:B------:R-:W-:Y:S01]  /*51e0*/  FFMA.FTZ R72, R19, UR7, -R72 ;  /* 0x0000000713487c23 */ /* 0x000fe20008010848 */
[C---:B------:R-:W-:Y:S01]  /*51f0*/  LOP3.LUT R5, R78.reuse, 0xffff, RZ, 0xc0, !PT ;  /* 0x0000ffff4e057812 */ /* 0x040fe200078ec0ff */
[----:B------:R-:W2:Y:S01]  /*5200*/  MUFU.EX2 R165, R14 ;  /* 0x0000000e00a57308 */ /* 0x000ea20000000800 */
[----:B------:R-:W-:Y:S02]  /*5210*/  LOP3.LUT R4, R78, 0xff, RZ, 0xc0, !PT ;  /* 0x000000ff4e047812 */ /* 0x000fe400078ec0ff */
[----:B------:R-:W-:Y:S02]  /*5220*/  SHF.R.U32.HI R5, RZ, 0x8, R5 ;  /* 0x00000008ff057819 */ /* 0x000fe40000011605 */
[----:B------:R-:W-:Y:S01]  /*5230*/  ISETP.LE.U32.AND P2, PT, R4, UR8, PT ;  /* 0x0000000804007c0c */ /* 0x000fe2000bf43070 */
[----:B------:R-:W-:Y:S01]  /*5240*/  @!P6 FADD.FTZ R158, -R158, -RZ ;  /* 0x800000ff9e9ee221 */ /* 0x000fe20000010100 */
[----:B------:R-:W-:Y:S01]  /*5250*/  LOP3.LUT R5, R5, 0xffff, RZ, 0xc0, !PT ;  /* 0x0000ffff05057812 */ /* 0x000fe200078ec0ff */
[----:B---3--:R-:W-:Y:S01]  /*5260*/  @!P4 FADD.FTZ R157, -R157, -RZ ;  /* 0x800000ff9d9dc221 */ /* 0x008fe20000010100 */
[--C-:B------:R-:W-:Y:S01]  /*5270*/  SHF.R.U32.HI R4, RZ, 0x18, R78.reuse ;  /* 0x00000018ff047819 */ /* 0x100fe2000001164e */
[----:B------:R-:W-:Y:S01]  /*5280*/  @!P1 FADD.FTZ R156, -R156, -RZ ;  /* 0x800000ff9c9c9221 */ /* 0x000fe20000010100 */
[----:B------:R-:W-:Y:S01]  /*5290*/  ISETP.LE.U32.AND P6, PT, R5, UR8, PT ;  /* 0x0000000805007c0c */ /* 0x000fe2000bfc3070 */
[----:B------:R-:W3:Y:S01]  /*52a0*/  MUFU.EX2 R167, R16 ;  /* 0x0000001000a77308 */ /* 0x000ee20000000800 */
[----:B------:R-:W-:Y:S02]  /*52b0*/  F2FP.RELU.BF16.F32.PACK_AB R6, R153, R152 ;  /* 0x000000989906723e */ /* 0x000fe400000018ff */
[----:B------:R-:W-:Y:S02]  /*52c0*/  F2FP.RELU.BF16.F32.PACK_AB R5, R155, R154 ;  /* 0x0000009a9b05723e */ /* 0x000fe400000018ff */
[----:B------:R-:W-:Y:S01]  /*52d0*/  ISETP.LE.U32.AND P4, PT, R4, UR8, PT ;  /* 0x0000000804007c0c */ /* 0x000fe2000bf83070 */
[----:B------:R-:W-:Y:S01]  /*52e0*/  STS [R198+0x20000], R6 ;  /* 0x02000006c6007388 */ /* 0x000fe20000000800 */
[----:B------:R-:W-:Y:S03]  /*52f0*/  F2FP.RELU.BF16.F32.PACK_AB R4, R156, R157 ;  /* 0x0000009d9c04723e */ /* 0x000fe600000018ff */
[----:B------:R-:W-:Y:S01]  /*5300*/  MUFU.EX2 R166, R73 ;  /* 0x0000004900a67308 */ /* 0x000fe20000000800 */
[----:B------:R-:W-:Y:S01]  /*5310*/  LOP3.LUT R7, R82, 0xffff, RZ, 0xc0, !PT ;  /* 0x0000ffff52077812 */ /* 0x000fe200078ec0ff */
[----:B------:R-:W-:Y:S01]  /*5320*/  STS [R198+0x20400], R5 ;  /* 0x02040005c6007388 */ /* 0x000fe20000000800 */
[----:B------:R-:W-:Y:S01]  /*5330*/  SHF.R.U32.HI R78, RZ, 0x10, R78 ;  /* 0x00000010ff4e7819 */ /* 0x000fe2000001164e */
[----:B-1----:R-:W-:Y:S01]  /*5340*/  @!P2 FADD.FTZ R160, -R160, -RZ ;  /* 0x800000ffa0a0a221 */ /* 0x002fe20000010100 */
[--C-:B------:R-:W-:Y:S02]  /*5350*/  SHF.R.U32.HI R8, RZ, 0x10, R82.reuse ;  /* 0x00000010ff087819 */ /* 0x100fe40000011652 */
[----:B------:R1:W-:Y:S01]  /*5360*/  STS [R199+0x20000], R4 ;  /* 0x02000004c7007388 */ /* 0x0003e20000000800 */
[----:B------:R-:W-:Y:S02]  /*5370*/  LOP3.LUT R78, R78, 0xff, RZ, 0xc0, !PT ;  /* 0x000000ff4e4e7812 */ /* 0x000fe400078ec0ff */
[----:B------:R-:W-:Y:S01]  /*5380*/  MUFU.EX2 R163, R18 ;  /* 0x0000001200a37308 */ /* 0x000fe20000000800 */
[----:B------:R-:W-:Y:S01]  /*5390*/  SHF.R.U32.HI R7, RZ, 0x8, R7 ;  /* 0x00000008ff077819 */ /* 0x000fe20000011607 */
[----:B----4-:R-:W-:Y:S01]  /*53a0*/  @!P6 FADD.FTZ R161, -R161, -RZ ;  /* 0x800000ffa1a1e221 */ /* 0x010fe20000010100 */
[----:B------:R-:W-:Y:S01]  /*53b0*/  LOP3.LUT R69, R82, 0xff, RZ, 0xc0, !PT ;  /* 0x000000ff52457812 */ /* 0x000fe200078ec0ff */
[----:B------:R-:W-:Y:S01]  /*53c0*/  @!P4 FADD.FTZ R164, -R164, -RZ ;  /* 0x800000ffa4a4c221 */ /* 0x000fe20000010100 */
[----:B------:R-:W-:Y:S02]  /*53d0*/  SHF.R.U32.HI R10, RZ, 0x18, R82 ;  /* 0x00000018ff0a7819 */ /* 0x000fe40000011652 */
[----:B------:R-:W-:Y:S03]  /*53e0*/  LOP3.LUT R8, R8, 0xff, RZ, 0xc0, !PT ;  /* 0x000000ff08087812 */ /* 0x000fe600078ec0ff */
[----:B------:R-:W4:Y:S01]  /*53f0*/  MUFU.EX2 R162, R72 ;  /* 0x0000004800a27308 */ /* 0x000f220000000800 */
[----:B------:R-:W-:Y:S02]  /*5400*/  ISETP.LE.U32.AND P5, PT, R78, UR8, PT ;  /* 0x000000084e007c0c */ /* 0x000fe4000bfa3070 */
[----:B------:R-:W-:Y:S02]  /*5410*/  LOP3.LUT R7, R7, 0xffff, RZ, 0xc0, !PT ;  /* 0x0000ffff07077812 */ /* 0x000fe400078ec0ff */
[----:B------:R-:W-:Y:S02]  /*5420*/  ISETP.LE.U32.AND P3, PT, R69, UR8, PT ;  /* 0x0000000845007c0c */ /* 0x000fe4000bf63070 */
[----:B------:R-:W-:Y:S02]  /*5430*/  ISETP.LE.U32.AND P0, PT, R10, UR8, PT ;  /* 0x000000080a007c0c */ /* 0x000fe4000bf03070 */
[----:B------:R-:W-:Y:S02]  /*5440*/  ISETP.LE.U32.AND P1, PT, R8, UR8, PT ;  /* 0x0000000808007c0c */ /* 0x000fe4000bf23070 */
[----:B------:R-:W-:Y:S02]  /*5450*/  ISETP.LE.U32.AND P2, PT, R7, UR8, PT ;  /* 0x0000000807007c0c */ /* 0x000fe4000bf43070 */
[----:B------:R-:W-:Y:S01]  /*5460*/  F2FP.RELU.BF16.F32.PACK_AB R7, R161, R160 ;  /* 0x000000a0a107723e */ /* 0x000fe200000018ff */
[----:B--2---:R-:W-:Y:S01]  /*5470*/  @!P5 FADD.FTZ R165, -R165, -RZ ;  /* 0x800000ffa5a5d221 */ /* 0x004fe20000010100 */
[----:B-1----:R-:W-:Y:S02]  /*5480*/  F2FP.RELU.BF16.F32.PACK_AB R4, R159, R158 ;  /* 0x0000009e9f04723e */ /* 0x002fe400000018ff */
[----:B------:R-:W-:Y:S01]  /*5490*/  ISETP.GT.AND P4, PT, R234, R211, PT ;  /* 0x000000d3ea00720c */ /* 0x000fe20003f84270 */
[----:B---3--:R-:W-:Y:S01]  /*54a0*/  @!P3 FADD.FTZ R167, -R167, -RZ ;  /* 0x800000ffa7a7b221 */ /* 0x008fe20000010100 */
[----:B------:R-:W-:Y:S01]  /*54b0*/  F2FP.RELU.BF16.F32.PACK_AB R6, R164, R165 ;  /* 0x000000a5a406723e */ /* 0x000fe200000018ff */
[----:B------:R1:W-:Y:S01]  /*54c0*/  STS [R199+0x20400], R4 ;  /* 0x02040004c7007388 */ /* 0x0003e20000000800 */
[----:B----4-:R-:W-:Y:S01]  /*54d0*/  @!P0 FADD.FTZ R162, -R162, -RZ ;  /* 0x800000ffa2a28221 */ /* 0x010fe20000010100 */
[----:B------:R-:W-:Y:S01]  /*54e0*/  @!P1 FADD.FTZ R163, -R163, -RZ ;  /* 0x800000ffa3a39221 */ /* 0x000fe20000010100 */
[----:B------:R-:W-:Y:S01]  /*54f0*/  LEA R92, P0, R192, R214, 0x2 ;  /* 0x000000d6c05c7211 */ /* 0x000fe200078010ff */
[----:B------:R-:W-:Y:S01]  /*5500*/  @!P2 FADD.FTZ R166, -R166, -RZ ;  /* 0x800000ffa6a6a221 */ /* 0x000fe20000010100 */
[----:B------:R-:W-:Y:S01]  /*5510*/  STS [R197+0x20000], R7 ;  /* 0x02000007c5007388 */ /* 0x000fe20000000800 */
[----:B------:R-:W-:Y:S02]  /*5520*/  FSETP.GE.FTZ.AND P1, PT, R152, RZ, PT ;  /* 0x000000ff9800720b */ /* 0x000fe40003f36000 */
[----:B------:R-:W-:Y:S02]  /*5530*/  LEA.HI.X.SX32 R93, R192, R215, 0x2, P0 ;  /* 0x000000d7c05d7211 */ /* 0x000fe400000f16ff */
[----:B------:R-:W-:Y:S01]  /*5540*/  STS [R197+0x20400], R6 ;  /* 0x02040006c5007388 */ /* 0x000fe20000000800 */
[----:B------:R-:W-:Y:S02]  /*5550*/  F2FP.RELU.BF16.F32.PACK_AB R5, R166, R167 ;  /* 0x000000a7a605723e */ /* 0x000fe400000018ff */
[----:B------:R-:W-:Y:S02]  /*5560*/  FSETP.GE.FTZ.AND P0, PT, R153, RZ, PT ;  /* 0x000000ff9900720b */ /* 0x000fe40003f16000 */
[----:B------:R-:W2:Y:S01]  /*5570*/  LDG.E R181, desc[UR14][R92.64] ;  /* 0x0000000e5cb57981 */ /* 0x000ea2000c1e1900 */
[----:B------:R-:W-:Y:S02]  /*5580*/  FSETP.GE.FTZ.AND P2, PT, R156, RZ, PT ;  /* 0x000000ff9c00720b */ /* 0x000fe40003f56000 */
[----:B------:R-:W-:Y:S02]  /*5590*/  FSETP.GE.FTZ.AND P3, PT, R157, RZ, PT ;  /* 0x000000ff9d00720b */ /* 0x000fe40003f76000 */
[----:B------:R-:W-:Y:S01]  /*55a0*/  STS [R212+0x20000], R5 ;  /* 0x02000005d4007388 */ /* 0x000fe20000000800 */
[----:B------:R-:W-:Y:S02]  /*55b0*/  FSETP.GE.FTZ.AND P6, PT, R154, RZ, PT ;  /* 0x000000ff9a00720b */ /* 0x000fe40003fd6000 */
[----:B------:R-:W-:Y:S02]  /*55c0*/  FSETP.GE.FTZ.AND P5, PT, R155, RZ, PT ;  /* 0x000000ff9b00720b */ /* 0x000fe40003fb6000 */
[----:B------:R3:W4:Y:S01]  /*55d0*/  LDG.E R215, desc[UR14][R92.64+0x20] ;  /* 0x0000200e5cd77981 */ /* 0x000722000c1e1900 */
[----:B-1----:R-:W-:Y:S05]  /*55e0*/  F2FP.RELU.BF16.F32.PACK_AB R4, R162, R163 ;  /* 0x000000a3a204723e */ /* 0x002fea00000018ff */
[----:B------:R-:W-:Y:S05]  /*55f0*/  STS [R212+0x20400], R4 ;  /* 0x02040004d4007388 */ /* 0x000fea0000000800 */
[----:B------:R-:W-:Y:S05]  /*5600*/  LDSM.16.M88.4 R16, [R151+0xc000] ;  /* 0x00c000009710783b */ /* 0x000fea0000000200 */
[----:B------:R-:W1:Y:S05]  /*5610*/  LDSM.16.M88.4 R8, [R169+0x18000] ;  /* 0x01800000a908783b */ /* 0x000e6a0000000200 */
[----:B------:R-:W1:Y:S05]  /*5620*/  LDSM.16.M88.4 R68, [R169+0x18800] ;  /* 0x01880000a944783b */ /* 0x000e6a0000000200 */
[----:B------:R-:W-:Y:S05]  /*5630*/  LDSM.16.M88.4 R72, [R150+0xc000] ;  /* 0x00c000009648783b */ /* 0x000fea0000000200 */
[----:B------:R-:W1:Y:S05]  /*5640*/  LDSM.16.M88.4 R76, [R168+0x18000] ;  /* 0x01800000a84c783b */ /* 0x000e6a0000000200 */
[----:B------:R-:W1:Y:S05]  /*5650*/  LDSM.16.M88.4 R80, [R168+0x18800] ;  /* 0x01880000a850783b */ /* 0x000e6a0000000200 */
[----:B------:R-:W-:Y:S05]  /*5660*/  LDSM.16.M88.4 R84, [R149+0xc000] ;  /* 0x00c000009554783b */ /* 0x000fea0000000200 */
[----:B------:R-:W1:Y:S05]  /*5670*/  LDSM.16.M88.4 R88, [R3+0x18000] ;  /* 0x018000000358783b */ /* 0x000e6a0000000200 */
[----:B---3--:R-:W-:Y:S01]  /*5680*/  LDSM.16.M88.4 R92, [R148+0xc000] ;  /* 0x00c00000945c783b */ /* 0x008fe20000000200 */
[C---:B-1----:R-:W-:Y:S04]  /*5690*/  HMMA.16816.F32.BF16 R4, R16.reuse, R8, RZ ;  /* 0x000000081004723c */ /* 0x042fe800000418ff */
[----:B------:R-:W-:Y:S02]  /*56a0*/  LDSM.16.M88.4 R96, [R2+0x18000] ;  /* 0x018000000260783b */ /* 0x000fe40000000200 */
[C---:B------:R-:W-:Y:S06]  /*56b0*/  HMMA.16816.F32.BF16 R8, R16.reuse, R10, RZ ;  /* 0x0000000a1008723c */ /* 0x040fec00000418ff */
[C---:B------:R-:W-:Y:S06]  /*56c0*/  HMMA.16816.F32.BF16 R12, R16.reuse, R68, RZ ;  /* 0x00000044100c723c */ /* 0x040fec00000418ff */
[----:B------:R-:W-:Y:S01]  /*56d0*/  HMMA.16816.F32.BF16 R16, R16, R70, RZ ;  /* 0x000000461010723c */ /* 0x000fe200000418ff */
[----:B------:R-:W1:Y:S05]  /*56e0*/  LDSM.16.M88.4 R68, [R3+0x18800] ;  /* 0x018800000344783b */ /* 0x000e6a0000000200 */
[C---:B------:R-:W-:Y:S06]  /*56f0*/  HMMA.16816.F32.BF16 R4, R72.reuse, R76, R4 ;  /* 0x0000004c4804723c */ /* 0x040fec0000041804 */
[C---:B------:R-:W-:Y:S01]  /*5700*/  HMMA.16816.F32.BF16 R8, R72.reuse, R78, R8 ;  /* 0x0000004e4808723c */ /* 0x040fe20000041808 */
[----:B------:R-:W-:Y:S05]  /*5710*/  LDSM.16.M88.4 R76, [R151+0xe000] ;  /* 0x00e00000974c783b */ /* 0x000fea0000000200 */
[C---:B------:R-:W-:Y:S06]  /*5720*/  HMMA.16816.F32.BF16 R12, R72.reuse, R80, R12 ;  /* 0x00000050480c723c */ /* 0x040fec000004180c */
[----:B------:R-:W-:Y:S01]  /*5730*/  HMMA.16816.F32.BF16 R16, R72, R82, R16 ;  /* 0x000000524810723c */ /* 0x000fe20000041810 */
[----:B------:R-:W3:Y:S05]  /*5740*/  LDSM.16.M88.4 R72, [R2+0x18800] ;  /* 0x018800000248783b */ /* 0x000eea0000000200 */
[C---:B------:R-:W-:Y:S01]  /*5750*/  HMMA.16816.F32.BF16 R4, R84.reuse, R88, R4 ;  /* 0x000000585404723c */ /* 0x040fe20000041804 */
[----:B------:R-:W3:Y:S05]  /*5760*/  LDSM.16.M88.4 R80, [R169+0x1a000] ;  /* 0x01a00000a950783b */ /* 0x000eea0000000200 */
        /* <DEDUP_REMOVED lines=9> */
[C---:B---3--:R-:W-:Y:S06]  /*5800*/  HMMA.16816.F32.BF16 R12, R92.reuse, R72, R12 ;  /* 0x000000485c0c723c */ /* 0x048fec000004180c */
        /* <DEDUP_REMOVED lines=31> */
[----:B------:R-:W2:Y:S05]  /*5a00*/  LDSM.16.M88.4 R76, [R149+0x10000] ;  /* 0x01000000954c783b */ /* 0x000eaa0000000200 */
[C---:B------:R-:W-:Y:S01]  /*5a10*/  HMMA.16816.F32.BF16 R8, R84.reuse, R90, R8 ;  /* 0x0000005a5408723c */ /* 0x040fe20000041808 */
[----:B------:R-:W-:Y:S05]  /*5a20*/  LDSM.16.M88.4 R88, [R2+0x1c000] ;  /* 0x01c000000258783b */ /* 0x000fea0000000200 */
[C---:B-1----:R-:W-:Y:S06]  /*5a30*/  HMMA.16816.F32.BF16 R12, R84.reuse, R68, R12 ;  /* 0x00000044540c723c */ /* 0x042fec000004180c */
[----:B------:R-:W-:Y:S01]  /*5a40*/  HMMA.16816.F32.BF16 R16, R84, R70, R16 ;  /* 0x000000465410723c */ /* 0x000fe20000041810 */
[----:B------:R-:W1:Y:S05]  /*5a50*/  LDSM.16.M88.4 R68, [R3+0x1c800] ;  /* 0x01c800000344783b */ /* 0x000e6a0000000200 */
[C---:B------:R-:W-:Y:S01]  /*5a60*/  HMMA.16816.F32.BF16 R4, R92.reuse, R96, R4 ;  /* 0x000000605c04723c */ /* 0x040fe20000041804 */
[----:B------:R-:W4:Y:S05]  /*5a70*/  LDSM.16.M88.4 R84, [R148+0x10000] ;  /* 0x010000009454783b */ /* 0x000f2a0000000200 */
[C---:B------:R-:W-:Y:S06]  /*5a80*/  HMMA.16816.F32.BF16 R8, R92.reuse, R98, R8 ;  /* 0x000000625c08723c */ /* 0x040fec0000041808 */
[C---:B---3--:R-:W-:Y:S06]  /*5a90*/  HMMA.16816.F32.BF16 R12, R92.reuse, R72, R12 ;  /* 0x000000485c0c723c */ /* 0x048fec000004180c */
[----:B------:R-:W-:Y:S01]  /*5aa0*/  HMMA.16816.F32.BF16 R16, R92, R74, R16 ;  /* 0x0000004a5c10723c */ /* 0x000fe20000041810 */
[----:B------:R-:W3:Y:S05]  /*5ab0*/  LDSM.16.M88.4 R72, [R2+0x1c800] ;  /* 0x01c800000248783b */ /* 0x000eea0000000200 */
[C---:B--2---:R-:W-:Y:S06]  /*5ac0*/  HMMA.16816.F32.BF16 R4, R76.reuse, R80, R4 ;  /* 0x000000504c04723c */ /* 0x044fec0000041804 */
[C---:B------:R-:W-:Y:S06]  /*5ad0*/  HMMA.16816.F32.BF16 R8, R76.reuse, R82, R8 ;  /* 0x000000524c08723c */ /* 0x040fec0000041808 */
[C---:B-1----:R-:W-:Y:S06]  /*5ae0*/  HMMA.16816.F32.BF16 R12, R76.reuse, R68, R12 ;  /* 0x000000444c0c723c */ /* 0x042fec000004180c */
[----:B------:R-:W-:Y:S06]  /*5af0*/  HMMA.16816.F32.BF16 R16, R76, R70, R16 ;  /* 0x000000464c10723c */ /* 0x000fec0000041810 */
[C---:B----4-:R-:W-:Y:S06]  /*5b00*/  HMMA.16816.F32.BF16 R4, R84.reuse, R88, R4 ;  /* 0x000000585404723c */ /* 0x050fec0000041804 */
[C---:B------:R-:W-:Y:S06]  /*5b10*/  HMMA.16816.F32.BF16 R8, R84.reuse, R90, R8 ;  /* 0x0000005a5408723c */ /* 0x040fec0000041808 */
[C---:B---3--:R-:W-:Y:S06]  /*5b20*/  HMMA.16816.F32.BF16 R12, R84.reuse, R72, R12 ;  /* 0x00000048540c723c */ /* 0x048fec000004180c */
[----:B------:R-:W-:Y:S06]  /*5b30*/  HMMA.16816.F32.BF16 R16, R84, R74, R16 ;  /* 0x0000004a5410723c */ /* 0x000fec0000041810 */
[C---:B------:R-:W-:Y:S01]  /*5b40*/  FADD.FTZ R5, -R181.reuse, R5 ;  /* 0x00000005b5057221 */ /* 0x040fe20000010100 */
        /* <DEDUP_REMOVED lines=8> */
[-C--:B------:R-:W-:Y:S01]  /*5bd0*/  FSEL R9, R9, R181.reuse, P2 ;  /* 0x000000b509097208 */ /* 0x080fe20001000000 */
[C---:B------:R-:W-:Y:S01]  /*5be0*/  FADD.FTZ R12, -R181.reuse, R12 ;  /* 0x0000000cb50c7221 */ /* 0x040fe20000010100 */
[----:B------:R-:W-:Y:S01]  /*5bf0*/  FSETP.GE.FTZ.AND P1, PT, R160, RZ, PT ;  /* 0x000000ffa000720b */ /* 0x000fe20003f36000 */
[----:B------:R-:W-:Y:S01]  /*5c00*/  FADD.FTZ R13, -R181, R13 ;  /* 0x0000000db50d7221 */ /* 0x000fe20000010100 */
[----:B------:R-:W-:Y:S01]  /*5c10*/  FSETP.GE.FTZ.AND P2, PT, R161, RZ, PT ;  /* 0x000000ffa100720b */ /* 0x000fe20003f56000 */
[----:B------:R-:W-:Y:S01]  /*5c20*/  FMUL.FTZ R4, R152, R4 ;  /* 0x0000000498047220 */ /* 0x000fe20000410000 */
[-C--:B------:R-:W-:Y:S01]  /*5c30*/  FSEL R8, R8, R181.reuse, P3 ;  /* 0x000000b508087208 */ /* 0x080fe20001800000 */
[----:B------:R-:W-:Y:S01]  /*5c40*/  FADD.FTZ R16, -R181, R16 ;  /* 0x00000010b5107221 */ /* 0x000fe20000010100 */
[----:B------:R-:W-:Y:S01]  /*5c50*/  FSEL R12, R12, R181, P1 ;  /* 0x000000b50c0c7208 */ /* 0x000fe20000800000 */
[----:B------:R-:W-:Y:S01]  /*5c60*/  FMUL.FTZ R9, R156, R9 ;  /* 0x000000099c097220 */ /* 0x000fe20000410000 */
[----:B------:R-:W-:Y:S01]  /*5c70*/  FSEL R13, R13, R181, P2 ;  /* 0x000000b50d0d7208 */ /* 0x000fe20001000000 */
[----:B------:R-:W-:Y:S01]  /*5c80*/  FMUL.FTZ R8, R157, R8 ;  /* 0x000000089d087220 */ /* 0x000fe20000410000 */
[----:B------:R-:W-:Y:S01]  /*5c90*/  FSETP.GE.FTZ.AND P1, PT, R167, RZ, PT ;  /* 0x000000ffa700720b */ /* 0x000fe20003f36000 */
[----:B------:R-:W-:Y:S01]  /*5ca0*/  FMUL.FTZ R12, R160, R12 ;  /* 0x0000000ca00c7220 */ /* 0x000fe20000410000 */
[----:B------:R-:W-:Y:S01]  /*5cb0*/  F2FP.BF16.F32.PACK_AB R4, R5, R4 ;  /* 0x000000040504723e */ /* 0x000fe200000010ff */
[----:B------:R-:W-:Y:S01]  /*5cc0*/  FMUL.FTZ R13, R161, R13 ;  /* 0x0000000da10d7220 */ /* 0x000fe20000410000 */
[----:B------:R-:W-:Y:S01]  /*5cd0*/  FSEL R16, R16, R181, P1 ;  /* 0x000000b510107208 */ /* 0x000fe20000800000 */
[----:B------:R-:W-:Y:S01]  /*5ce0*/  @P0 FADD.FTZ R181, -R181, R17 ;  /* 0x00000011b5b50221 */ /* 0x000fe20000010100 */
[----:B------:R-:W-:Y:S01]  /*5cf0*/  F2FP.BF16.F32.PACK_AB R8, R9, R8 ;  /* 0x000000080908723e */ /* 0x000fe200000010ff */
[----:B------:R-:W-:Y:S01]  /*5d00*/  FADD.FTZ R68, -R215, R7 ;  /* 0x00000007d7447221 */ /* 0x000fe20000010100 */
[----:B------:R-:W-:Y:S01]  /*5d10*/  F2FP.BF16.F32.PACK_AB R12, R13, R12 ;  /* 0x0000000c0d0c723e */ /* 0x000fe200000010ff */
[----:B------:R-:W-:Y:S01]  /*5d20*/  FMUL.FTZ R167, R167, R16 ;  /* 0x00000010a7a77220 */ /* 0x000fe20000410000 */
        /* <DEDUP_REMOVED lines=14> */
[----:B------:R-:W-:Y:S02]  /*5e10*/  LEA R70, P0, R9, R248, 0x1 ;  /* 0x000000f809467211 */ /* 0x000fe400078008ff */
[----:B------:R-:W-:Y:S02]  /*5e20*/  LEA R13, P3, R7, R9, 0x5 ;  /* 0x00000009070d7211 */ /* 0x000fe400078628ff */
[-C--:B------:R-:W-:Y:S02]  /*5e30*/  LEA.HI.X.SX32 R71, R9, R249.reuse, 0x1, P0 ;  /* 0x000000f909477211 */ /* 0x080fe400000f0eff */
[----:B------:R-:W-:Y:S02]  /*5e40*/  ISETP.GE.AND P0, PT, R188, UR4, PT ;  /* 0x00000004bc007c0c */ /* 0x000fe4000bf06270 */
[----:B------:R-:W-:Y:S04]  /*5e50*/  SHF.R.S32.HI R16, RZ, 0x1f, R9 ;  /* 0x0000001fff107819 */ /* 0x000fe80000011409 */
[----:B--2---:R-:W-:Y:S02]  /*5e60*/  LEA.HI.X R16, R7, R16, R5, 0x5, P3 ;  /* 0x0000001007107211 */ /* 0x004fe400018f2c05 */
[CC--:B------:R-:W-:Y:S04]  /*5e70*/  @!P2 LEA R72, P3, R13.reuse, R248.reuse, 0x1 ;  /* 0x000000f80d48a211 */ /* 0x0c0fe800078608ff */
[CC--:B------:R-:W-:Y:S01]  /*5e80*/  @!P2 LEA.HI.X R73, R13.reuse, R249.reuse, R16, 0x1, P3 ;  /* 0x000000f90d49a211 */ /* 0x0c0fe200018f0c10 */
[----:B------:R1:W-:Y:S01]  /*5e90*/  @P0 STS [R233], RZ ;  /* 0x000000ffe9000388 */ /* 0x0003e20000000800 */
[C---:B------:R-:W-:Y:S01]  /*5ea0*/  @!P1 LEA R74, P3, R13.reuse, R248, 0x1 ;  /* 0x000000f80d4a9211 */ /* 0x040fe200078608ff */
[----:B------:R-:W-:Y:S02]  /*5eb0*/  IMAD.MOV.U32 R248, RZ, RZ, R70 ;  /* 0x000000fffff87224 */ /* 0x000fe400078e0046 */
[----:B------:R1:W-:Y:S01]  /*5ec0*/  @P0 STS [R233+0x4], RZ ;  /* 0x000004ffe9000388 */ /* 0x0003e20000000800 */
[----:B------:R-:W-:Y:S01]  /*5ed0*/  @!P1 LEA.HI.X R75, R13, R249, R16, 0x1, P3 ;  /* 0x000000f90d4b9211 */ /* 0x000fe200018f0c10 */
[----:B------:R-:W-:Y:S01]  /*5ee0*/  IMAD.MOV.U32 R249, RZ, RZ, R71 ;  /* 0x000000fffff97224 */ /* 0x000fe200078e0047 */
[C---:B------:R-:W-:Y:S01]  /*5ef0*/  @!P0 LEA R76, P3, R7.reuse, R70, 0x6 ;  /* 0x00000046074c8211 */ /* 0x040fe200078630ff */
[----:B------:R1:W-:Y:S03]  /*5f00*/  @P0 STS [R233+0x8], RZ ;  /* 0x000008ffe9000388 */ /* 0x0003e60000000800 */
[----:B------:R-:W-:Y:S01]  /*5f10*/  @!P0 LEA.HI.X R77, R7, R71, R5, 0x6, P3 ;  /* 0x00000047074d8211 */ /* 0x000fe200018f3405 */
        /* <DEDUP_REMOVED lines=46> */
.L_x_717:
[C---:B------:R-:W-:Y:S01]  /*6200*/  FADD.FTZ R10, -R215.reuse, R10 ;  /* 0x0000000ad70a7221 */ /* 0x040fe20000010100 */
[----:B------:R-:W-:Y:S01]  /*6210*/  FSETP.GE.FTZ.AND P0, PT, R158, RZ, PT ;  /* 0x000000ff9e00720b */ /* 0x000fe20003f16000 */
[C---:B------:R-:W-:Y:S01]  /*6220*/  FADD.FTZ R11, -R215.reuse, R11 ;  /* 0x0000000bd70b7221 */ /* 0x040fe20000010100 */
[-C--:B------:R-:W-:Y:S01]  /*6230*/  FSEL R6, R6, R215.reuse, P6 ;  /* 0x000000d706067208 */ /* 0x080fe20003000000 */
[C---:B------:R-:W-:Y:S01]  /*6240*/  FADD.FTZ R14, -R215.reuse, R14 ;  /* 0x0000000ed70e7221 */ /* 0x040fe20000010100 */
[-C--:B------:R-:W-:Y:S01]  /*6250*/  FSEL R10, R10, R215.reuse, P0 ;  /* 0x000000d70a0a7208 */ /* 0x080fe20000000000 */
[C---:B------:R-:W-:Y:S01]  /*6260*/  FADD.FTZ R15, -R215.reuse, R15 ;  /* 0x0000000fd70f7221 */ /* 0x040fe20000010100 */
[-C--:B------:R-:W-:Y:S01]  /*6270*/  FSEL R68, R68, R215.reuse, P5 ;  /* 0x000000d744447208 */ /* 0x080fe20002800000 */
[----:B------:R-:W-:Y:S01]  /*6280*/  FMUL.FTZ R6, R154, R6 ;  /* 0x000000069a067220 */ /* 0x000fe20000410000 */
[----:B------:R-:W-:Y:S01]  /*6290*/  FSETP.GE.FTZ.AND P0, PT, R162, RZ, PT ;  /* 0x000000ffa200720b */ /* 0x000fe20003f16000 */
[----:B------:R-:W-:Y:S01]  /*62a0*/  FADD.FTZ R18, -R215, R18 ;  /* 0x00000012d7127221 */ /* 0x000fe20000010100 */
[----:B------:R-:W-:Y:S01]  /*62b0*/  FSETP.GE.FTZ.AND P1, PT, R159, RZ, PT ;  /* 0x000000ff9f00720b */ /* 0x000fe20003f36000 */
[----:B------:R-:W-:Y:S01]  /*62c0*/  FMUL.FTZ R68, R155, R68 ;  /* 0x000000449b447220 */ /* 0x000fe20000410000 */
[----:B------:R-:W-:Y:S01]  /*62d0*/  FSETP.GE.FTZ.AND P3, PT, R165, RZ, PT ;  /* 0x000000ffa500720b */ /* 0x000fe20003f76000 */
[----:B------:R-:W-:Y:S01]  /*62e0*/  FMUL.FTZ R10, R158, R10 ;  /* 0x0000000a9e0a7220 */ /* 0x000fe20000410000 */
[-C--:B------:R-:W-:Y:S01]  /*62f0*/  FSEL R11, R11, R215.reuse, P1 ;  /* 0x000000d70b0b7208 */ /* 0x080fe20000800000 */
[----:B------:R-:W-:Y:S01]  /*6300*/  STS [R198+0x1e000], R4 ;  /* 0x01e00004c6007388 */ /* 0x000fe20000000800 */
[----:B------:R-:W-:Y:S02]  /*6310*/  FSETP.GE.FTZ.AND P2, PT, R164, RZ, PT ;  /* 0x000000ffa400720b */ /* 0x000fe40003f56000 */
[----:B------:R-:W-:Y:S01]  /*6320*/  FSEL R14, R14, R215, P3 ;  /* 0x000000d70e0e7208 */ /* 0x000fe20001800000 */
[----:B------:R-:W-:Y:S01]  /*6330*/  FMUL.FTZ R11, R159, R11 ;  /* 0x0000000b9f0b7220 */ /* 0x000fe20000410000 */
[----:B------:R-:W-:Y:S02]  /*6340*/  FSEL R15, R15, R215, P2 ;  /* 0x000000d70f0f7208 */ /* 0x000fe40001000000 */
[----:B------:R-:W-:Y:S01]  /*6350*/  FSETP.GE.FTZ.AND P1, PT, R163, RZ, PT ;  /* 0x000000ffa300720b */ /* 0x000fe20003f36000 */
[----:B------:R-:W-:Y:S01]  /*6360*/  FMUL.FTZ R14, R165, R14 ;  /* 0x0000000ea50e7220 */ /* 0x000fe20000410000 */
[----:B------:R-:W-:Y:S01]  /*6370*/  F2FP.BF16.F32.PACK_AB R6, R68, R6 ;  /* 0x000000064406723e */ /* 0x000fe200000010ff */
[----:B------:R-:W-:Y:S01]  /*6380*/  FMUL.FTZ R15, R164, R15 ;  /* 0x0000000fa40f7220 */ /* 0x000fe20000410000 */
[----:B------:R-:W-:Y:S01]  /*6390*/  FSEL R18, R18, R215, P1 ;  /* 0x000000d712127208 */ /* 0x000fe20000800000 */
[----:B------:R-:W-:Y:S01]  /*63a0*/  @P0 FADD.FTZ R215, -R215, R19 ;  /* 0x00000013d7d70221 */ /* 0x000fe20000010100 */
[----:B------:R-:W-:Y:S01]  /*63b0*/  F2FP.BF16.F32.PACK_AB R10, R11, R10 ;  /* 0x0000000a0b0a723e */ /* 0x000fe200000010ff */
[----:B------:R-:W-:Y:S01]  /*63c0*/  STS [R198+0x1e400], R6 ;  /* 0x01e40006c6007388 */ /* 0x000fe20000000800 */
[----:B------:R-:W-:Y:S01]  /*63d0*/  F2FP.BF16.F32.PACK_AB R14, R15, R14 ;  /* 0x0000000e0f0e723e */ /* 0x000fe200000010ff */
[----:B------:R-:W-:Y:S01]  /*63e0*/  FMUL.FTZ R18, R163, R18 ;  /* 0x00000012a3127220 */ /* 0x000fe20000410000 */
[----:B------:R-:W-:Y:S01]  /*63f0*/  FMUL.FTZ R162, R162, R215 ;  /* 0x000000d7a2a27220 */ /* 0x000fe20000410000 */
[----:B------:R-:W-:Y:S01]  /*6400*/  STS [R199+0x1e000], R8 ;  /* 0x01e00008c7007388 */ /* 0x000fe20000000800 */
[----:B------:R-:W-:Y:S01]  /*6410*/  F2FP.BF16.F32.PACK_AB R166, R166, R167 ;  /* 0x000000a7a6a6723e */ /* 0x000fe200000010ff */
[----:B------:R-:W-:Y:S01]  /*6420*/  IMAD R215, R205, UR6, RZ ;  /* 0x00000006cdd77c24 */ /* 0x000fe2000f8e02ff */
[----:B------:R-:W-:Y:S01]  /*6430*/  LEA R181, R179, UR5, 0x1 ;  /* 0x00000005b3b57c11 */ /* 0x000fe2000f8e08ff */
[----:B------:R-:W-:Y:S01]  /*6440*/  STS [R199+0x1e400], R10 ;  /* 0x01e4000ac7007388 */ /* 0x000fe20000000800 */
[----:B------:R-:W-:Y:S03]  /*6450*/  F2FP.BF16.F32.PACK_AB R18, R162, R18 ;  /* 0x00000012a212723e */ /* 0x000fe600000010ff */
[----:B------:R-:W-:Y:S04]  /*6460*/  STS [R197+0x1e000], R12 ;  /* 0x01e0000cc5007388 */ /* 0x000fe80000000800 */
[----:B------:R-:W-:Y:S04]  /*6470*/  STS [R197+0x1e400], R14 ;  /* 0x01e4000ec5007388 */ /* 0x000fe80000000800 */
[----:B------:R-:W-:Y:S04]  /*6480*/  STS [R212+0x1e000], R166 ;  /* 0x01e000a6d4007388 */ /* 0x000fe80000000800 */
[----:B------:R-:W-:Y:S01]  /*6490*/  STS [R212+0x1e400], R18 ;  /* 0x01e40012d4007388 */ /* 0x000fe20000000800 */
[----:B------:R-:W-:Y:S06]  /*64a0*/  BAR.SYNC.DEFER_BLOCKING 0x0 ;  /* 0x0000000000007b1d */ /* 0x000fec0000010000 */
[----:B------:R-:W-:Y:S04]  /*64b0*/  LDSM.16.MT88.4 R4, [R178+0x20000] ;  /* 0x02000000b204783b */ /* 0x000fe80000004200 */
[----:B------:R-:W2:Y:S04]  /*64c0*/  LDSM.16.MT88.4 R8, [R181+0xc000] ;  /* 0x00c00000b508783b */ /* 0x000ea80000004200 */
[----:B------:R-:W3:Y:S04]  /*64d0*/  LDSM.16.MT88.4 R12, [R0+0x20000] ;  /* 0x02000000000c783b */ /* 0x000ee80000004200 */
[----:B------:R-:W4:Y:S04]  /*64e0*/  LDSM.16.MT88.4 R16, [R181+0xe000] ;  /* 0x00e00000b510783b */ /* 0x000f280000004200 */
[----:B-1----:R-:W1:Y:S04]  /*64f0*/  LDSM.16.MT88.4 R68, [R181+0x10000] ;  /* 0x01000000b544783b */ /* 0x002e680000004200 */
[----:B------:R-:W-:Y:S04]  /*6500*/  LDSM.16.MT88.4 R72, [R178+0x20800] ;  /* 0x02080000b248783b */ /* 0x000fe80000004200 */
[----:B------:R-:W5:Y:S04]  /*6510*/  LDSM.16.MT88.4 R76, [R181+0xc800] ;  /* 0x00c80000b54c783b */ /* 0x000f680000004200 */
[----:B------:R-:W5:Y:S04]  /*6520*/  LDSM.16.MT88.4 R80, [R0+0x20800] ;  /* 0x020800000050783b */ /* 0x000f680000004200 */
[----:B------:R-:W5:Y:S04]  /*6530*/  LDSM.16.MT88.4 R84, [R181+0xe800] ;  /* 0x00e80000b554783b */ /* 0x000f680000004200 */
[----:B------:R-:W5:Y:S01]  /*6540*/  LDSM.16.MT88.4 R88, [R181+0x10800] ;  /* 0x01080000b558783b */ /* 0x000f620000004200 */
[-C--:B--2---:R-:W-:Y:S06]  /*6550*/  HMMA.16816.F32.BF16 R20, R4, R8.reuse, R20 ;  /* 0x000000080414723c */ /* 0x084fec0000041814 */
        /* <DEDUP_REMOVED lines=9> */
[-C--:B-1----:R-:W-:Y:S06]  /*65f0*/  HMMA.16816.F32.BF16 R52, R4, R68.reuse, R52 ;  /* 0x000000440434723c */ /* 0x082fec0000041834 */
        /* <DEDUP_REMOVED lines=104> */
.L_x_718:
        /* <DEDUP_REMOVED lines=8> */
[----:B------:R-:W4:Y:S01]  /*6d00*/  LDSM.16.MT88.4 R164, [R181+0x14800] ;  /* 0x01480000b5a4783b */ /* 0x000f220000004200 */
[-C--:B---3--:R-:W-:Y:S06]  /*6d10*/  HMMA.16816.F32.BF16 R4, R96, R16.reuse, RZ ;  /* 0x000000106004723c */ /* 0x088fec00000418ff */
        /* <DEDUP_REMOVED lines=22> */
[-C--:B-1----:R-:W-:Y:S06]  /*6e80*/  HMMA.16816.F32.BF16 R84, R152, R148.reuse, R84 ;  /* 0x000000949854723c */ /* 0x082fec0000041854 */
[C---:B------:R-:W-:Y:S06]  /*6e90*/  HMMA.16816.F32.BF16 R88, R160.reuse, R148, R88 ;  /* 0x00000094a058723c */ /* 0x040fec0000041858 */
[-C--:B------:R-:W-:Y:S01]  /*6ea0*/  HMMA.16816.F32.BF16 R92, R160, R150.reuse, R92 ;  /* 0x00000096a05c723c */ /* 0x080fe2000004185c */
[----:B------:R-:W1:Y:S05]  /*6eb0*/  LDSM.16.MT88.4 R160, [R181+0x13000] ;  /* 0x01300000b5a0783b */ /* 0x000e6a0000004200 */
[----:B------:R-:W-:Y:S01]  /*6ec0*/  HMMA.16816.F32.BF16 R96, R152, R150, R96 ;  /* 0x000000969860723c */ /* 0x000fe20000041860 */
[----:B------:R-:W2:Y:S04]  /*6ed0*/  LDSM.16.MT88.4 R148, [R181+0x15000] ;  /* 0x01500000b594783b */ /* 0x000ea80000004200 */
[----:B------:R-:W3:Y:S01]  /*6ee0*/  LDSM.16.MT88.4 R152, [R181+0x17000] ;  /* 0x01700000b598783b */ /* 0x000ee20000004200 */
        /* <DEDUP_REMOVED lines=9> */
[----:B------:R-:W1:Y:S05]  /*6f80*/  LDSM.16.M88.4 R148, [R171] ;  /* 0x00000000ab94783b */ /* 0x000e6a0000000200 */
[-C--:B---3--:R-:W-:Y:S06]  /*6f90*/  HMMA.16816.F32.BF16 R84, R156, R152.reuse, R84 ;  /* 0x000000989c54723c */ /* 0x088fec0000041854 */
[C---:B------:R-:W-:Y:S06]  /*6fa0*/  HMMA.16816.F32.BF16 R88, R164.reuse, R152, R88 ;  /* 0x00000098a458723c */ /* 0x040fec0000041858 */
[-C--:B------:R-:W-:Y:S01]  /*6fb0*/  HMMA.16816.F32.BF16 R92, R164, R154.reuse, R92 ;  /* 0x0000009aa45c723c */ /* 0x080fe2000004185c */
[----:B------:R-:W2:Y:S05]  /*6fc0*/  LDSM.16.M88.4 R164, [R171+0x1000] ;  /* 0x00100000aba4783b */ /* 0x000eaa0000000200 */
[----:B------:R-:W-:Y:S01]  /*6fd0*/  HMMA.16816.F32.BF16 R96, R156, R154, R96 ;  /* 0x0000009a9c60723c */ /* 0x000fe20000041860 */
[----:B------:R-:W3:Y:S04]  /*6fe0*/  LDSM.16.MT88.4 R152, [R181+0x15800] ;  /* 0x01580000b598783b */ /* 0x000ee80000004200 */
[----:B------:R-:W4:Y:S01]  /*6ff0*/  LDSM.16.MT88.4 R156, [R181+0x17800] ;  /* 0x01780000b59c783b */ /* 0x000f220000004200 */
[-C--:B-1----:R-:W-:Y:S06]  /*7000*/  HMMA.16816.F32.BF16 R4, R148, R160.reuse, R4 ;  /* 0x000000a09404723c */ /* 0x082fec0000041804 */
[C---:B--2---:R-:W-:Y:S06]  /*7010*/  HMMA.16816.F32.BF16 R8, R164.reuse, R160, R8 ;  /* 0x000000a0a408723c */ /* 0x044fec0000041808 */
[-C--:B------:R-:W-:Y:S06]  /*7020*/  HMMA.16816.F32.BF16 R12, R164, R162.reuse, R12 ;  /* 0x000000a2a40c723c */ /* 0x080fec000004180c */
[C---:B------:R-:W-:Y:S06]  /*7030*/  HMMA.16816.F32.BF16 R16, R148.reuse, R162, R16 ;  /* 0x000000a29410723c */ /* 0x040fec0000041810 */
[-C--:B---3--:R-:W-:Y:S06]  /*7040*/  HMMA.16816.F32.BF16 R68, R148, R152.reuse, R68 ;  /* 0x000000989444723c */ /* 0x088fec0000041844 */
[C---:B------:R-:W-:Y:S06]  /*7050*/  HMMA.16816.F32.BF16 R72, R164.reuse, R152, R72 ;  /* 0x00000098a448723c */ /* 0x040fec0000041848 */
[-C--:B------:R-:W-:Y:S05]  /*7060*/  HMMA.16816.F32.BF16 R76, R164, R154.reuse, R76 ;  /* 0x0000009aa44c723c */ /* 0x080fea000004184c */
[----:B------:R-:W-:Y:S01]  /*7070*/  @P4 IADD3 R152, P0, R250, -0x100, RZ ;  /* 0xffffff00fa984810 */ /* 0x000fe20007f1e0ff */
[C---:B------:R-:W-:Y:S05]  /*7080*/  HMMA.16816.F32.BF16 R80, R148.reuse, R154, R80 ;  /* 0x0000009a9450723c */ /* 0x040fea0000041850 */
[----:B------:R-:W-:Y:S01]  /*7090*/  @P4 IADD3.X R153, R251, -0x1, RZ, P0, !PT ;  /* 0xfffffffffb994810 */ /* 0x000fe200007fe4ff */
[-C--:B----4-:R-:W-:Y:S05]  /*70a0*/  HMMA.16816.F32.BF16 R84, R148, R156.reuse, R84 ;  /* 0x0000009c9454723c */ /* 0x090fea0000041854 */
[----:B------:R-:W-:Y:S01]  /*70b0*/  @P4 IMAD.MOV.U32 R250, RZ, RZ, R152 ;  /* 0x000000fffffa4224 */ /* 0x000fe200078e0098 */
[C---:B------:R-:W-:Y:S05]  /*70c0*/  HMMA.16816.F32.BF16 R88, R164.reuse, R156, R88 ;  /* 0x0000009ca458723c */ /* 0x040fea0000041858 */
[----:B------:R-:W-:Y:S01]  /*70d0*/  @P4 IMAD.MOV.U32 R251, RZ, RZ, R153 ;  /* 0x000000fffffb4224 */ /* 0x000fe200078e0099 */
[-C--:B------:R-:W-:Y:S05]  /*70e0*/  HMMA.16816.F32.BF16 R92, R164, R158.reuse, R92 ;  /* 0x0000009ea45c723c */ /* 0x080fea000004185c */
[----:B------:R-:W-:Y:S01]  /*70f0*/  @P4 IMAD.WIDE R154, R192, 0x4, R250 ;  /* 0x00000004c09a4825 */ /* 0x000fe200078e02fa */
[----:B------:R-:W-:Y:S04]  /*7100*/  HMMA.16816.F32.BF16 R96, R148, R158, R96 ;  /* 0x0000009e9460723c */ /* 0x000fe80000041860 */
[----:B------:R-:W5:Y:S01]  /*7110*/  @P4 LDG.E R231, desc[UR14][R154.64] ;  /* 0x0000000e9ae74981 */ /* 0x000f62000c1e1900 */
[C---:B------:R-:W-:Y:S02]  /*7120*/  IMAD.SHL.U32 R153, R215.reuse, 0x8, RZ ;  /* 0x00000008d7997824 */ /* 0x040fe400078e00ff */
[C---:B------:R-:W-:Y:S01]  /*7130*/  IMAD.SHL.U32 R152, R215.reuse, 0x10, RZ ;  /* 0x00000010d7987824 */ /* 0x040fe200078e00ff */
[----:B------:R1:W5:Y:S03]  /*7140*/  @P4 LDG.E R232, desc[UR14][R154.64+0x20] ;  /* 0x0000200e9ae84981 */ /* 0x000366000c1e1900 */
[----:B------:R-:W-:Y:S01]  /*7150*/  IMAD R148, R215, 0x18, RZ ;  /* 0x00000018d7947824 */ /* 0x000fe200078e02ff */
[----:B------:R2:W-:Y:S01]  /*7160*/  REDG.E.ADD.F32.FTZ.RN.STRONG.GPU desc[UR14][R244.64], R4 ;  /* 0x00000004f40079a6 */ /* 0x0005e2000c10f38e */
[CC--:B------:R-:W-:Y:S04]  /*7170*/  LEA R158, P1, R152.reuse, R244.reuse, 0x2 ;  /* 0x000000f4989e7211 */ /* 0x0c0fe800078210ff */
[-C--:B------:R-:W-:Y:S02]  /*7180*/  LEA.HI.X.SX32 R159, R152, R245.reuse, 0x2, P1 ;  /* 0x000000f5989f7211 */ /* 0x080fe400008f16ff */
[CC--:B-1----:R-:W-:Y:S04]  /*7190*/  LEA R154, P0, R153.reuse, R244.reuse, 0x2 ;  /* 0x000000f4999a7211 */ /* 0x0c2fe800078010ff */
[-C--:B------:R-:W-:Y:S01]  /*71a0*/  LEA.HI.X.SX32 R155, R153, R245.reuse, 0x2, P0 ;  /* 0x000000f5999b7211 */ /* 0x080fe200000f16ff */
[C---:B--2---:R-:W-:Y:S01]  /*71b0*/  IMAD.SHL.U32 R4, R215.reuse, 0x20, RZ ;  /* 0x00000020d7047824 */ /* 0x044fe200078e00ff */
[-C--:B------:R-:W-:Y:S03]  /*71c0*/  LEA R156, P0, R148, R244.reuse, 0x2 ;  /* 0x000000f4949c7211 */ /* 0x080fe600078010ff */
[----:B------:R1:W-:Y:S01]  /*71d0*/  REDG.E.ADD.F32.FTZ.RN.STRONG.GPU desc[UR14][R154.64], R5 ;  /* 0x000000059a0079a6 */ /* 0x0003e2000c10f38e */
[-C--:B------:R-:W-:Y:S03]  /*71e0*/  LEA R150, P1, R4, R244.reuse, 0x2 ;  /* 0x000000f404967211 */ /* 0x080fe600078210ff */
[----:B------:R2:W-:Y:S01]  /*71f0*/  REDG.E.ADD.F32.FTZ.RN.STRONG.GPU desc[UR14][R158.64], R6 ;  /* 0x000000069e0079a6 */ /* 0x0005e2000c10f38e */
[-C--:B------:R-:W-:Y:S02]  /*7200*/  LEA.HI.X.SX32 R157, R148, R245.reuse, 0x2, P0 ;  /* 0x000000f5949d7211 */ /* 0x080fe400000f16ff */
[-C--:B------:R-:W-:Y:S01]  /*7210*/  LEA.HI.X.SX32 R151, R4, R245.reuse, 0x2, P1 ;  /* 0x000000f504977211 */ /* 0x080fe200008f16ff */
[----:B------:R-:W-:Y:S02]  /*7220*/  VIADD R4, R152, 0x20 ;  /* 0x0000002098047836 */ /* 0x000fe40000000000 */
[----:B------:R3:W-:Y:S04]  /*7230*/  REDG.E.ADD.F32.FTZ.RN.STRONG.GPU desc[UR14][R156.64], R7 ;  /* 0x000000079c0079a6 */ /* 0x0007e8000c10f38e */
[----:B------:R4:W-:Y:S01]  /*7240*/  REDG.E.ADD.F32.FTZ.RN.STRONG.GPU desc[UR14][R150.64], R8 ;  /* 0x00000008960079a6 */ /* 0x0009e2000c10f38e */
[C---:B-1----:R-:W-:Y:S02]  /*7250*/  IMAD R5, R215.reuse, 0x28, RZ ;  /* 0x00000028d7057824 */ /* 0x042fe400078e02ff */
[----:B--2---:R-:W-:Y:S03]  /*7260*/  IMAD R6, R215, 0x30, RZ ;  /* 0x00000030d7067824 */ /* 0x004fe600078e02ff */
[-C--:B------:R-:W-:Y:S01]  /*7270*/  LEA R148, P0, R5, R244.reuse, 0x2 ;  /* 0x000000f405947211 */ /* 0x080fe200078010ff */
[----:B------:R-:W-:Y:S03]  /*7280*/  IMAD R215, R215, 0x38, RZ ;  /* 0x00000038d7d77824 */ /* 0x000fe600078e02ff */
[-C--:B------:R-:W-:Y:S01]  /*7290*/  LEA.HI.X.SX32 R149, R5, R245.reuse, 0x2, P0 ;  /* 0x000000f505957211 */ /* 0x080fe200000f16ff */
[----:B------:R-:W-:Y:S01]  /*72a0*/  IMAD.IADD R5, R153, 0x1, R4 ;  /* 0x0000000199057824 */ /* 0x000fe200078e0204 */
[CC--:B---3--:R-:W-:Y:S03]  /*72b0*/  LEA R156, P1, R6.reuse, R244.reuse, 0x2 ;  /* 0x000000f4069c7211 */ /* 0x0c8fe600078210ff */
[----:B------:R1:W-:Y:S01]  /*72c0*/  REDG.E.ADD.F32.FTZ.RN.STRONG.GPU desc[UR14][R148.64], R9 ;  /* 0x00000009940079a6 */ /* 0x0003e2000c10f38e */
[CC--:B----4-:R-:W-:Y:S02]  /*72d0*/  LEA R8, P0, R215.reuse, R244.reuse, 0x2 ;  /* 0x000000f4d7087211 */ /* 0x0d0fe400078010ff */
[-C--:B------:R-:W-:Y:S05]  /*72e0*/  LEA.HI.X.SX32 R157, R6, R245.reuse, 0x2, P1 ;  /* 0x000000f5069d7211 */ /* 0x080fea00008f16ff */
[----:B------:R-:W-:Y:S01]  /*72f0*/  REDG.E.ADD.F32.FTZ.RN.STRONG.GPU desc[UR14][R156.64], R10 ;  /* 0x0000000a9c0079a6 */ /* 0x000fe2000c10f38e */
[-C--:B-1----:R-:W-:Y:S02]  /*7300*/  LEA.HI.X.SX32 R9, R215, R245.reuse, 0x2, P0 ;  /* 0x000000f5d7097211 */ /* 0x082fe400000f16ff */
[CC--:B------:R-:W-:Y:S03]  /*7310*/  LEA R6, P0, R4.reuse, R244.reuse, 0x2 ;  /* 0x000000f404067211 */ /* 0x0c0fe600078010ff */
[----:B------:R1:W-:Y:S01]  /*7320*/  REDG.E.ADD.F32.FTZ.RN.STRONG.GPU desc[UR14][R8.64], R11 ;  /* 0x0000000b080079a6 */ /* 0x0003e2000c10f38e */
[-C--:B------:R-:W-:Y:S01]  /*7330*/  LEA.HI.X.SX32 R7, R4, R245.reuse, 0x2, P0 ;  /* 0x000000f504077211 */ /* 0x080fe200000f16ff */
[----:B------:R-:W-:Y:S02]  /*7340*/  IMAD.IADD R4, R153, 0x1, R5 ;  /* 0x0000000199047824 */ /* 0x000fe400078e0205 */
[----:B------:R2:W-:Y:S04]  /*7350*/  REDG.E.ADD.F32.FTZ.RN.STRONG.GPU desc[UR14][R244.64+0x80], R16 ;  /* 0x00008010f40079a6 */ /* 0x0005e8000c10f38e */
[----:B------:R-:W-:Y:S04]  /*7360*/  REDG.E.ADD.F32.FTZ.RN.STRONG.GPU desc[UR14][R154.64+0x80], R17 ;  /* 0x000080119a0079a6 */ /* 0x000fe8000c10f38e */
[----:B------:R3:W-:Y:S01]  /*7370*/  REDG.E.ADD.F32.FTZ.RN.STRONG.GPU desc[UR14][R6.64], R18 ;  /* 0x00000012060079a6 */ /* 0x0007e2000c10f38e */
[CC--:B-1----:R-:W-:Y:S04]  /*7380*/  LEA R8, P0, R5.reuse, R244.reuse, 0x2 ;  /* 0x000000f405087211 */ /* 0x0c2fe800078010ff */
[-C--:B------:R-:W-:Y:S01]  /*7390*/  LEA.HI.X.SX32 R9, R5, R245.reuse, 0x2, P0 ;  /* 0x000000f505097211 */ /* 0x080fe200000f16ff */
[----:B------:R-:W-:Y:S01]  /*73a0*/  IMAD.IADD R5, R153, 0x1, R4 ;  /* 0x0000000199057824 */ /* 0x000fe200078e0204 */
[CC--:B--2---:R-:W-:Y:S03]  /*73b0*/  LEA R16, P1, R4.reuse, R244.reuse, 0x2 ;  /* 0x000000f404107211 */ /* 0x0c4fe600078210ff */
[----:B------:R1:W-:Y:S01]  /*73c0*/  REDG.E.ADD.F32.FTZ.RN.STRONG.GPU desc[UR14][R8.64], R19 ;  /* 0x00000013080079a6 */ /* 0x0003e2000c10f38e */
[-C--:B------:R-:W-:Y:S01]  /*73d0*/  LEA R10, P0, R5, R244.reuse, 0x2 ;  /* 0x000000f4050a7211 */ /* 0x080fe200078010ff */
[----:B---3--:R-:W-:Y:S01]  /*73e0*/  IMAD.IADD R6, R153, 0x1, R5 ;  /* 0x0000000199067824 */ /* 0x008fe200078e0205 */
[-C--:B------:R-:W-:Y:S02]  /*73f0*/  LEA.HI.X.SX32 R17, R4, R245.reuse, 0x2, P1 ;  /* 0x000000f504117211 */ /* 0x080fe400008f16ff */
[-C--:B------:R-:W-:Y:S01]  /*7400*/  LEA.HI.X.SX32 R11, R5, R245.reuse, 0x2, P0 ;  /* 0x000000f5050b7211 */ /* 0x080fe200000f16ff */
[C---:B------:R-:W-:Y:S02]  /*7410*/  IMAD.IADD R4, R153.reuse, 0x1, R6 ;  /* 0x0000000199047824 */ /* 0x040fe400078e0206 */
        /* <DEDUP_REMOVED lines=8> */
[----:B------:R-:W-:Y:S04]  /*74a0*/  IMAD.IADD R4, R153, 0x1, R5 ;  /* 0x0000000199047824 */ /* 0x000fe800078e0205 */
[----:B------:R2:W-:Y:S04]  /*74b0*/  REDG.E.ADD.F32.FTZ.RN.STRONG.GPU desc[UR14][R6.64], R15 ;  /* 0x0000000f060079a6 */ /* 0x0005e8000c10f38e */
[----:B------:R-:W-:Y:S04]  /*74c0*/  REDG.E.ADD.F32.FTZ.RN.STRONG.GPU desc[UR14][R244.64+0x100], R68 ;  /* 0x00010044f40079a6 */ /* 0x000fe8000c10f38e */
[----:B------:R-:W-:Y:S01]  /*74d0*/  REDG.E.ADD.F32.FTZ.RN.STRONG.GPU desc[UR14][R154.64+0x100], R69 ;  /* 0x000100459a0079a6 */ /* 0x000fe2000c10f38e */
[CC--:B-1----:R-:W-:Y:S04]  /*74e0*/  LEA R8, P0, R5.reuse, R244.reuse, 0x2 ;  /* 0x000000f405087211 */ /* 0x0c2fe800078010ff */
[-C--:B------:R-:W-:Y:S01]  /*74f0*/  LEA.HI.X.SX32 R9, R5, R245.reuse, 0x2, P0 ;  /* 0x000000f505097211 */ /* 0x080fe200000f16ff */
[C---:B------:R-:W-:Y:S01]  /*7500*/  IMAD.IADD R5, R153.reuse, 0x1, R4 ;  /* 0x0000000199057824 */ /* 0x040fe200078e0204 */
[CC--:B------:R-:W-:Y:S03]  /*7510*/  LEA R10, P0, R4.reuse, R244.reuse, 0x2 ;  /* 0x000000f4040a7211 */ /* 0x0c0fe600078010ff */
[----:B------:R1:W-:Y:S01]  /*7520*/  REDG.E.ADD.F32.FTZ.RN.STRONG.GPU desc[UR14][R8.64], R70 ;  /* 0x00000046080079a6 */ /* 0x0003e2000c10f38e */
[-C--:B------:R-:W-:Y:S01]  /*7530*/  LEA.HI.X.SX32 R11, R4, R245.reuse, 0x2, P0 ;  /* 0x000000f5040b7211 */ /* 0x080fe200000f16ff */
[----:B------:R-:W-:Y:S01]  /*7540*/  IMAD.IADD R4, R153, 0x1, R5 ;  /* 0x0000000199047824 */ /* 0x000fe200078e0205 */
[CC--:B------:R-:W-:Y:S03]  /*7550*/  LEA R12, P1, R5.reuse, R244.reuse, 0x2 ;  /* 0x000000f4050c7211 */ /* 0x0c0fe600078210ff */
[----:B------:R3:W-:Y:S01]  /*7560*/  REDG.E.ADD.F32.FTZ.RN.STRONG.GPU desc[UR14][R10.64], R71 ;  /* 0x000000470a0079a6 */ /* 0x0007e2000c10f38e */
[-C--:B------:R-:W-:Y:S01]  /*7570*/  LEA.HI.X.SX32 R13, R5, R245.reuse, 0x2, P1 ;  /* 0x000000f5050d7211 */ /* 0x080fe200008f16ff */
[C---:B--2---:R-:W-:Y:S02]  /*7580*/  IMAD.IADD R6, R153.reuse, 0x1, R4 ;  /* 0x0000000199067824 */ /* 0x044fe400078e0204 */
[----:B------:R-:W-:Y:S01]  /*7590*/  VIADD R5, R152, 0x60 ;  /* 0x0000006098057836 */ /* 0x000fe20000000000 */
[----:B------:R-:W-:Y:S04]  /*75a0*/  LDSM.16.MT88.4 R68, [R176+0x4000] ;  /* 0x00400000b044783b */ /* 0x000fe80000004200 */
[----:B------:R-:W-:Y:S01]  /*75b0*/  REDG.E.ADD.F32.FTZ.RN.STRONG.GPU desc[UR14][R12.64], R72 ;  /* 0x000000480c0079a6 */ /* 0x000fe2000c10f38e */
[CC--:B-1----:R-:W-:Y:S04]  /*75c0*/  LEA R8, P0, R4.reuse, R244.reuse, 0x2 ;  /* 0x000000f404087211 */ /* 0x0c2fe800078010ff */
[-C--:B------:R-:W-:Y:S01]  /*75d0*/  LEA.HI.X.SX32 R9, R4, R245.reuse, 0x2, P0 ;  /* 0x000000f504097211 */ /* 0x080fe200000f16ff */
[C---:B------:R-:W-:Y:S01]  /*75e0*/  IMAD.IADD R4, R153.reuse, 0x1, R6 ;  /* 0x0000000199047824 */ /* 0x040fe200078e0206 */
[CC--:B---3--:R-:W-:Y:S03]  /*75f0*/  LEA R10, P0, R6.reuse, R244.reuse, 0x2 ;  /* 0x000000f4060a7211 */ /* 0x0c8fe600078010ff */
[----:B------:R1:W-:Y:S01]  /*7600*/  REDG.E.ADD.F32.FTZ.RN.STRONG.GPU desc[UR14][R8.64], R73 ;  /* 0x00000049080079a6 */ /* 0x0003e2000c10f38e */
[-C--:B------:R-:W-:Y:S02]  /*7610*/  LEA.HI.X.SX32 R11, R6, R245.reuse, 0x2, P0 ;  /* 0x000000f5060b7211 */ /* 0x080fe400000f16ff */
[CC--:B------:R-:W-:Y:S03]  /*7620*/  LEA R6, P0, R4.reuse, R244.reuse, 0x2 ;  /* 0x000000f404067211 */ /* 0x0c0fe600078010ff */
[----:B------:R2:W-:Y:S01]  /*7630*/  REDG.E.ADD.F32.FTZ.RN.STRONG.GPU desc[UR14][R10.64], R74 ;  /* 0x0000004a0a0079a6 */ /* 0x0005e2000c10f38e */
[-C--:B------:R-:W-:Y:S01]  /*7640*/  LEA.HI.X.SX32 R7, R4, R245.reuse, 0x2, P0 ;  /* 0x000000f504077211 */ /* 0x080fe200000f16ff */
[----:B------:R-:W-:Y:S04]  /*7650*/  IMAD.IADD R4, R153, 0x1, R5 ;  /* 0x0000000199047824 */ /* 0x000fe800078e0205 */
[----:B------:R3:W-:Y:S04]  /*7660*/  REDG.E.ADD.F32.FTZ.RN.STRONG.GPU desc[UR14][R6.64], R75 ;  /* 0x0000004b060079a6 */ /* 0x0007e8000c10f38e */
[----:B------:R-:W-:Y:S04]  /*7670*/  REDG.E.ADD.F32.FTZ.RN.STRONG.GPU desc[UR14][R244.64+0x180], R80 ;  /* 0x00018050f40079a6 */ /* 0x000fe8000c10f38e */
[----:B------:R-:W-:Y:S04]  /*7680*/  REDG.E.ADD.F32.FTZ.RN.STRONG.GPU desc[UR14][R154.64+0x180], R81 ;  /* 0x000180519a0079a6 */ /* 0x000fe8000c10f38e */
[----:B------:R-:W-:Y:S01]  /*7690*/  LDSM.16.MT88.4 R72, [R178+0x1e800] ;  /* 0x01e80000b248783b */ /* 0x000fe20000004200 */
[CC--:B-1----:R-:W-:Y:S04]  /*76a0*/  LEA R8, P0, R5.reuse, R244.reuse, 0x2 ;  /* 0x000000f405087211 */ /* 0x0c2fe800078010ff */
[-C--:B------:R-:W-:Y:S01]  /*76b0*/  LEA.HI.X.SX32 R9, R5, R245.reuse, 0x2, P0 ;  /* 0x000000f505097211 */ /* 0x080fe200000f16ff */
[C---:B------:R-:W-:Y:S01]  /*76c0*/  IMAD.IADD R5, R153.reuse, 0x1, R4 ;  /* 0x0000000199057824 */ /* 0x040fe200078e0204 */
[CC--:B--2---:R-:W-:Y:S03]  /*76d0*/  LEA R10, P0, R4.reuse, R244.reuse, 0x2 ;  /* 0x000000f4040a7211 */ /* 0x0c4fe600078010ff */
[----:B------:R1:W-:Y:S01]  /*76e0*/  REDG.E.ADD.F32.FTZ.RN.STRONG.GPU desc[UR14][R8.64], R82 ;  /* 0x00000052080079a6 */ /* 0x0003e2000c10f38e */
[-C--:B------:R-:W-:Y:S01]  /*76f0*/  LEA.HI.X.SX32 R11, R4, R245.reuse, 0x2, P0 ;  /* 0x000000f5040b7211 */ /* 0x080fe200000f16ff */
[----:B------:R-:W-:Y:S01]  /*7700*/  IMAD.IADD R4, R153, 0x1, R5 ;  /* 0x0000000199047824 */ /* 0x000fe200078e0205 */
[CC--:B------:R-:W-:Y:S03]  /*7710*/  LEA R12, P1, R5.reuse, R244.reuse, 0x2 ;  /* 0x000000f4050c7211 */ /* 0x0c0fe600078210ff */
[----:B------:R2:W-:Y:S01]  /*7720*/  REDG.E.ADD.F32.FTZ.RN.STRONG.GPU desc[UR14][R10.64], R83 ;  /* 0x000000530a0079a6 */ /* 0x0005e2000c10f38e */
[-C--:B------:R-:W-:Y:S01]  /*7730*/  LEA.HI.X.SX32 R13, R5, R245.reuse, 0x2, P1 ;  /* 0x000000f5050d7211 */ /* 0x080fe200008f16ff */
[C---:B---3--:R-:W-:Y:S02]  /*7740*/  IMAD.IADD R6, R153.reuse, 0x1, R4 ;  /* 0x0000000199067824 */ /* 0x048fe400078e0204 */
[C---:B------:R-:W-:Y:S01]  /*7750*/  VIADD R5, R152.reuse, 0x80 ;  /* 0x0000008098057836 */ /* 0x040fe20000000000 */
[----:B------:R-:W-:Y:S01]  /*7760*/  LDSM.16.MT88.4 R80, [R0+0x1e800] ;  /* 0x01e800000050783b */ /* 0x000fe20000004200 */
[----:B------:R-:W-:Y:S03]  /*7770*/  VIADD R152, R152, 0xa0 ;  /* 0x000000a098987836 */ /* 0x000fe60000000000 */
[----:B------:R-:W-:Y:S01]  /*7780*/  REDG.E.ADD.F32.FTZ.RN.STRONG.GPU desc[UR14][R12.64], R76 ;  /* 0x0000004c0c0079a6 */ /* 0x000fe2000c10f38e */
[CC--:B-1----:R-:W-:Y:S04]  /*7790*/  LEA R8, P0, R4.reuse, R244.reuse, 0x2 ;  /* 0x000000f404087211 */ /* 0x0c2fe800078010ff */
[-C--:B------:R-:W-:Y:S01]  /*77a0*/  LEA.HI.X.SX32 R9, R4, R245.reuse, 0x2, P0 ;  /* 0x000000f504097211 */ /* 0x080fe200000f16ff */
[C---:B------:R-:W-:Y:S01]  /*77b0*/  IMAD.IADD R4, R153.reuse, 0x1, R6 ;  /* 0x0000000199047824 */ /* 0x040fe200078e0206 */
[CC--:B--2---:R-:W-:Y:S03]  /*77c0*/  LEA R10, P0, R6.reuse, R244.reuse, 0x2 ;  /* 0x000000f4060a7211 */ /* 0x0c4fe600078010ff */
        /* <DEDUP_REMOVED lines=21> */
[----:B------:R-:W-:Y:S04]  /*7920*/  LDSM.16.MT88.4 R84, [R176+0x2800] ;  /* 0x00280000b054783b */ /* 0x000fe80000004200 */
        /* <DEDUP_REMOVED lines=12> */
[C---:B------:R-:W-:Y:S03]  /*79f0*/  IMAD.IADD R5, R153.reuse, 0x1, R4 ;  /* 0x0000000199057824 */ /* 0x040fe600078e0204 */
        /* <DEDUP_REMOVED lines=8> */
[----:B---3--:R-:W-:Y:S01]  /*7a80*/  IMAD.IADD R6, R153, 0x1, R5 ;  /* 0x0000000199067824 */ /* 0x008fe200078e0205 */
[-C--:B------:R-:W-:Y:S03]  /*7a90*/  LEA R12, P0, R5, R244.reuse, 0x2 ;  /* 0x000000f4050c7211 */ /* 0x080fe600078010ff */
        /* <DEDUP_REMOVED lines=8> */
[----:B------:R-:W-:Y:S02]  /*7b20*/  LEA.HI.X.SX32 R15, R4, R245, 0x2, P1 ;  /* 0x000000f5040f7211 */ /* 0x000fe400008f16ff */
[----:B------:R-:W-:Y:S01]  /*7b30*/  LDSM.16.MT88.4 R4, [R178+0x1e000] ;  /* 0x01e00000b204783b */ /* 0x000fe20000004200 */
[----:B------:R-:W-:Y:S02]  /*7b40*/  ISETP.GT.AND P2, PT, R234, R211, PT ;  /* 0x000000d3ea00720c */ /* 0x000fe40003f44270 */
[----:B------:R-:W-:Y:S01]  /*7b50*/  @P4 IADD3 R214, P1, R214, -0x100, RZ ;  /* 0xffffff00d6d64810 */ /* 0x000fe20007f3e0ff */
[----:B------:R-:W-:Y:S03]  /*7b60*/  REDG.E.ADD.F32.FTZ.RN.STRONG.GPU desc[UR14][R16.64], R93 ;  /* 0x0000005d100079a6 */ /* 0x000fe6000c10f38e */
[----:B------:R-:W-:Y:S01]  /*7b70*/  @P4 IADD3.X R213, R213, -0x1, RZ, P1, !PT ;  /* 0xffffffffd5d54810 */ /* 0x000fe20000ffe4ff */
        /* <DEDUP_REMOVED lines=40> */
[----:B------:R4:W4:Y:S05]  /*7e00*/  LDSM.16.MT88.4 R72, [R176+0x5800] ;  /* 0x00580000b048783b */ /* 0x00092a0000004200 */
        /* <DEDUP_REMOVED lines=18> */
[----:B------:R-:W-:Y:S01]  /*7f30*/  VIADD R234, R234, 0xffffffff ;  /* 0xffffffffeaea7836 */ /* 0x000fe20000000000 */
[C---:B------:R-:W-:Y:S05]  /*7f40*/  HMMA.16816.F32.BF16 R112, R76.reuse, R82, R112 ;  /* 0x000000524c70723c */ /* 0x040fea0000041870 */
[----:B------:R-:W-:Y:S01]  /*7f50*/  @P0 VIADD R4, R176, 0x6000 ;  /* 0x00006000b0040836 */ /* 0x000fe20000000000 */
[-C--:B------:R-:W-:Y:S05]  /*7f60*/  HMMA.16816.F32.BF16 R116, R76, R92.reuse, R116 ;  /* 0x0000005c4c74723c */ /* 0x080fea0000041874 */
[----:B----4-:R-:W-:Y:S01]  /*7f70*/  IMAD.MOV.U32 R176, RZ, RZ, R4 ;  /* 0x000000ffffb07224 */ /* 0x010fe200078e0004 */
        /* <DEDUP_REMOVED lines=85> */
[----:B------:R-:W-:Y:S01]  /*84d0*/  STS [R196+0x1000], R104 ;  /* 0x00100068c4007388 */ /* 0x000fe20000000800 */
        /* <DEDUP_REMOVED lines=81> */
[----:B------:R-:W1:Y:S01]  /*89f0*/  @P0 LDC.64 R6, c[0x0][0x450] ;  /* 0x00011400ff060b82 */ /* 0x000e620000000a00 */
[----:B------:R-:W-:Y:S01]  /*8a00*/  FMUL.FTZ R60, R60, UR6 ;  /* 0x000000063c3c7c20 */ /* 0x000fe20008410000 */
[----:B------:R-:W-:Y:S01]  /*8a10*/  STS [R196+0x6400], R22 ;  /* 0x00640016c4007388 */ /* 0x000fe20000000800 */
[----:B------:R-:W-:Y:S01]  /*8a20*/  FMUL.FTZ R61, R61, UR6 ;  /* 0x000000063d3d7c20 */ /* 0x000fe20008410000 */
[----:B------:R-:W-:Y:S01]  /*8a30*/  FMUL.FTZ R62, R62, UR6 ;  /* 0x000000063e3e7c20 */ /* 0x000fe20008410000 */
[----:B------:R-:W-:Y:S01]  /*8a40*/  FMUL.FTZ R63, R63, UR6 ;  /* 0x000000063f3f7c20 */ /* 0x000fe20008410000 */
[----:B------:R-:W-:Y:S01]  /*8a50*/  F2FP.BF16.F32.PACK_AB R40, R41, R40 ;  /* 0x000000282928723e */ /* 0x000fe200000010ff */
[----:B------:R-:W-:Y:S01]  /*8a60*/  STS [R193+0x6000], R32 ;  /* 0x00600020c1007388 */ /* 0x000fe20000000800 */
[----:B------:R-:W-:Y:S01]  /*8a70*/  F2FP.BF16.F32.PACK_AB R42, R43, R42 ;  /* 0x0000002a2b2a723e */ /* 0x000fe200000010ff */
[----:B------:R-:W2:Y:S01]  /*8a80*/  @P0 LDC.64 R4, c[0x0][0x458] ;  /* 0x00011600ff040b82 */ /* 0x000ea20000000a00 */
        /* <DEDUP_REMOVED lines=15> */
[CC--:B------:R-:W-:Y:S01]  /*8b80*/  @P0 IADD3 R10, R236.reuse, R238.reuse, RZ ;  /* 0x000000eeec0a0210 */ /* 0x0c0fe20007ffe0ff */
[----:B------:R-:W-:Y:S01]  /*8b90*/  STS [R196+0x8000], R36 ;  /* 0x00800024c4007388 */ /* 0x000fe20000000800 */
[----:B------:R-:W-:Y:S02]  /*8ba0*/  @P0 IADD3 R8, R236, R238, RZ ;  /* 0x000000eeec080210 */ /* 0x000fe40007ffe0ff */
[----:B------:R-:W-:Y:S01]  /*8bb0*/  LEA R61, R186, UR5, 0x1 ;  /* 0x00000005ba3d7c11 */ /* 0x000fe2000f8e08ff */
[----:B------:R-:W-:Y:S04]  /*8bc0*/  STS [R196+0x8400], R38 ;  /* 0x00840026c4007388 */ /* 0x000fe80000000800 */
[----:B------:R-:W-:Y:S04]  /*8bd0*/  STS [R193+0x8000], R48 ;  /* 0x00800030c1007388 */ /* 0x000fe80000000800 */
[----:B------:R-:W-:Y:S04]  /*8be0*/  STS [R193+0x8400], R50 ;  /* 0x00840032c1007388 */ /* 0x000fe80000000800 */
[----:B------:R1:W-:Y:S04]  /*8bf0*/  STS [R196+0x9000], R40 ;  /* 0x00900028c4007388 */ /* 0x0003e80000000800 */
[----:B------:R-:W-:Y:S04]  /*8c00*/  STS [R196+0x9400], R42 ;  /* 0x0094002ac4007388 */ /* 0x000fe80000000800 */
[----:B------:R-:W-:Y:S04]  /*8c10*/  STS [R193+0x9000], R44 ;  /* 0x0090002cc1007388 */ /* 0x000fe80000000800 */
[----:B------:R-:W-:Y:S04]  /*8c20*/  STS [R193+0x9400], R46 ;  /* 0x0094002ec1007388 */ /* 0x000fe80000000800 */
[----:B------:R2:W-:Y:S04]  /*8c30*/  STS [R196+0xa000], R52 ;  /* 0x00a00034c4007388 */ /* 0x0005e80000000800 */
[----:B------:R3:W-:Y:S04]  /*8c40*/  STS [R196+0xa400], R54 ;  /* 0x00a40036c4007388 */ /* 0x0007e80000000800 */
[----:B------:R3:W-:Y:S01]  /*8c50*/  STS [R193+0xa000], R64 ;  /* 0x00a00040c1007388 */ /* 0x0007e20000000800 */
[----:B-1----:R-:W-:-:S02]  /*8c60*/  @P0 IMAD R40, R10, R7, RZ ;  /* 0x000000070a280224 */ /* 0x002fc400078e02ff */
[----:B------:R-:W-:Y:S01]  /*8c70*/  @P0 IMAD.WIDE.U32 R10, R10, R6, RZ ;  /* 0x000000060a0a0225 */ /* 0x000fe200078e00ff */
[----:B------:R3:W-:Y:S04]  /*8c80*/  STS [R193+0xa400], R66 ;  /* 0x00a40042c1007388 */ /* 0x0007e80000000800 */
[----:B------:R3:W-:Y:S01]  /*8c90*/  STS [R196+0xb000], R56 ;  /* 0x00b00038c4007388 */ /* 0x0007e20000000800 */
[----:B------:R-:W-:Y:S02]  /*8ca0*/  @P0 MOV R41, R10 ;  /* 0x0000000a00290202 */ /* 0x000fe40000000f00 */
[----:B------:R-:W-:Y:S01]  /*8cb0*/  @P0 IADD3 R40, R11, R40, RZ ;  /* 0x000000280b280210 */ /* 0x000fe20007ffe0ff */
[----:B------:R3:W-:Y:S01]  /*8cc0*/  STS [R196+0xb400], R58 ;  /* 0x00b4003ac4007388 */ /* 0x0007e20000000800 */
[----:B------:R-:W-:-:S03]  /*8cd0*/  SHF.R.S32.HI R10, RZ, 0x1f, R190 ;  /* 0x0000001fff0a7819 */ /* 0x000fc600000114be */
[----:B------:R3:W-:Y:S01]  /*8ce0*/  STS [R193+0xb000], R60 ;  /* 0x00b0003cc1007388 */ /* 0x0007e20000000800 */
[C---:B--2---:R-:W-:Y:S02]  /*8cf0*/  @P0 IMAD R52, R8.reuse, R5, RZ ;  /* 0x0000000508340224 */ /* 0x044fe400078e02ff */
[----:B------:R-:W-:Y:S01]  /*8d00*/  @P0 IMAD.WIDE.U32 R8, R8, R4, RZ ;  /* 0x0000000408080225 */ /* 0x000fe200078e00ff */
[----:B------:R3:W-:Y:S04]  /*8d10*/  STS [R193+0xb400], R62 ;  /* 0x00b4003ec1007388 */ /* 0x0007e80000000800 */
        /* <DEDUP_REMOVED lines=16> */
.L_x_720:
        /* <DEDUP_REMOVED lines=13> */
.L_x_721:
[----:B------:R-:W-:Y:S01]  /*8ef0*/  BAR.SYNC.DEFER_BLOCKING 0x0 ;  /* 0x0000000000007b1d */ /* 0x000fe20000010000 */
[C---:B------:R-:W-:Y:S01]  /*8f00*/  IMAD.SHL.U32 R55, R191.reuse, 0x40, RZ ;  /* 0x00000040bf377824 */ /* 0x040fe200078e00ff */
[--C-:B------:R-:W-:Y:S01]  /*8f10*/  SHF.R.S32.HI R65, RZ, 0x1f, R188.reuse ;  /* 0x0000001fff417819 */ /* 0x100fe200000114bc */
[----:B---3--:R-:W-:Y:S01]  /*8f20*/  IMAD.MOV.U32 R64, RZ, RZ, R188 ;  /* 0x000000ffff407224 */ /* 0x008fe200078e00bc */
[----:B------:R-:W-:Y:S01]  /*8f30*/  SHF.R.S32.HI R56, RZ, 0x1f, R194 ;  /* 0x0000001fff387819 */ /* 0x000fe200000114c2 */
[----:B------:R-:W-:Y:S01]  /*8f40*/  IMAD R235, R191, -0x40, R235 ;  /* 0xffffffc0bfeb7824 */ /* 0x000fe200078e02eb */
[----:B------:R-:W-:Y:S01]  /*8f50*/  SHF.R.S32.HI R54, RZ, 0x1f, R55 ;  /* 0x0000001fff367819 */ /* 0x000fe20000011437 */
[-C--:B------:R-:W-:Y:S01]  /*8f60*/  IMAD.WIDE.U32 R44, R55, R6.reuse, R64 ;  /* 0x00000006372c7225 */ /* 0x080fe200078e0040 */
        /* <DEDUP_REMOVED lines=8> */
[----:B------:R-:W-:Y:S01]  /*8ff0*/  SHF.R.S32.HI R59, RZ, 0x1f, R187 ;  /* 0x0000001fff3b7819 */ /* 0x000fe200000114bb */
[----:B------:R-:W-:Y:S01]  /*9000*/  IMAD R60, R194, UR7, R60 ;  /* 0x00000007c23c7c24 */ /* 0x000fe2000f8e023c */
[----:B------:R-:W-:Y:S01]  /*9010*/  ISETP.GE.AND P3, PT, R41, R235, PT ;  /* 0x000000eb2900720c */ /* 0x000fe20003f66270 */
[----:B------:R-:W-:Y:S01]  /*9020*/  VIADD R58, R188, 0x40 ;  /* 0x00000040bc3a7836 */ /* 0x000fe20000000000 */
[----:B------:R-:W-:-:S02]  /*9030*/  IADD3.X R67, R40, R45, R42, P0, !PT ;  /* 0x0000002d28437210 */ /* 0x000fc400007fe42a */
[----:B------:R-:W-:Y:S01]  /*9040*/  IADD3 R57, R188, 0x80, RZ ;  /* 0x00000080bc397810 */ /* 0x000fe20007ffe0ff */
        /* <DEDUP_REMOVED lines=30> */
.L_x_723:
[----:B------:R-:W-:Y:S05]  /*9230*/  BSYNC B0 ;  /* 0x0000000000007941 */ /* 0x000fea0003800000 */
.L_x_722:
        /* <DEDUP_REMOVED lines=21> */
.L_x_725:
[----:B------:R-:W-:Y:S05]  /*9390*/  BSYNC B0 ;  /* 0x0000000000007941 */ /* 0x000fea0003800000 */
.L_x_724:
        /* <DEDUP_REMOVED lines=28> */
.L_x_727:
[----:B------:R-:W-:Y:S05]  /*9560*/  BSYNC B0 ;  /* 0x0000000000007941 */ /* 0x000fea0003800000 */
.L_x_726:
        /* <DEDUP_REMOVED lines=15> */
[----:B-1----:R3:W-:Y:S04]  /*9660*/  @!P2 STG.E.128 desc[UR14][R4.64], R24 ;  /* 0x000000180400a986 */ /* 0x0027e8000c101d0e */
[----:B------:R3:W-:Y:S04]  /*9670*/  @!P1 STG.E.128 desc[UR14][R4.64+0x80], R16 ;  /* 0x0000801004009986 */ /* 0x0007e8000c101d0e */
[----:B------:R3:W-:Y:S02]  /*9680*/  @!P0 STG.E.128 desc[UR14][R4.64+0x100], R8 ;  /* 0x0001000804008986 */ /* 0x0007e4000c101d0e */
.L_x_698:
[----:B------:R-:W-:Y:S05]  /*9690*/  BSYNC B1 ;  /* 0x0000000000017941 */ /* 0x000fea0003800000 */
.L_x_684:
[----:B---34-:R-:W3:Y:S02]  /*96a0*/  LDC R4, c[0x0][0xc] ;  /* 0x00000300ff047b82 */ /* 0x018ee40000000800 */
[----:B---3--:R-:W-:-:S04]  /*96b0*/  IADD3 R191, R4, R191, RZ ;  /* 0x000000bf04bf7210 */ /* 0x008fc80007ffe0ff */
[----:B------:R-:W-:-:S13]  /*96c0*/  ISETP.GE.AND P0, PT, R191, UR12, PT ;  /* 0x0000000cbf007c0c */ /* 0x000fda000bf06270 */
[----:B------:R-:W-:Y:S05]  /*96d0*/  @P0 BRA `(.L_x_728) ;  /* 0x0000000000040947 */ /* 0x000fea0003800000 */
[----:B------:R-:W-:Y:S05]  /*96e0*/  BRA `(.L_x_729) ;  /* 0xffffff7000687947 */ /* 0x000fea000383ffff */
.L_x_728:
[----:B------:R-:W-:Y:S05]  /*96f0*/  EXIT ;  /* 0x000000000000794d */ /* 0x000fea0003800000 */
.L_x_730:
        /* <DEDUP_REMOVED lines=16> */
.L_x_822:


//--------------------- .text._ZN5flash44flash_bwd_dq_dk_dv_loop_seqk_parallel_kernelI23Flash_bwd_kernel_traitsILi192ELi64ELi64ELi8ELi4ELi2ELi2ELb0ELb0EN7cutlass10bfloat16_tE19Flash_kernel_traitsILi192ELi64ELi64ELi8ES3_EELb0ELb1ELb0ELb1ELb0ELb0ELb1EEEvNS_16Flash_bwd_paramsE --------------------------
	.section	.text._ZN5flash44flash_bwd_dq_dk_dv_loop_seqk_parallel_kernelI23Flash_bwd_kernel_traitsILi192ELi64ELi64ELi8ELi4ELi2ELi2ELb0ELb0EN7cutlass10bfloat16_tE19Flash_kernel_traitsILi192ELi64ELi64ELi8ES3_EELb0ELb1ELb0ELb1ELb0ELb0ELb1EEEvNS_16Flash_bwd_paramsE,"ax",@progbits
	.align	128
        .global         _ZN5flash44flash_bwd_dq_dk_dv_loop_seqk_parallel_kernelI23Flash_bwd_kernel_traitsILi192ELi64ELi64ELi8ELi4ELi2ELi2ELb0ELb0EN7cutlass10bfloat16_tE19Flash_kernel_traitsILi192ELi64ELi64ELi8ES3_EELb0ELb1ELb0ELb1ELb0ELb0ELb1EEEvNS_16Flash_bwd_paramsE
        .type           _ZN5flash44flash_bwd_dq_dk_dv_loop_seqk_parallel_kernelI23Flash_bwd_kernel_traitsILi192ELi64ELi64ELi8ELi4ELi2ELi2ELb0ELb0EN7cutlass10bfloat16_tE19Flash_kernel_traitsILi192ELi64ELi64ELi8ES3_EELb0ELb1ELb0ELb1ELb0ELb0ELb1EEEvNS_16Flash_bwd_paramsE,@function
        .size           _ZN5flash44flash_bwd_dq_dk_dv_loop_seqk_parallel_kernelI23Flash_bwd_kernel_traitsILi192ELi64ELi64ELi8ELi4ELi2ELi2ELb0ELb0EN7cutlass10bfloat16_tE19Flash_kernel_traitsILi192ELi64ELi64ELi8ES3_EELb0ELb1ELb0ELb1ELb0ELb0ELb1EEEvNS_16Flash_bwd_paramsE,(.L_x_823 - _ZN5flash44flash_bwd_dq_dk_dv_loop_seqk_parallel_kernelI23Flash_bwd_kernel_traitsILi192ELi64ELi64ELi8ELi4ELi2ELi2ELb0ELb0EN7cutlass10bfloat16_tE19Flash_kernel_traitsILi192ELi64ELi64ELi8ES3_EELb0ELb1ELb0ELb1ELb0ELb0ELb1EEEvNS_16Flash_bwd_paramsE)
        .other          _ZN5flash44flash_bwd_dq_dk_dv_loop_seqk_parallel_kernelI23Flash_bwd_kernel_traitsILi192ELi64ELi64ELi8ELi4ELi2ELi2ELb0ELb0EN7cutlass10bfloat16_tE19Flash_kernel_traitsILi192ELi64ELi64ELi8ES3_EELb0ELb1ELb0ELb1ELb0ELb0ELb1EEEvNS_16Flash_bwd_paramsE,@"STO_CUDA_ENTRY STV_DEFAULT"
_ZN5flash44flash_bwd_dq_dk_dv_loop_seqk_parallel_kernelI23Flash_bwd_kernel_traitsILi192ELi64ELi64ELi8ELi4ELi2ELi2ELb0ELb0EN7cutlass10bfloat16_tE19Flash_kernel_traitsILi192ELi64ELi64ELi8ES3_EELb0ELb1ELb0ELb1ELb0ELb0ELb1EEEvNS_16Flash_bwd_paramsE:
.text._ZN5flash44flash_bwd_dq_dk_dv_loop_seqk_parallel_kernelI23Flash_bwd_kernel_traitsILi192ELi64ELi64ELi8ELi4ELi2ELi2ELb0ELb0EN7cutlass10bfloat16_tE19Flash_kernel_traitsILi192ELi64ELi64ELi8ES3_EELb0ELb1ELb0ELb1ELb0ELb0ELb1EEEvNS_16Flash_bwd_paramsE:
        /* <DEDUP_REMOVED lines=25> */
[----:B------:R-:W-:Y:S02]  /*0190*/  LEA.HI R13, R14, R10, RZ, 0x3 ;  /* 0x0000000a0e0d7211 */ /* 0x000fe400078f18ff */
[----:B------:R-:W-:Y:S02]  /*01a0*/  SHF.R.S32.HI R2, RZ, 0x4, R6 ;  /* 0x00000004ff027819 */ /* 0x000fe40000011406 */
[----:B------:R-:W-:Y:S02]  /*01b0*/  SHF.R.S32.HI R234, RZ, 0x3, R13 ;  /* 0x00000003ffea7819 */ /* 0x000fe4000001140d */
[----:B------:R-:W-:Y:S02]  /*01c0*/  LEA.HI R0, R6, R2, RZ, 0x1 ;  /* 0x0000000206007211 */ /* 0x000fe400078f08ff */
[----:B------:R-:W-:-:S02]  /*01d0*/  LEA.HI R16, R14, R10, RZ, 0x2 ;  /* 0x0000000a0e107211 */ /* 0x000fc400078f10ff */
[----:B------:R-:W-:Y:S02]  /*01e0*/  LOP3.LUT R0, R0, 0xfffffffe, RZ, 0xc0, !PT ;  /* 0xfffffffe00007812 */ /* 0x000fe400078ec0ff */
[--C-:B------:R-:W-:Y:S02]  /*01f0*/  SHF.R.S32.HI R7, RZ, 0x2, R16.reuse ;  /* 0x00000002ff077819 */ /* 0x100fe40000011410 */
[----:B------:R-:W-:Y:S01]  /*0200*/  SHF.R.S32.HI R3, RZ, 0x1f, R16 ;  /* 0x0000001fff037819 */ /* 0x000fe20000011410 */
[----:B------:R-:W-:Y:S01]  /*0210*/  IMAD.IADD R11, R2, 0x1, -R0 ;  /* 0x00000001020b7824 */ /* 0x000fe200078e0a00 */
[----:B------:R-:W-:Y:S01]  /*0220*/  LOP3.LUT R0, R13, 0xfffffff8, RZ, 0xc0, !PT ;  /* 0xfffffff80d007812 */ /* 0x000fe200078ec0ff */
[----:B------:R-:W-:Y:S01]  /*0230*/  IMAD.SHL.U32 R2, R234, 0x40, RZ ;  /* 0x00000040ea027824 */ /* 0x000fe200078e00ff */
[----:B------:R-:W-:Y:S01]  /*0240*/  LEA.HI R15, R14, R10, RZ, 0x5 ;  /* 0x0000000a0e0f7211 */ /* 0x000fe200078f28ff */
[----:B------:R-:W-:Y:S01]  /*0250*/  IMAD.SHL.U32 R185, R11, 0x200, RZ ;  /* 0x000002000bb97824 */ /* 0x000fe200078e00ff */
[----:B------:R-:W-:Y:S01]  /*0260*/  LEA.HI R3, R3, R7, RZ, 0x3 ;  /* 0x0000000703037211 */ /* 0x000fe200078f18ff */
[----:B------:R-:W-:Y:S01]  /*0270*/  IMAD.IADD R0, R10, 0x1, -R0 ;  /* 0x000000010a007824 */ /* 0x000fe200078e0a00 */
[----:B------:R-:W-:-:S02]  /*0280*/  LOP3.LUT R2, R2, 0x1c0, RZ, 0xc0, !PT ;  /* 0x000001c002027812 */ /* 0x000fc400078ec0ff */
[----:B------:R-:W-:Y:S01]  /*0290*/  SHF.R.S32.HI R18, RZ, 0x5, R15 ;  /* 0x00000005ff127819 */ /* 0x000fe2000001140f */
[----:B------:R-:W-:Y:S01]  /*02a0*/  IMAD.SHL.U32 R210, R0, 0x8, RZ ;  /* 0x0000000800d27824 */ /* 0x000fe200078e00ff */
[----:B------:R-:W-:Y:S02]  /*02b0*/  LOP3.LUT R4, R3, 0xfffffff8, RZ, 0xc0, !PT ;  /* 0xfffffff803047812 */ /* 0x000fe400078ec0ff */
[----:B------:R-:W-:Y:S02]  /*02c0*/  SHF.R.U32.HI R5, RZ, 0x3, R2 ;  /* 0x00000003ff057819 */ /* 0x000fe40000011602 */
[----:B------:R-:W-:Y:S01]  /*02d0*/  LOP3.LUT R3, R2, 0x38, R210, 0xf8, !PT ;  /* 0x0000003802037812 */ /* 0x000fe200078ef8d2 */
[----:B------:R-:W-:Y:S01]  /*02e0*/  IMAD.IADD R7, R7, 0x1, -R4 ;  /* 0x0000000107077824 */ /* 0x000fe200078e0a04 */
[----:B------:R-:W-:Y:S02]  /*02f0*/  LOP3.LUT R2, R6, 0xfffffff0, RZ, 0xc0, !PT ;  /* 0xfffffff006027812 */ /* 0x000fe400078ec0ff */
[----:B------:R-:W-:-:S02]  /*0300*/  LEA.HI R6, R15, R18, RZ, 0x1 ;  /* 0x000000120f067211 */ /* 0x000fc400078f08ff */
[----:B------:R-:W-:Y:S01]  /*0310*/  LOP3.LUT R9, R3, R5, RZ, 0x3c, !PT ;  /* 0x0000000503097212 */ /* 0x000fe200078e3cff */
[----:B------:R-:W-:Y:S01]  /*0320*/  IMAD.IADD R2, R10, 0x1, -R2 ;  /* 0x000000010a027824 */ /* 0x000fe200078e0a02 */
[----:B------:R-:W-:Y:S02]  /*0330*/  LOP3.LUT R3, R6, 0xfffffffe, RZ, 0xc0, !PT ;  /* 0xfffffffe06037812 */ /* 0x000fe400078ec0ff */
[C---:B------:R-:W-:Y:S02]  /*0340*/  LOP3.LUT P4, RZ, R0.reuse, 0x4, RZ, 0xc0, !PT ;  /* 0x0000000400ff7812 */ /* 0x040fe4000788c0ff */
[C---:B------:R-:W-:Y:S01]  /*0350*/  LOP3.LUT P3, RZ, R0.reuse, 0x2, RZ, 0xc0, !PT ;  /* 0x0000000200ff7812 */ /* 0x040fe2000786c0ff */
[----:B------:R-:W-:Y:S01]  /*0360*/  IMAD.SHL.U32 R0, R0, 0x40, RZ ;  /* 0x0000004000007824 */ /* 0x000fe200078e00ff */
[----:B------:R-:W-:Y:S01]  /*0370*/  SHF.R.S32.HI R5, RZ, 0x1f, R2 ;  /* 0x0000001fff057819 */ /* 0x000fe20000011402 */
[----:B------:R-:W-:Y:S01]  /*0380*/  IMAD.IADD R190, R18, 0x1, -R3 ;  /* 0x0000000112be7824 */ /* 0x000fe200078e0a03 */
[----:B------:R-:W-:-:S02]  /*0390*/  LEA.HI R4, R14, R10, RZ, 0x7 ;  /* 0x0000000a0e047211 */ /* 0x000fc400078f38ff */
[----:B------:R-:W-:Y:S01]  /*03a0*/  LOP3.LUT R0, R0, 0x1c0, RZ, 0xc0, !PT ;  /* 0x000001c000007812 */ /* 0x000fe200078ec0ff */
[----:B------:R-:W-:Y:S01]  /*03b0*/  IMAD.SHL.U32 R3, R190, 0x10, RZ ;  /* 0x00000010be037824 */ /* 0x000fe200078e00ff */
[----:B------:R-:W-:Y:S02]  /*03c0*/  LEA.HI R12, R5, R2, RZ, 0x3 ;  /* 0x00000002050c7211 */ /* 0x000fe400078f18ff */
[C---:B------:R-:W-:Y:S02]  /*03d0*/  LOP3.LUT R182, R0.reuse, 0x8, R13, 0xf8, !PT ;  /* 0x0000000800b67812 */ /* 0x040fe400078ef80d */
[----:B------:R-:W-:Y:S02]  /*03e0*/  LOP3.LUT R5, R0, 0x10, R3, 0xf8, !PT ;  /* 0x0000001000057812 */ /* 0x000fe400078ef803 */
[----:B------:R-:W-:Y:S02]  /*03f0*/  SHF.R.S32.HI R8, RZ, 0x7, R4 ;  /* 0x00000007ff087819 */ /* 0x000fe40000011404 */
[----:B------:R-:W-:-:S02]  /*0400*/  SHF.R.U32.HI R0, RZ, 0x3, R0 ;  /* 0x00000003ff007819 */ /* 0x000fc40000011600 */
[----:B------:R-:W-:Y:S01]  /*0410*/  LOP3.LUT R5, R5, 0x8, R13, 0xf8, !PT ;  /* 0x0000000805057812 */ /* 0x000fe200078ef80d */
[----:B------:R-:W-:Y:S01]  /*0420*/  IMAD R4, R8, 0x800, R185 ;  /* 0x0000080008047824 */ /* 0x000fe200078e02b9 */
[----:B------:R-:W-:Y:S02]  /*0430*/  LOP3.LUT R6, R12, 0xfffffff8, RZ, 0xc0, !PT ;  /* 0xfffffff80c067812 */ /* 0x000fe400078ec0ff */
[----:B------:R-:W-:Y:S02]  /*0440*/  LOP3.LUT R182, R182, R0, RZ, 0x3c, !PT ;  /* 0x00000000b6b67212 */ /* 0x000fe400078e3cff */
[----:B------:R-:W-:Y:S01]  /*0450*/  LOP3.LUT R185, R185, R5, R0, 0xf6, !PT ;  /* 0x00000005b9b97212 */ /* 0x000fe200078ef600 */
[----:B------:R-:W-:Y:S01]  /*0460*/  IMAD.IADD R13, R2, 0x1, -R6 ;  /* 0x00000001020d7824 */ /* 0x000fe200078e0a06 */
[----:B------:R-:W-:Y:S01]  /*0470*/  LEA.HI R0, R14, R10, RZ, 0x6 ;  /* 0x0000000a0e007211 */ /* 0x000fe200078f30ff */
[----:B------:R-:W-:Y:S01]  /*0480*/  IMAD.IADD R182, R4, 0x1, R182 ;  /* 0x0000000104b67824 */ /* 0x000fe200078e02b6 */
[----:B------:R-:W-:-:S02]  /*0490*/  LOP3.LUT R3, R7, 0x1, RZ, 0xc0, !PT ;  /* 0x0000000107037812 */ /* 0x000fc400078ec0ff */
[----:B------:R-:W-:Y:S01]  /*04a0*/  LOP3.LUT R4, R15, 0xffffffe0, RZ, 0xc0, !PT ;  /* 0xffffffe00f047812 */ /* 0x000fe200078ec0ff */
[----:B------:R-:W-:Y:S01]  /*04b0*/  IMAD.SHL.U32 R182, R182, 0x2, RZ ;  /* 0x00000002b6b67824 */ /* 0x000fe200078e00ff */
[----:B------:R-:W-:Y:S02]  /*04c0*/  LOP3.LUT R2, R16, 0x7ffffffc, RZ, 0xc0, !PT ;  /* 0x7ffffffc10027812 */ /* 0x000fe400078ec0ff */
[----:B------:R-:W-:Y:S01]  /*04d0*/  SHF.R.S32.HI R0, RZ, 0x6, R0 ;  /* 0x00000006ff007819 */ /* 0x000fe20000011400 */
[C---:B------:R-:W-:Y:S01]  /*04e0*/  IMAD.IADD R17, R10.reuse, 0x1, -R4 ;  /* 0x000000010a117824 */ /* 0x040fe200078e0a04 */
[----:B------:R-:W-:Y:S01]  /*04f0*/  ISETP.NE.U32.AND P0, PT, R3, 0x1, PT ;  /* 0x000000010300780c */ /* 0x000fe20003f05070 */
[C---:B------:R-:W-:Y:S01]  /*0500*/  IMAD.IADD R5, R10.reuse, 0x1, -R2 ;  /* 0x000000010a057824 */ /* 0x040fe200078e0a02 */
[----:B------:R-:W-:Y:S01]  /*0510*/  SHF.R.S32.HI R3, RZ, 0x1f, R15 ;  /* 0x0000001fff037819 */ /* 0x000fe2000001140f */
[----:B------:R-:W-:Y:S01]  /*0520*/  IMAD.SHL.U32 R10, R10, 0x2, RZ ;  /* 0x000000020a0a7824 */ /* 0x000fe200078e00ff */
[----:B------:R-:W-:Y:S01]  /*0530*/  R2P PR, R7, 0x6 ;  /* 0x0000000607007804 */ /* 0x000fe20000000000 */
[C---:B------:R-:W-:Y:S01]  /*0540*/  IMAD R250, R0.reuse, 0x200, R9 ;  /* 0x0000020000fa7824 */ /* 0x040fe200078e0209 */
[----:B------:R-:W-:Y:S01]  /*0550*/  LEA.HI R3, R3, R18, RZ, 0x2 ;  /* 0x0000001203037211 */ /* 0x000fe200078f10ff */
[----:B------:R-:W-:Y:S01]  /*0560*/  IMAD.SHL.U32 R2, R0, 0x8, RZ ;  /* 0x0000000800027824 */ /* 0x000fe200078e00ff */
[----:B------:R-:W-:Y:S01]  /*0570*/  STL [R1], R17 ;  /* 0x0000001101007387 */ /* 0x000fe20000100800 */
[----:B------:R-:W-:Y:S01]  /*0580*/  IMAD.SHL.U32 R4, R8, 0x20, RZ ;  /* 0x0000002008047824 */ /* 0x000fe200078e00ff */
[----:B------:R-:W-:Y:S01]  /*0590*/  SEL R181, R181, 0xffffffe0, !P3 ;  /* 0xffffffe0b5b57807 */ /* 0x000fe20005800000 */
[----:B------:R-:W-:Y:S01]  /*05a0*/  IMAD.SHL.U32 R0, R7, 0x40, RZ ;  /* 0x0000004007007824 */ /* 0x000fe200078e00ff */
[----:B------:R-:W-:Y:S01]  /*05b0*/  LOP3.LUT R7, R3, 0xfffffffc, RZ, 0xc0, !PT ;  /* 0xfffffffc03077812 */ /* 0x000fe200078ec0ff */
[----:B------:R-:W-:Y:S01]  /*05c0*/  IMAD.SHL.U32 R8, R5, 0x2, RZ ;  /* 0x0000000205087824 */ /* 0x000fe200078e00ff */
[----:B------:R-:W-:Y:S01]  /*05d0*/  LOP3.LUT R6, R4, 0x6, R10, 0xf8, !PT ;  /* 0x0000000604067812 */ /* 0x000fe200078ef80a */
[----:B------:R-:W-:Y:S01]  /*05e0*/  IMAD.SHL.U32 R5, R11, 0x20, RZ ;  /* 0x000000200b057824 */ /* 0x000fe200078e00ff */
[----:B------:R-:W-:Y:S01]  /*05f0*/  LOP3.LUT R0, R0, 0x1c0, RZ, 0xc0, !PT ;  /* 0x000001c000007812 */ /* 0x000fe200078ec0ff */
[----:B------:R-:W-:Y:S01]  /*0600*/  IMAD.IADD R7, R18, 0x1, -R7 ;  /* 0x0000000112077824 */ /* 0x000fe200078e0a07 */
[----:B------:R-:W-:Y:S01]  /*0610*/  LOP3.LUT R2, R2, 0x18, RZ, 0xc0, !PT ;  /* 0x0000001802027812 */ /* 0x000fe200078ec0ff */
[----:B------:R1:W-:Y:S01]  /*0620*/  STL [R1+0x4], R6 ;  /* 0x0000040601007387 */ /* 0x0003e20000100800 */
[----:B------:R-:W-:Y:S01]  /*0630*/  SHF.R.U32.HI R3, RZ, 0x3, R0 ;  /* 0x00000003ff037819 */ /* 0x000fe20000011600 */
[----:B------:R-:W-:Y:S01]  /*0640*/  VIADD R184, R182, UR6 ;  /* 0x00000006b6b87c36 */ /* 0x000fe20008000000 */
[----:B------:R-:W-:Y:S01]  /*0650*/  LOP3.LUT R9, R2, 0x20, R5, 0xf8, !PT ;  /* 0x0000002002097812 */ /* 0x000fe200078ef805 */
[----:B------:R-:W-:Y:S01]  /*0660*/  IMAD.SHL.U32 R5, R12, 0x40, RZ ;  /* 0x000000400c057824 */ /* 0x000fe200078e00ff */
[----:B------:R-:W-:Y:S01]  /*0670*/  LOP3.LUT R10, R3, R0, R2, 0x1e, !PT ;  /* 0x00000000030a7212 */ /* 0x000fe200078e1e02 */
[----:B------:R-:W-:Y:S01]  /*0680*/  IMAD R2, R7, 0x400, R8 ;  /* 0x0000040007027824 */ /* 0x000fe200078e0208 */
[----:B------:R-:W-:Y:S01]  /*0690*/  SEL R183, R183, 0xffffffc0, !P4 ;  /* 0xffffffc0b7b77807 */ /* 0x000fe20006000000 */
[----:B------:R-:W-:Y:S01]  /*06a0*/  IMAD.IADD R181, R184, 0x1, R181 ;  /* 0x00000001b8b57824 */ /* 0x000fe200078e02b5 */
[----:B------:R-:W-:-:S02]  /*06b0*/  SEL R217, R217, 0x10, !P0 ;  /* 0x00000010d9d97807 */ /* 0x000fc40004000000 */
[----:B------:R-:W-:Y:S01]  /*06c0*/  LEA R185, R185, UR5, 0x1 ;  /* 0x00000005b9b97c11 */ /* 0x000fe2000f8e08ff */
[----:B------:R-:W-:-:S04]  /*06d0*/  IMAD.IADD R184, R184, 0x1, R183 ;  /* 0x00000001b8b87824 */ /* 0x000fc800078e02b7 */
[----:B------:R-:W-:Y:S02]  /*06e0*/  IMAD.IADD R186, R183, 0x1, R185 ;  /* 0x00000001b7ba7824 */ /* 0x000fe400078e02b9 */
[----:B------:R-:W-:Y:S01]  /*06f0*/  IMAD.IADD R183, R181, 0x1, R183 ;  /* 0x00000001b5b77824 */ /* 0x000fe200078e02b7 */
[----:B-1----:R-:W-:Y:S01]  /*0700*/  LOP3.LUT R6, R0, 0x20, R4, 0xf8, !PT ;  /* 0x0000002000067812 */ /* 0x002fe200078ef804 */
[----:B------:R-:W-:-:S03]  /*0710*/  IMAD.SHL.U32 R4, R13, 0x40, RZ ;  /* 0x000000400d047824 */ /* 0x000fc600078e00ff */
[----:B------:R-:W-:Y:S02]  /*0720*/  LOP3.LUT R0, R6, R3, RZ, 0x3c, !PT ;  /* 0x0000000306007212 */ /* 0x000fe400078e3cff */
[----:B------:R-:W-:Y:S02]  /*0730*/  LOP3.LUT R3, R4, 0x1c0, RZ, 0xc0, !PT ;  /* 0x000001c004037812 */ /* 0x000fe400078ec0ff */
[----:B------:R-:W-:Y:S01]  /*0740*/  SHF.R.S32.HI R4, RZ, 0x1f, R17 ;  /* 0x0000001fff047819 */ /* 0x000fe20000011411 */
[----:B------:R-:W-:Y:S01]  /*0750*/  IMAD.IADD R215, R2, 0x1, R0 ;  /* 0x0000000102d77824 */ /* 0x000fe200078e0200 */
[----:B------:R-:W-:Y:S01]  /*0760*/  SHF.R.U32.HI R2, RZ, 0x3, R3 ;  /* 0x00000003ff027819 */ /* 0x000fe20000011603 */
[----:B------:R-:W-:Y:S01]  /*0770*/  IMAD.SHL.U32 R0, R11, 0x8, RZ ;  /* 0x000000080b007824 */ /* 0x000fe200078e00ff */
[----:B------:R-:W-:Y:S02]  /*0780*/  LEA.HI R4, R4, R17, RZ, 0x2 ;  /* 0x0000001104047211 */ /* 0x000fe400078f10ff */
[----:B------:R-:W-:-:S02]  /*0790*/  LEA R215, R215, UR5, 0x1 ;  /* 0x00000005d7d77c11 */ /* 0x000fc4000f8e08ff */
[----:B------:R-:W-:Y:S02]  /*07a0*/  LOP3.LUT R6, R3, 0x8, R0, 0xf8, !PT ;  /* 0x0000000803067812 */ /* 0x000fe400078ef800 */
[----:B------:R-:W-:Y:S01]  /*07b0*/  LOP3.LUT R0, R5, 0xfffffe00, RZ, 0xc0, !PT ;  /* 0xfffffe0005007812 */ /* 0x000fe200078ec0ff */
[----:B------:R-:W-:Y:S01]  /*07c0*/  IMAD R5, R190, 0x400, R8 ;  /* 0x00000400be057824 */ /* 0x000fe200078e0208 */
[----:B------:R-:W-:Y:S01]  /*07d0*/  LOP3.LUT R3, R2, R9, R3, 0x1e, !PT ;  /* 0x0000000902037212 */ /* 0x000fe200078e1e03 */
[----:B------:R-:W-:Y:S01]  /*07e0*/  VIADD R216, R215, 0x20 ;  /* 0x00000020d7d87836 */ /* 0x000fe20000000000 */
[----:B------:R-:W-:Y:S01]  /*07f0*/  SHF.R.S32.HI R4, RZ, 0x2, R4 ;  /* 0x00000002ff047819 */ /* 0x000fe20000011404 */
[----:B------:R-:W-:Y:S01]  /*0800*/  IMAD.IADD R5, R5, 0x1, R10 ;  /* 0x0000000105057824 */ /* 0x000fe200078e020a */
[----:B------:R-:W-:Y:S01]  /*0810*/  LOP3.LUT R2, R6, R2, RZ, 0x3c, !PT ;  /* 0x0000000206027212 */ /* 0x000fe200078e3cff */
[----:B------:R-:W-:Y:S01]  /*0820*/  IMAD R190, R190, 0x400, R0 ;  /* 0x00000400bebe7824 */ /* 0x000fe200078e0200 */
[----:B------:R-:W-:Y:S01]  /*0830*/  LOP3.LUT R195, R3, R0, RZ, 0xfc, !PT ;  /* 0x0000000003c37212 */ /* 0x000fe200078efcff */
[----:B------:R-:W-:Y:S01]  /*0840*/  IMAD R249, R7, 0x10, R4 ;  /* 0x0000001007f97824 */ /* 0x000fe200078e0204 */
[----:B------:R-:W-:Y:S01]  /*0850*/  LEA R239, R5, UR6, 0x1 ;  /* 0x0000000605ef7c11 */ /* 0x000fe2000f8e08ff */
[----:B------:R-:W-:-:S02]  /*0860*/  IMAD.IADD R190, R2, 0x1, R190 ;  /* 0x0000000102be7824 */ /* 0x000fc400078e02be */
[----:B------:R-:W-:Y:S01]  /*0870*/  IMAD R4, R7, 0x400, R0 ;  /* 0x0000040007047824 */ /* 0x000fe200078e0200 */
[----:B------:R-:W-:Y:S01]  /*0880*/  SHF.R.S32.HI R251, RZ, 0x1f, R249 ;  /* 0x0000001ffffb7819 */ /* 0x000fe200000114f9 */
[----:B------:R-:W-:Y:S01]  /*0890*/  @P1 VIADD R216, R215, 0xffffffe0 ;  /* 0xffffffe0d7d81836 */ /* 0x000fe20000000000 */
[----:B------:R-:W-:Y:S01]  /*08a0*/  LEA R190, R190, UR4, 0x1 ;  /* 0x00000004bebe7c11 */ /* 0x000fe2000f8e08ff */
[----:B------:R-:W-:Y:S02]  /*08b0*/  VIADD R240, R239, 0x40 ;  /* 0x00000040eff07836 */ /* 0x000fe40000000000 */
[----:B------:R-:W-:Y:S02]  /*08c0*/  IMAD.IADD R218, R215, 0x1, R217 ;  /* 0x00000001d7da7824 */ /* 0x000fe400078e02d9 */
[----:B------:R-:W-:Y:S02]  /*08d0*/  IMAD.IADD R194, R4, 0x1, R2 ;  /* 0x0000000104c27824 */ /* 0x000fe400078e0202 */
[----:B------:R-:W-:-:S02]  /*08e0*/  @P2 VIADD R240, R239, 0xffffffc0 ;  /* 0xffffffc0eff02836 */ /* 0x000fc40000000000 */
[----:B---34-:R-:W-:-:S07]  /*08f0*/  IMAD.IADD R217, R217, 0x1, R216 ;  /* 0x00000001d9d97824 */ /* 0x018fce00078e02d8 */
.L_x_777:
        /* <DEDUP_REMOVED lines=47> */
.L_x_731:
        /* <DEDUP_REMOVED lines=14> */
[----:B--2---:R-:W2:Y:S01]  /*0cd0*/  I2F.RP R2, R10 ;  /* 0x0000000a00027306 */ /* 0x004ea20000209400 */
[----:B-----5:R-:W-:-:S06]  /*0ce0*/  IMAD R9, R43, R6, RZ ;  /* 0x000000062b097224 */ /* 0x020fcc00078e02ff */
[----:B------:R-:W5:Y:S01]  /*0cf0*/  LDC.U8 R17, c[0x0][0x3d8] ;  /* 0x0000f600ff117b82 */ /* 0x000f620000000000 */
[C---:B------:R-:W-:Y:S02]  /*0d00*/  IMAD R9, R252.reuse, R7, R9 ;  /* 0x00000007fc097224 */ /* 0x040fe400078e0209 */
[----:B------:R-:W-:-:S05]  /*0d10*/  IMAD.WIDE.U32 R6, R252, R6, RZ ;  /* 0x00000006fc067225 */ /* 0x000fca00078e00ff */
[----:B------:R-:W4:Y:S01]  /*0d20*/  LDC R42, c[0x0][0x2dc] ;  /* 0x0000b700ff2a7b82 */ /* 0x000f220000000800 */
[----:B------:R-:W-:Y:S01]  /*0d30*/  IMAD.IADD R34, R7, 0x1, R9 ;  /* 0x0000000107227824 */ /* 0x000fe200078e0209 */
[----:B--2---:R-:W2:Y:S01]  /*0d40*/  MUFU.RCP R2, R2 ;  /* 0x0000000200027308 */ /* 0x004ea20000001000 */
[----:B------:R-:W-:Y:S01]  /*0d50*/  LOP3.LUT R7, R236, R16, RZ, 0x3c, !PT ;  /* 0x00000010ec077212 */ /* 0x000fe200078e3cff */
[----:B-1----:R-:W-:-:S03]  /*0d60*/  IMAD R8, R0, R29, RZ ;  /* 0x0000001d00087224 */ /* 0x002fc600078e02ff */
[----:B------:R-:W-:Y:S01]  /*0d70*/  ISETP.GE.AND P0, PT, R7, RZ, PT ;  /* 0x000000ff0700720c */ /* 0x000fe20003f06270 */
[----:B------:R-:W4:Y:S01]  /*0d80*/  LDC R41, c[0x0][0x270] ;  /* 0x00009c00ff297b82 */ /* 0x000f220000000800 */
[----:B---3--:R-:W-:-:S07]  /*0d90*/  IMAD.WIDE.U32 R14, R252, R44, RZ ;  /* 0x0000002cfc0e7225 */ /* 0x008fce00078e00ff */
[----:B------:R-:W1:Y:S01]  /*0da0*/  @P1 LDC.64 R26, c[0x0][0x250] ;  /* 0x00009400ff1a1b82 */ /* 0x000e620000000a00 */
[----:B--2---:R-:W-:-:S04]  /*0db0*/  IADD3 R2, R2, 0xffffffe, RZ ;  /* 0x0ffffffe02027810 */ /* 0x004fc80007ffe0ff */
[----:B------:R-:W2:Y:S03]  /*0dc0*/  F2I.FTZ.U32.TRUNC.NTZ R3, R2 ;  /* 0x0000000200037305 */ /* 0x000ea6000021f000 */
[----:B------:R-:W3:Y:S08]  /*0dd0*/  @P2 LDC.64 R12, c[0x0][0x420] ;  /* 0x00010800ff0c2b82 */ /* 0x000ef00000000a00 */
[----:B------:R-:W3:Y:S01]  /*0de0*/  LDC R33, c[0x0][0x2c4] ;  /* 0x0000b100ff217b82 */ /* 0x000ee20000000800 */
[----:B----4-:R-:W-:-:S04]  /*0df0*/  IMAD.WIDE R30, R42, R41, RZ ;  /* 0x000000292a1e7225 */ /* 0x010fc800078e02ff */
[----:B------:R-:W-:Y:S02]  /*0e00*/  IMAD R7, R31, R14, RZ ;  /* 0x0000000e1f077224 */ /* 0x000fe400078e02ff */
[----:B--2---:R-:W-:Y:S01]  /*0e10*/  IMAD.MOV R2, RZ, RZ, -R3 ;  /* 0x000000ffff027224 */ /* 0x004fe200078e0a03 */
[----:B------:R-:W2:Y:S03]  /*0e20*/  LDC.U8 R37, c[0x0][0x480] ;  /* 0x00012000ff257b82 */ /* 0x000ea60000000000 */
[----:B------:R-:W-:Y:S01]  /*0e30*/  IMAD R4, R2, R10, RZ ;  /* 0x0000000a02047224 */ /* 0x000fe200078e02ff */
[----:B------:R-:W-:-:S05]  /*0e40*/  MOV R2, RZ ;  /* 0x000000ff00027202 */ /* 0x000fca0000000f00 */
[----:B------:R-:W-:Y:S01]  /*0e50*/  IMAD.HI.U32 R2, R3, R4, R2 ;  /* 0x0000000403027227 */ /* 0x000fe200078e0002 */
[----:B------:R-:W-:-:S05]  /*0e60*/  IADD3 R4, R32, 0x3f, RZ ;  /* 0x0000003f20047810 */ /* 0x000fca0007ffe0ff */
[----:B------:R-:W-:-:S04]  /*0e70*/  IMAD.HI.U32 R2, R2, R5, RZ ;  /* 0x0000000502027227 */ /* 0x000fc800078e00ff */
[----:B------:R-:W-:-:S04]  /*0e80*/  IMAD.MOV R3, RZ, RZ, -R2 ;  /* 0x000000ffff037224 */ /* 0x000fc800078e0a02 */
[----:B------:R-:W-:Y:S01]  /*0e90*/  IMAD R3, R10, R3, R5 ;  /* 0x000000030a037224 */ /* 0x000fe200078e0205 */
[----:B------:R-:W-:-:S04]  /*0ea0*/  SHF.R.S32.HI R5, RZ, 0x1f, R4 ;  /* 0x0000001fff057819 */ /* 0x000fc80000011404 */
[----:B------:R-:W-:Y:S02]  /*0eb0*/  ISETP.GT.U32.AND P5, PT, R10, R3, PT ;  /* 0x000000030a00720c */ /* 0x000fe40003fa4070 */
[----:B------:R-:W-:Y:S01]  /*0ec0*/  LEA.HI R20, R5, R4, RZ, 0x6 ;  /* 0x0000000405147211 */ /* 0x000fe200078f30ff */
[----:B------:R-:W-:-:S04]  /*0ed0*/  IMAD.WIDE.U32 R4, R0, R28, RZ ;  /* 0x0000001c00047225 */ /* 0x000fc800078e00ff */
[----:B------:R-:W-:Y:S01]  /*0ee0*/  @P2 IMAD.IADD R34, R5, 0x1, R8 ;  /* 0x0000000105222824 */ /* 0x000fe200078e0208 */
[----:B------:R-:W-:Y:S02]  /*0ef0*/  SEL R40, R6, R4, !P2 ;  /* 0x0000000406287207 */ /* 0x000fe40005000000 */
[----:B------:R-:W-:-:S03]  /*0f00*/  SHF.R.S32.HI R6, RZ, 0x1f, R44 ;  /* 0x0000001fff067819 */ /* 0x000fc6000001142c */
[----:B------:R-:W-:Y:S02]  /*0f10*/  @!P5 IADD3 R3, R3, -R10, RZ ;  /* 0x8000000a0303d210 */ /* 0x000fe40007ffe0ff */
[----:B------:R-:W-:Y:S01]  /*0f20*/  @!P5 IADD3 R2, R2, 0x1, RZ ;  /* 0x000000010202d810 */ /* 0x000fe20007ffe0ff */
[----:B------:R-:W-:Y:S01]  /*0f30*/  IMAD R6, R6, R252, RZ ;  /* 0x000000fc06067224 */ /* 0x000fe200078e02ff */
[----:B------:R-:W-:Y:S02]  /*0f40*/  ISETP.GE.U32.AND P3, PT, R3, R10, PT ;  /* 0x0000000a0300720c */ /* 0x000fe40003f66070 */
[----:B------:R-:W4:Y:S01]  /*0f50*/  @!P2 LDC.64 R10, c[0x0][0x418] ;  /* 0x00010600ff0aab82 */ /* 0x000f220000000a00 */
[----:B------:R-:W-:Y:S01]  /*0f60*/  @P1 IADD3 R3, R235, R248, RZ ;  /* 0x000000f8eb031210 */ /* 0x000fe20007ffe0ff */
[----:B------:R-:W-:Y:S01]  /*0f70*/  IMAD R6, R43, R44, R6 ;  /* 0x0000002c2b067224 */ /* 0x000fe200078e0206 */
[----:B------:R-:W-:-:S03]  /*0f80*/  ISETP.NE.AND P5, PT, R16, RZ, PT ;  /* 0x000000ff1000720c */ /* 0x000fc60003fa5270 */
[C---:B-1----:R-:W-:Y:S02]  /*0f90*/  @P1 IMAD R8, R3.reuse, R27, RZ ;  /* 0x0000001b03081224 */ /* 0x042fe400078e02ff */
[----:B------:R-:W-:-:S03]  /*0fa0*/  @P1 IMAD.WIDE.U32 R4, R3, R26, RZ ;  /* 0x0000001a03041225 */ /* 0x000fc600078e00ff */
[----:B------:R-:W-:Y:S01]  /*0fb0*/  @P3 IADD3 R2, R2, 0x1, RZ ;  /* 0x0000000102023810 */ /* 0x000fe20007ffe0ff */
[----:B------:R-:W-:Y:S01]  /*0fc0*/  IMAD.IADD R3, R15, 0x1, R6 ;  /* 0x000000010f037824 */ /* 0x000fe200078e0206 */
[----:B-----5:R-:W-:Y:S01]  /*0fd0*/  ISETP.NE.AND P3, PT, R17, RZ, PT ;  /* 0x000000ff1100720c */ /* 0x020fe20003f65270 */
[----:B------:R-:W-:Y:S01]  /*0fe0*/  @P1 IMAD.MOV.U32 R38, RZ, RZ, R4 ;  /* 0x000000ffff261224 */ /* 0x000fe200078e0004 */
[----:B------:R-:W-:Y:S01]  /*0ff0*/  @P1 IADD3 R39, R5, R8, RZ ;  /* 0x0000000805271210 */ /* 0x000fe20007ffe0ff */
[----:B------:R-:W-:Y:S01]  /*1000*/  IMAD.WIDE.U32 R4, R30, R14, RZ ;  /* 0x0000000e1e047225 */ /* 0x000fe200078e00ff */
[----:B------:R-:W-:Y:S01]  /*1010*/  MOV R21, R2 ;  /* 0x0000000200157202 */ /* 0x000fe20000000f00 */
[----:B------:R-:W1:Y:S01]  /*1020*/  LDC.64 R14, c[0x0][0x488] ;  /* 0x00012200ff0e7b82 */ /* 0x000e620000000a00 */
[----:B------:R-:W-:Y:S01]  /*1030*/  SHF.L.U64.HI R8, R252, 0x7, R43 ;  /* 0x00000007fc087819 */ /* 0x000fe2000001022b */
[C---:B------:R-:W-:Y:S02]  /*1040*/  IMAD R7, R30.reuse, R3, R7 ;  /* 0x000000031e077224 */ /* 0x040fe400078e0207 */
[----:B------:R-:W-:Y:S01]  /*1050*/  IMAD.WIDE.U32 R2, R30, R0, RZ ;  /* 0x000000001e027225 */ /* 0x000fe200078e00ff */
[----:B------:R-:W-:-:S02]  /*1060*/  SEL R8, R8, RZ, P4 ;  /* 0x000000ff08087207 */ /* 0x000fc40002000000 */
[----:B------:R-:W-:Y:S01]  /*1070*/  IADD3 R25, R5, R7, RZ ;  /* 0x0000000705197210 */ /* 0x000fe20007ffe0ff */
[----:B------:R-:W-:Y:S01]  /*1080*/  IMAD R6, R31, R0, RZ ;  /* 0x000000001f067224 */ /* 0x000fe200078e02ff */
[----:B------:R-:W5:Y:S01]  /*1090*/  @P3 LDC R23, c[0x0][0x2e4] ;  /* 0x0000b900ff173b82 */ /* 0x000f620000000800 */
[----:B------:R-:W-:Y:S01]  /*10a0*/  @!P0 IMAD.MOV R21, RZ, RZ, -R21 ;  /* 0x000000ffff158224 */ /* 0x000fe200078e0a15 */
[----:B------:R-:W-:Y:S01]  /*10b0*/  @!P5 LOP3.LUT R21, RZ, R16, RZ, 0x33, !PT ;  /* 0x00000010ff15d212 */ /* 0x000fe200078e33ff */
[----:B------:R-:W-:Y:S01]  /*10c0*/  IMAD.SHL.U32 R7, R252, 0x80, RZ ;  /* 0x00000080fc077824 */ /* 0x000fe200078e00ff */
[----:B------:R-:W-:Y:S02]  /*10d0*/  @P2 IADD3 R25, R3, R6, RZ ;  /* 0x0000000603192210 */ /* 0x000fe40007ffe0ff */
[----:B------:R-:W-:Y:S02]  /*10e0*/  LOP3.LUT R6, R20, 0xffffffc0, RZ, 0xc0, !PT ;  /* 0xffffffc014067812 */ /* 0x000fe400078ec0ff */
[----:B------:R-:W5:Y:S01]  /*10f0*/  @P1 LDC.64 R16, c[0x0][0x248] ;  /* 0x00009200ff101b82 */ /* 0x000f620000000a00 */
[----:B------:R-:W-:Y:S01]  /*1100*/  SEL R36, R4, R2, !P2 ;  /* 0x0000000204247207 */ /* 0x000fe20005000000 */
[----:B----4-:R-:W-:Y:S01]  /*1110*/  @!P2 IMAD R2, R43, R10, RZ ;  /* 0x0000000a2b02a224 */ /* 0x010fe200078e02ff */
[----:B------:R-:W-:Y:S01]  /*1120*/  SEL R7, R7, RZ, P4 ;  /* 0x000000ff07077207 */ /* 0x000fe20002000000 */
[----:B---3--:R-:W-:Y:S01]  /*1130*/  @P2 IMAD.WIDE.U32 R4, R0, R12, RZ ;  /* 0x0000000c00042225 */ /* 0x008fe200078e00ff */
[----:B------:R-:W-:-:S02]  /*1140*/  IADD3 R6, R6, -0x40, RZ ;  /* 0xffffffc006067810 */ /* 0x000fc40007ffe0ff */
[----:B------:R-:W-:Y:S01]  /*1150*/  SHF.R.S32.HI R20, RZ, 0x6, R20 ;  /* 0x00000006ff147819 */ /* 0x000fe20000011414 */
[----:B------:R-:W-:Y:S01]  /*1160*/  @!P2 IMAD R9, R252, R11, R2 ;  /* 0x0000000bfc09a224 */ /* 0x000fe200078e0202 */
[----:B------:R-:W-:Y:S01]  /*1170*/  IADD3 R7, P0, R6, R7, RZ ;  /* 0x0000000706077210 */ /* 0x000fe20007f1e0ff */
[C---:B------:R-:W-:Y:S01]  /*1180*/  @P3 IMAD R11, R252.reuse, R33, RZ ;  /* 0x00000021fc0b3224 */ /* 0x040fe200078e02ff */
[----:B------:R-:W-:Y:S01]  /*1190*/  SHF.R.S32.HI R18, RZ, 0x1f, R6 ;  /* 0x0000001fff127819 */ /* 0x000fe20000011406 */
[----:B------:R-:W-:-:S03]  /*11a0*/  @!P2 IMAD.WIDE.U32 R2, R252, R10, RZ ;  /* 0x0000000afc02a225 */ /* 0x000fc600078e00ff */
[----:B------:R-:W-:Y:S01]  /*11b0*/  IADD3.X R8, R18, R8, RZ, P0, !PT ;  /* 0x0000000812087210 */ /* 0x000fe200007fe4ff */
[----:B------:R-:W-:Y:S01]  /*11c0*/  @P2 IMAD R22, R0, R13, R5 ;  /* 0x0000000d00162224 */ /* 0x000fe200078e0205 */
[----:B------:R-:W-:Y:S01]  /*11d0*/  @!P2 IADD3 R22, R3, R9, RZ ;  /* 0x000000090316a210 */ /* 0x000fe20007ffe0ff */
[----:B------:R-:W-:Y:S01]  /*11e0*/  @P2 IMAD.MOV.U32 R19, RZ, RZ, R4 ;  /* 0x000000ffff132224 */ /* 0x000fe200078e0004 */
[----:B------:R-:W-:Y:S01]  /*11f0*/  @P3 SEL R4, R11, R0, !P2 ;  /* 0x000000000b043207 */ /* 0x000fe20005000000 */
[----:B------:R-:W-:Y:S01]  /*1200*/  IMAD R5, R31, R7, RZ ;  /* 0x000000071f057224 */ /* 0x000fe200078e02ff */
[----:B------:R-:W-:Y:S01]  /*1210*/  @!P2 MOV R19, R2 ;  /* 0x000000020013a202 */ /* 0x000fe20000000f00 */
[----:B-1----:R-:W-:Y:S01]  /*1220*/  IMAD.WIDE.U32 R2, R35, R14, RZ ;  /* 0x0000000e23027225 */ /* 0x002fe200078e00ff */
[----:B--2---:R-:W-:Y:S02]  /*1230*/  ISETP.NE.AND P0, PT, R37, RZ, PT ;  /* 0x000000ff2500720c */ /* 0x004fe40003f05270 */
[----:B------:R-:W-:Y:S01]  /*1240*/  SHF.R.S32.HI R31, RZ, 0x1f, R24 ;  /* 0x0000001fff1f7819 */ /* 0x000fe20000011418 */
[----:B------:R-:W-:-:S02]  /*1250*/  IMAD R10, R30, R8, R5 ;  /* 0x000000081e0a7224 */ /* 0x000fc400078e0205 */
[----:B-----5:R-:W-:Y:S02]  /*1260*/  @P3 IMAD R23, R236, R23, R4 ;  /* 0x00000017ec173224 */ /* 0x020fe400078e0204 */
[----:B------:R-:W-:Y:S02]  /*1270*/  @!P3 IMAD R5, R252, R41, R236 ;  /* 0x00000029fc05b224 */ /* 0x000fe400078e02ec */
[----:B------:R-:W-:Y:S02]  /*1280*/  @P1 IMAD.IADD R4, R235, 0x1, R248 ;  /* 0x00000001eb041824 */ /* 0x000fe400078e02f8 */
[----:B------:R-:W-:Y:S01]  /*1290*/  IMAD.WIDE.U32 R12, R30, R7, RZ ;  /* 0x000000071e0c7225 */ /* 0x000fe200078e00ff */
[----:B------:R-:W-:-:S03]  /*12a0*/  SEL R30, R2, RZ, P0 ;  /* 0x000000ff021e7207 */ /* 0x000fc60000000000 */
[----:B------:R-:W-:Y:S02]  /*12b0*/  @!P3 IMAD R23, R5, R33, RZ ;  /* 0x000000210517b224 */ /* 0x000fe400078e02ff */
[----:B------:R-:W-:Y:S02]  /*12c0*/  IMAD R7, R35, R15, R3 ;  /* 0x0000000f23077224 */ /* 0x000fe400078e0203 */
[----:B------:R-:W-:Y:S02]  /*12d0*/  IMAD R8, R236, R42, RZ ;  /* 0x0000002aec087224 */ /* 0x000fe400078e02ff */
[C---:B------:R-:W-:Y:S01]  /*12e0*/  @P1 IMAD R5, R4.reuse, R17, RZ ;  /* 0x0000001104051224 */ /* 0x040fe200078e02ff */
        /* <DEDUP_REMOVED lines=18> */
.L_x_733:
        /* <DEDUP_REMOVED lines=13> */
.L_x_734:
        /* <DEDUP_REMOVED lines=10> */
.L_x_735:
[----:B------:R-:W-:-:S04]  /*1580*/  IMAD R0, R252, R41, R236 ;  /* 0x00000029fc007224 */ /* 0x000fc800078e02ec */
[----:B------:R-:W-:-:S07]  /*1590*/  IMAD R0, R0, R44, RZ ;  /* 0x0000002c00007224 */ /* 0x000fce00078e02ff */
.L_x_736:
[----:B------:R-:W2:Y:S01]  /*15a0*/  LDL R46, [R1] ;  /* 0x00000000012e7983 */ /* 0x000ea20000100800 */
[----:B------:R-:W1:Y:S01]  /*15b0*/  LDC.64 R10, c[0x0][0x420] ;  /* 0x00010800ff0a7b82 */ /* 0x000e620000000a00 */
[----:B------:R-:W-:Y:S01]  /*15c0*/  IMAD R9, R42, R41, RZ ;  /* 0x000000292a097224 */ /* 0x000fe200078e02ff */
[----:B------:R-:W-:Y:S01]  /*15d0*/  IADD3 R2, P4, R210, R19, RZ ;  /* 0x00000013d2027210 */ /* 0x000fe20007f9e0ff */
[----:B------:R-:W3:Y:S01]  /*15e0*/  S2R R44, SR_TID.X ;  /* 0x00000000002c7919 */ /* 0x000ee20000002100 */
[----:B------:R-:W-:Y:S01]  /*15f0*/  IMAD.IADD R19, R6, 0x1, R0 ;  /* 0x0000000106137824 */ /* 0x000fe200078e0200 */
[----:B------:R-:W-:Y:S01]  /*1600*/  SHF.R.S32.HI R211, RZ, 0x1f, R210 ;  /* 0x0000001fffd37819 */ /* 0x000fe200000114d2 */
[----:B------:R-:W-:Y:S01]  /*1610*/  IMAD.SHL.U32 R4, R9, 0x40, RZ ;  /* 0x0000004009047824 */ /* 0x000fe200078e00ff */
[----:B------:R-:W4:Y:S01]  /*1620*/  S2R R45, SR_TID.X ;  /* 0x00000000002d7919 */ /* 0x000f220000002100 */
[----:B------:R-:W-:Y:S01]  /*1630*/  ULDC UR4, c[0x0][0x398] ;  /* 0x0000e60000047ab9 */ /* 0x000fe20000000800 */
[----:B------:R-:W-:Y:S01]  /*1640*/  ULDC.64 UR6, c[0x0][0x428] ;  /* 0x00010a0000067ab9 */ /* 0x000fe20000000a00 */
[----:B------:R-:W-:Y:S01]  /*1650*/  ULDC.64 UR8, c[0x0][0x210] ;  /* 0x0000840000087ab9 */ /* 0x000fe20000000a00 */
[----:B------:R-:W-:Y:S01]  /*1660*/  IADD3 R3, P3, P2, R12, R4, R8 ;  /* 0x000000040c037210 */ /* 0x000fe20007a7e008 */
[----:B------:R-:W-:Y:S01]  /*1670*/  BSSY B1, `(.L_x_732) ;  /* 0x00007a6000017945 */ /* 0x000fe20003800000 */
[----:B------:R-:W-:Y:S01]  /*1680*/  SHF.R.S32.HI R4, RZ, 0x1f, R4 ;  /* 0x0000001fff047819 */ /* 0x000fe20000011404 */
[----:B------:R-:W-:Y:S01]  /*1690*/  VIADD R208, R20, 0xffffffff ;  /* 0xffffffff14d07836 */ /* 0x000fe20000000000 */
[C---:B------:R-:W-:Y:S01]  /*16a0*/  IADD3 R214, R210.reuse, 0x80, RZ ;  /* 0x00000080d2d67810 */ /* 0x040fe20007ffe0ff */
[----:B------:R-:W-:Y:S01]  /*16b0*/  VIADD R213, R210, 0x40 ;  /* 0x00000040d2d57836 */ /* 0x000fe20000000000 */
[----:B------:R-:W-:Y:S01]  /*16c0*/  IADD3.X R4, R5, R4, R15, P3, P2 ;  /* 0x0000000405047210 */ /* 0x000fe20001fe440f */
[----:B------:R-:W-:Y:S01]  /*16d0*/  IMAD.IADD R15, R6, 0x1, R23 ;  /* 0x00000001060f7824 */ /* 0x000fe200078e0217 */
[----:B------:R-:W-:Y:S01]  /*16e0*/  IADD3 R7, P3, P2, R30, R3, R36 ;  /* 0x000000031e077210 */ /* 0x000fe20007a7e024 */
[----:B------:R-:W-:Y:S01]  /*16f0*/  IMAD.X R3, R211, 0x1, R22, P4 ;  /* 0x00000001d3037824 */ /* 0x000fe200020e0616 */
[----:B------:R-:W-:-:S02]  /*1700*/  SHF.R.S32.HI R22, RZ, 0x1f, R234 ;  /* 0x0000001fff167819 */ /* 0x000fc400000114ea */
[----:B------:R-:W-:Y:S01]  /*1710*/  IADD3.X R8, R14, R4, R25, P3, P2 ;  /* 0x000000040e087210 */ /* 0x000fe20001fe4419 */
[----:B-1----:R-:W-:Y:S01]  /*1720*/  IMAD R5, R18, R10, RZ ;  /* 0x0000000a12057224 */ /* 0x002fe200078e02ff */
[----:B------:R-:W-:Y:S01]  /*1730*/  IADD3 R4, P3, R234, R6, RZ ;  /* 0x00000006ea047210 */ /* 0x000fe20007f7e0ff */
[----:B------:R-:W-:-:S04]  /*1740*/  IMAD.WIDE.U32 R2, R6, R10, R2 ;  /* 0x0000000a06027225 */ /* 0x000fc800078e0002 */
[----:B------:R-:W-:Y:S02]  /*1750*/  IMAD R5, R6, R11, R5 ;  /* 0x0000000b06057224 */ /* 0x000fe400078e0205 */
[----:B------:R-:W-:Y:S01]  /*1760*/  IMAD R6, R237, UR6, RZ ;  /* 0x00000006ed067c24 */ /* 0x000fe2000f8e02ff */
[----:B---3--:R-:W-:-:S03]  /*1770*/  SHF.R.S32.HI R44, RZ, 0x1f, R44 ;  /* 0x0000001fff2c7819 */ /* 0x008fc6000001142c */
[----:B------:R-:W-:Y:S01]  /*1780*/  IMAD R6, R236, UR7, R6 ;  /* 0x00000007ec067c24 */ /* 0x000fe2000f8e0206 */
[----:B------:R-:W-:Y:S01]  /*1790*/  IADD3 R3, R3, R5, RZ ;  /* 0x0000000503037210 */ /* 0x000fe20007ffe0ff */
[----:B------:R-:W-:Y:S01]  /*17a0*/  IMAD.X R5, R22, 0x1, R18, P3 ;  /* 0x0000000116057824 */ /* 0x000fe200018e0612 */
[----:B----4-:R-:W-:Y:S01]  /*17b0*/  LEA.HI R44, R44, R45, RZ, 0x5 ;  /* 0x0000002d2c2c7211 */ /* 0x010fe200078f28ff */
[----:B------:R-:W-:-:S03]  /*17c0*/  IMAD.WIDE.U32 R2, R236, UR6, R2 ;  /* 0x00000006ec027c25 */ /* 0x000fc6000f8e0002 */
[----:B------:R-:W-:Y:S01]  /*17d0*/  SHF.R.S32.HI R44, RZ, 0x5, R44 ;  /* 0x00000005ff2c7819 */ /* 0x000fe2000001142c */
[----:B------:R-:W-:Y:S01]  /*17e0*/  ULDC.64 UR6, c[0x0][0x400] ;  /* 0x0001000000067ab9 */ /* 0x000fe20000000a00 */
[----:B------:R-:W-:Y:S02]  /*17f0*/  IMAD.IADD R3, R3, 0x1, R6 ;  /* 0x0000000103037824 */ /* 0x000fe400078e0206 */
[----:B------:R-:W-:Y:S02]  /*1800*/  IMAD R5, R5, R28, RZ ;  /* 0x0000001c05057224 */ /* 0x000fe400078e02ff */
[----:B------:R-:W-:-:S04]  /*1810*/  IMAD.WIDE.U32 R2, R234, R10, R2 ;  /* 0x0000000aea027225 */ /* 0x000fc800078e0002 */
[----:B--2---:R-:W-:Y:S02]  /*1820*/  IMAD R0, R44, R9, R46 ;  /* 0x000000092c007224 */ /* 0x004fe400078e022e */
[----:B------:R-:W1:Y:S03]  /*1830*/  LDC.64 R44, c[0x0][0x2b0] ;  /* 0x0000ac00ff2c7b82 */ /* 0x000e660000000a00 */
[----:B------:R-:W-:-:S04]  /*1840*/  IADD3 R12, P2, R0, R7, RZ ;  /* 0x00000007000c7210 */ /* 0x000fc80007f5e0ff */
[----:B------:R-:W-:Y:S01]  /*1850*/  LEA.HI.X.SX32 R14, R0, R8, 0x1, P2 ;  /* 0x00000008000e7211 */ /* 0x000fe200010f0eff */
[----:B------:R-:W2:Y:S01]  /*1860*/  LDC.64 R46, c[0x0][0x478] ;  /* 0x00011e00ff2e7b82 */ /* 0x000ea20000000a00 */
[----:B------:R-:W-:Y:S01]  /*1870*/  IADD3 R0, -R221, R32, R24 ;  /* 0x00000020dd007210 */ /* 0x000fe20007ffe118 */
[----:B------:R-:W-:Y:S01]  /*1880*/  IMAD R8, R4, R29, R5 ;  /* 0x0000001d04087224 */ /* 0x000fe200078e0205 */
[----:B------:R-:W-:Y:S01]  /*1890*/  LEA R196, P2, R12, UR6, 0x2 ;  /* 0x000000060cc47c11 */ /* 0x000fe2000f8410ff */
[----:B------:R-:W-:Y:S01]  /*18a0*/  IMAD.WIDE.U32 R4, R4, R28, R210 ;  /* 0x0000001c04047225 */ /* 0x000fe200078e00d2 */
[----:B------:R-:W-:Y:S02]  /*18b0*/  IADD3 R0, R0, -UR4, RZ ;  /* 0x8000000400007c10 */ /* 0x000fe4000fffe0ff */
[----:B------:R-:W-:Y:S01]  /*18c0*/  LEA.HI.X R197, R12, UR7, R14, 0x2, P2 ;  /* 0x000000070cc57c11 */ /* 0x000fe200090f140e */
[----:B------:R-:W-:Y:S01]  /*18d0*/  ULDC.64 UR6, c[0x0][0x258] ;  /* 0x0000960000067ab9 */ /* 0x000fe20000000a00 */
[----:B------:R-:W-:-:S02]  /*18e0*/  SHF.R.S32.HI R7, RZ, 0x1f, R0 ;  /* 0x0000001fff077819 */ /* 0x000fc40000011400 */
[----:B------:R-:W-:Y:S02]  /*18f0*/  IADD3 R4, P3, R40, R4, RZ ;  /* 0x0000000428047210 */ /* 0x000fe40007f7e0ff */
[----:B------:R-:W-:Y:S01]  /*1900*/  LEA.HI R13, R7, R0, RZ, 0x6 ;  /* 0x00000000070d7211 */ /* 0x000fe200078f30ff */
[----:B------:R-:W-:Y:S01]  /*1910*/  IMAD R0, R237, UR6, RZ ;  /* 0x00000006ed007c24 */ /* 0x000fe2000f8e02ff */
[----:B------:R-:W-:Y:S01]  /*1920*/  IADD3.X R5, R34, R5, R8, P3, !PT ;  /* 0x0000000522057210 */ /* 0x000fe20001ffe408 */
[----:B-1----:R-:W-:-:S04]  /*1930*/  IMAD.WIDE R6, R15, 0x4, R44 ;  /* 0x000000040f067825 */ /* 0x002fc800078e022c */
[----:B------:R-:W-:Y:S01]  /*1940*/  IMAD.MOV.U32 R219, RZ, RZ, R7 ;  /* 0x000000ffffdb7224 */ /* 0x000fe200078e0007 */
[----:B------:R-:W-:Y:S01]  /*1950*/  SHF.R.S32.HI R7, RZ, 0x6, R13 ;  /* 0x00000006ff077819 */ /* 0x000fe2000001140d */
[----:B------:R-:W-:Y:S02]  /*1960*/  IMAD.MOV.U32 R220, RZ, RZ, R6 ;  /* 0x000000ffffdc7224 */ /* 0x000fe400078e0006 */
[----:B------:R-:W-:Y:S01]  /*1970*/  IMAD R6, R22, R10, RZ ;  /* 0x0000000a16067224 */ /* 0x000fe200078e02ff */
[----:B------:R-:W-:Y:S01]  /*1980*/  VIMNMX R233, RZ, R7, !PT ;  /* 0x00000007ffe97248 */ /* 0x000fe20007fe0100 */
[C---:B------:R-:W-:Y:S02]  /*1990*/  IMAD R12, R236.reuse, UR7, R0 ;  /* 0x00000007ec0c7c24 */ /* 0x040fe4000f8e0200 */
[----:B------:R-:W-:Y:S01]  /*19a0*/  IMAD.WIDE.U32 R4, R236, UR6, R4 ;  /* 0x00000006ec047c25 */ /* 0x000fe2000f8e0004 */
[----:B------:R-:W-:Y:S01]  /*19b0*/  ISETP.GT.AND P4, PT, R20, R233, PT ;  /* 0x000000e91400720c */ /* 0x000fe20003f84270 */
[----:B------:R-:W-:-:S02]  /*19c0*/  ULDC.64 UR6, c[0x0][0x3e0] ;  /* 0x0000f80000067ab9 */ /* 0x000fc40000000a00 */
[----:B------:R-:W-:Y:S01]  /*19d0*/  IMAD R0, R234, R11, R6 ;  /* 0x0000000bea007224 */ /* 0x000fe200078e0206 */
[----:B------:R-:W-:Y:S01]  /*19e0*/  IADD3 R12, R5, R12, RZ ;  /* 0x0000000c050c7210 */ /* 0x000fe20007ffe0ff */
[----:B--2---:R-:W-:Y:S01]  /*19f0*/  IMAD.WIDE R8, R19, 0x4, R46 ;  /* 0x0000000413087825 */ /* 0x004fe200078e022e */
[----:B------:R-:W-:Y:S02]  /*1a00*/  LEA R206, P3, R4, UR8, 0x1 ;  /* 0x0000000804ce7c11 */ /* 0x000fe4000f8608ff */
[----:B------:R-:W-:Y:S01]  /*1a10*/  LEA R204, P2, R2, UR6, 0x1 ;  /* 0x0000000602cc7c11 */ /* 0x000fe2000f8408ff */
[----:B------:R-:W-:Y:S01]  /*1a20*/  IMAD.IADD R0, R3, 0x1, R0 ;  /* 0x0000000103007824 */ /* 0x000fe200078e0200 */
[----:B------:R-:W-:Y:S01]  /*1a30*/  MOV R222, R9 ;  /* 0x0000000900de7202 */ /* 0x000fe20000000f00 */
        /* <DEDUP_REMOVED lines=29> */
.L_x_738:
        /* <DEDUP_REMOVED lines=13> */
.L_x_739:
        /* <DEDUP_REMOVED lines=32> */
.L_x_741:
[----:B------:R-:W-:Y:S05]  /*1ee0*/  BSYNC B0 ;  /* 0x0000000000007941 */ /* 0x000fea0003800000 */
.L_x_740:
        /* <DEDUP_REMOVED lines=19> */
.L_x_743:
[----:B------:R-:W-:Y:S05]  /*2020*/  BSYNC B0 ;  /* 0x0000000000007941 */ /* 0x000fea0003800000 */
.L_x_742:
[CC--:B-12---:R-:W-:Y:S01]  /*2030*/  IMAD.WIDE.U32 R2, R24.reuse, R12.reuse, R210 ;  /* 0x0000000c18027225 */ /* 0x0c6fe200078e00d2 */
        /* <DEDUP_REMOVED lines=27> */
.L_x_745:
[----:B------:R-:W-:Y:S05]  /*21f0*/  BSYNC B0 ;  /* 0x0000000000007941 */ /* 0x000fea0003800000 */
.L_x_744:
        /* <DEDUP_REMOVED lines=20> */
.L_x_737:
        /* <DEDUP_REMOVED lines=34> */
.L_x_748:
[----:B------:R-:W-:Y:S05]  /*2560*/  BSYNC B0 ;  /* 0x0000000000007941 */ /* 0x000fea0003800000 */
.L_x_747:
        /* <DEDUP_REMOVED lines=15> */
[----:B------:R-:W-:Y:S01]  /*2660*/  @!P3 LEA R8, P1, R10, R204, 0x6 ;  /* 0x000000cc0a08b211 */ /* 0x000fe200078230ff */
[----:B------:R1:W-:Y:S01]  /*2670*/  @P3 STS.128 [R201+0xd000], RZ ;  /* 0x00d000ffc9003388 */ /* 0x0003e20000000c00 */
[----:B------:R-:W-:Y:S02]  /*2680*/  @!P2 LEA R6, P6, R2, UR6, 0x1 ;  /* 0x000000060206ac11 */ /* 0x000fe4000f8c08ff */
[----:B------:R-:W-:Y:S02]  /*2690*/  @!P3 LEA.HI.X R9, R10, R205, R11, 0x6, P1 ;  /* 0x000000cd0a09b211 */ /* 0x000fe400008f340b */
[----:B------:R-:W-:Y:S02]  /*26a0*/  ISETP.GE.AND P1, PT, R214, UR4, PT ;  /* 0x00000004d6007c0c */ /* 0x000fe4000bf26270 */
[----:B------:R-:W-:Y:S01]  /*26b0*/  @!P2 LEA.HI.X R7, R2, UR7, R0, 0x1, P6 ;  /* 0x000000070207ac11 */ /* 0x000fe2000b0f0c00 */
        /* <DEDUP_REMOVED lines=17> */
.L_x_750:
[----:B------:R-:W-:Y:S05]  /*27d0*/  BSYNC B0 ;  /* 0x0000000000007941 */ /* 0x000fea0003800000 */
.L_x_749:
        /* <DEDUP_REMOVED lines=16> */
.L_x_752:
        /* <DEDUP_REMOVED lines=29> */
.L_x_753:
[----:B------:R-:W-:Y:S05]  /*2ab0*/  BSYNC B0 ;  /* 0x0000000000007941 */ /* 0x000fea0003800000 */
.L_x_751:
        /* <DEDUP_REMOVED lines=17> */
.L_x_755:
        /* <DEDUP_REMOVED lines=37> */
.L_x_756:
[----:B------:R-:W-:Y:S05]  /*2e20*/  BSYNC B0 ;  /* 0x0000000000007941 */ /* 0x000fea0003800000 */
.L_x_754:
[----:B------:R-:W-:Y:S01]  /*2e30*/  IMAD R0, R238, -0x40, R221 ;  /* 0xffffffc0ee007824 */ /* 0x000fe200078e02dd */
[----:B------:R-:W-:Y:S01]  /*2e40*/  ULDC.64 UR6, c[0x0][0x260] ;  /* 0x0000980000067ab9 */ /* 0x000fe20000000a00 */
[--C-:B-1----:R-:W-:Y:S01]  /*2e50*/  IMAD.WIDE.U32 R2, R24, R16, R210.reuse ;  /* 0x0000001018027225 */ /* 0x102fe200078e00d2 */
[----:B------:R-:W-:Y:S02]  /*2e60*/  BSSY B0, `(.L_x_757) ;  /* 0x0000037000007945 */ /* 0x000fe40003800000 */
        /* <DEDUP_REMOVED lines=54> */
.L_x_758:
[----:B------:R-:W-:Y:S05]  /*31d0*/  BSYNC B0 ;  /* 0x0000000000007941 */ /* 0x000fea0003800000 */
.L_x_757:
        /* <DEDUP_REMOVED lines=42> */
.L_x_760:
[----:B------:R-:W-:Y:S05]  /*3480*/  BSYNC B0 ;  /* 0x0000000000007941 */ /* 0x000fea0003800000 */
.L_x_759:
        /* <DEDUP_REMOVED lines=45> */
.L_x_762:
[----:B------:R-:W-:Y:S05]  /*3760*/  BSYNC B0 ;  /* 0x0000000000007941 */ /* 0x000fea0003800000 */
.L_x_761:
        /* <DEDUP_REMOVED lines=42> */
.L_x_764:
[----:B------:R-:W-:Y:S05]  /*3a10*/  BSYNC B0 ;  /* 0x0000000000007941 */ /* 0x000fea0003800000 */
.L_x_763:
[----:B------:R-:W-:Y:S01]  /*3a20*/  ULDC.64 UR6, c[0x0][0x3c8] ;  /* 0x0000f20000067ab9 */ /* 0x000fe20000000a00 */
[----:B-1----:R-:W2:Y:S01]  /*3a30*/  LDL R6, [R1+0x4] ;  /* 0x0000040001067983 */ /* 0x002ea20000100800 */
[----:B------:R-:W-:Y:S02]  /*3a40*/  ISETP.NE.U32.AND P3, PT, RZ, UR6, PT ;  /* 0x00000006ff007c0c */ /* 0x000fe4000bf65070 */
[C---:B------:R-:W-:Y:S01]  /*3a50*/  ISETP.GE.AND P4, PT, R249.reuse, R14, PT ;  /* 0x0000000ef900720c */ /* 0x040fe20003f86270 */
[----:B------:R-:W-:Y:S01]  /*3a60*/  IMAD.MOV.U32 R209, RZ, RZ, 0x7f800000 ;  /* 0x7f800000ffd17424 */ /* 0x000fe200078e00ff */
[----:B------:R-:W-:Y:S01]  /*3a70*/  ISETP.NE.AND.EX P3, PT, RZ, UR7, PT, P3 ;  /* 0x00000007ff007c0c */ /* 0x000fe2000bf65330 */
[----:B------:R-:W-:Y:S01]  /*3a80*/  IMAD.MOV.U32 R212, RZ, RZ, 0x7f800000 ;  /* 0x7f800000ffd47424 */ /* 0x000fe200078e00ff */
[----:B------:R-:W0:Y:S01]  /*3a90*/  LDGDEPBAR ;  /* 0x00000000000079af */ /* 0x000e220000000000 */
[----:B------:R-:W1:Y:S01]  /*3aa0*/  LDC R247, c[0x0][0x270] ;  /* 0x00009c00fff77b82 */ /* 0x000e620000000800 */
[----:B------:R-:W-:Y:S01]  /*3ab0*/  IMAD.MOV.U32 R189, RZ, RZ, 0x20 ;  /* 0x00000020ffbd7424 */ /* 0x000fe200078e00ff */
[----:B------:R-:W-:Y:S01]  /*3ac0*/  ULDC UR4, c[0x0][0x2d0] ;  /* 0x0000b40000047ab9 */ /* 0x000fe20000000800 */
[----:B------:R-:W-:Y:S01]  /*3ad0*/  IMAD.MOV.U32 R188, RZ, RZ, 0x40 ;  /* 0x00000040ffbc7424 */ /* 0x000fe200078e00ff */
[C-C-:B------:R-:W-:Y:S01]  /*3ae0*/  SHF.L.U64.HI R245, R249.reuse, 0x2, R251.reuse ;  /* 0x00000002f9f57819 */ /* 0x140fe200000102fb */
[----:B------:R-:W-:Y:S01]  /*3af0*/  IMAD.MOV.U32 R200, RZ, RZ, RZ ;  /* 0x000000ffffc87224 */ /* 0x000fe200078e00ff */
[C---:B------:R-:W-:Y:S01]  /*3b00*/  SHF.L.U64.HI R243, R249.reuse, 0x2, R251 ;  /* 0x00000002f9f37819 */ /* 0x040fe200000102fb */
[----:B------:R-:W-:Y:S01]  /*3b10*/  IMAD.MOV.U32 R203, RZ, RZ, R199 ;  /* 0x000000ffffcb7224 */ /* 0x000fe200078e00c7 */
[----:B------:R-:W-:Y:S01]  /*3b20*/  CS2R R142, SRZ ;  /* 0x00000000008e7805 */ /* 0x000fe2000001ff00 */
[C---:B------:R-:W-:Y:S01]  /*3b30*/  IMAD.SHL.U32 R244, R249.reuse, 0x4, RZ ;  /* 0x00000004f9f47824 */ /* 0x040fe200078e00ff */
[----:B------:R-:W3:Y:S01]  /*3b40*/  @P3 LDC.64 R4, c[0x0][0x3d0] ;  /* 0x0000f400ff043b82 */ /* 0x000ee20000000a00 */
        /* <DEDUP_REMOVED lines=23> */
[-C--:B---3--:R-:W-:Y:S01]  /*3cc0*/  @P3 IMAD R0, R43, R4.reuse, RZ ;  /* 0x000000042b003224 */ /* 0x088fe200078e02ff */
[----:B------:R-:W-:Y:S01]  /*3cd0*/  CS2R R100, SRZ ;  /* 0x0000000000647805 */ /* 0x000fe2000001ff00 */
[----:B------:R-:W-:Y:S01]  /*3ce0*/  @P3 IMAD.WIDE.U32 R2, R252, R4, R236 ;  /* 0x00000004fc023225 */ /* 0x000fe200078e00ec */
[----:B------:R-:W-:Y:S02]  /*3cf0*/  CS2R R62, SRZ ;  /* 0x00000000003e7805 */ /* 0x000fe4000001ff00 */
[----:B------:R-:W-:-:S02]  /*3d00*/  CS2R R60, SRZ ;  /* 0x00000000003c7805 */ /* 0x000fc4000001ff00 */
[----:B------:R-:W-:Y:S01]  /*3d10*/  CS2R R66, SRZ ;  /* 0x0000000000427805 */ /* 0x000fe2000001ff00 */
[----:B------:R-:W-:Y:S01]  /*3d20*/  @P3 IMAD R5, R252, R5, R0 ;  /* 0x00000005fc053224 */ /* 0x000fe200078e0200 */
[----:B------:R-:W-:Y:S01]  /*3d30*/  @P3 LEA R4, P1, R2, UR6, 0x2 ;  /* 0x0000000602043c11 */ /* 0x000fe2000f8210ff */
[----:B------:R-:W-:Y:S01]  /*3d40*/  VIADD R0, R249, 0x8 ;  /* 0x00000008f9007836 */ /* 0x000fe20000000000 */
[----:B------:R-:W-:Y:S01]  /*3d50*/  CS2R R64, SRZ ;  /* 0x0000000000407805 */ /* 0x000fe2000001ff00 */
[----:B------:R-:W-:Y:S01]  /*3d60*/  @P3 IMAD.IADD R5, R3, 0x1, R5 ;  /* 0x0000000103053824 */ /* 0x000fe200078e0205 */
[----:B------:R-:W-:Y:S02]  /*3d70*/  CS2R R58, SRZ ;  /* 0x00000000003a7805 */ /* 0x000fe4000001ff00 */
[----:B------:R-:W-:Y:S02]  /*3d80*/  CS2R R56, SRZ ;  /* 0x0000000000387805 */ /* 0x000fe4000001ff00 */
[----:B------:R-:W-:-:S02]  /*3d90*/  CS2R R54, SRZ ;  /* 0x0000000000367805 */ /* 0x000fc4000001ff00 */
[----:B------:R-:W-:Y:S02]  /*3da0*/  CS2R R52, SRZ ;  /* 0x0000000000347805 */ /* 0x000fe4000001ff00 */
[----:B------:R-:W-:Y:S01]  /*3db0*/  @P3 LEA.HI.X R5, R2, UR7, R5, 0x2, P1 ;  /* 0x0000000702053c11 */ /* 0x000fe200088f1405 */
[C---:B------:R-:W-:Y:S01]  /*3dc0*/  IMAD.SHL.U32 R2, R249.reuse, 0x4, RZ ;  /* 0x00000004f9027824 */ /* 0x040fe200078e00ff */
[----:B------:R-:W-:Y:S02]  /*3dd0*/  ISETP.GE.AND P2, PT, R0, R14, PT ;  /* 0x0000000e0000720c */ /* 0x000fe40003f46270 */
[----:B------:R-:W-:Y:S02]  /*3de0*/  CS2R R46, SRZ ;  /* 0x00000000002e7805 */ /* 0x000fe4000001ff00 */
[----:B------:R-:W-:Y:S01]  /*3df0*/  CS2R R44, SRZ ;  /* 0x00000000002c7805 */ /* 0x000fe2000001ff00 */
[----:B------:R3:W4:Y:S01]  /*3e00*/  @P3 LDG.E R4, desc[UR14][R4.64] ;  /* 0x0000000e04043981 */ /* 0x000722000c1e1900 */
[----:B------:R-:W-:-:S02]  /*3e10*/  SHF.L.U64.HI R0, R249, 0x2, R251 ;  /* 0x00000002f9007819 */ /* 0x000fc400000102fb */
[----:B------:R-:W-:Y:S02]  /*3e20*/  CS2R R50, SRZ ;  /* 0x0000000000327805 */ /* 0x000fe4000001ff00 */
[----:B------:R-:W-:Y:S02]  /*3e30*/  IADD3 R2, P1, R2, R220, RZ ;  /* 0x000000dc02027210 */ /* 0x000fe40007f3e0ff */
[----:B------:R-:W-:Y:S02]  /*3e40*/  CS2R R48, SRZ ;  /* 0x0000000000307805 */ /* 0x000fe4000001ff00 */
[----:B------:R-:W-:Y:S02]  /*3e50*/  CS2R R42, SRZ ;  /* 0x00000000002a7805 */ /* 0x000fe4000001ff00 */
[----:B------:R-:W-:Y:S02]  /*3e60*/  CS2R R40, SRZ ;  /* 0x0000000000287805 */ /* 0x000fe4000001ff00 */
[----:B------:R-:W-:Y:S01]  /*3e70*/  CS2R R38, SRZ ;  /* 0x0000000000267805 */ /* 0x000fe2000001ff00 */
[----:B------:R-:W-:Y:S01]  /*3e80*/  IMAD.X R3, R0, 0x1, R219, P1 ;  /* 0x0000000100037824 */ /* 0x000fe200008e06db */
[----:B------:R-:W-:-:S02]  /*3e90*/  CS2R R36, SRZ ;  /* 0x0000000000247805 */ /* 0x000fc4000001ff00 */
[----:B------:R-:W-:Y:S02]  /*3ea0*/  CS2R R30, SRZ ;  /* 0x00000000001e7805 */ /* 0x000fe4000001ff00 */
[----:B------:R-:W-:Y:S02]  /*3eb0*/  CS2R R28, SRZ ;  /* 0x00000000001c7805 */ /* 0x000fe4000001ff00 */
[----:B------:R-:W-:Y:S01]  /*3ec0*/  CS2R R34, SRZ ;  /* 0x0000000000227805 */ /* 0x000fe2000001ff00 */
[----:B------:R-:W5:Y:S01]  /*3ed0*/  @!P4 LDG.E R209, desc[UR14][R2.64] ;  /* 0x0000000e02d1c981 */ /* 0x000f62000c1e1900 */
[----:B------:R-:W-:Y:S02]  /*3ee0*/  CS2R R26, SRZ ;  /* 0x00000000001a7805 */ /* 0x000fe4000001ff00 */
[----:B------:R-:W-:Y:S02]  /*3ef0*/  CS2R R22, SRZ ;  /* 0x0000000000167805 */ /* 0x000fe4000001ff00 */
[----:B------:R-:W-:Y:S01]  /*3f00*/  CS2R R20, SRZ ;  /* 0x0000000000147805 */ /* 0x000fe2000001ff00 */
[----:B------:R1:W5:Y:S01]  /*3f10*/  @!P2 LDG.E R212, desc[UR14][R2.64+0x20] ;  /* 0x0000200e02d4a981 */ /* 0x000362000c1e1900 */
[----:B------:R-:W-:Y:S01]  /*3f20*/  ULDC UR6, c[0x0][0x2dc] ;  /* 0x0000b70000067ab9 */ /* 0x000fe20000000800 */
[----:B------:R-:W-:Y:S01]  /*3f30*/  ULDC UR8, c[0x0][0x39c] ;  /* 0x0000e70000087ab9 */ /* 0x000fe20000000800 */
[----:B------:R-:W-:Y:S01]  /*3f40*/  ULDC UR7, c[0x0][0x2ec] ;  /* 0x0000bb0000077ab9 */ /* 0x000fe20000000800 */
[----:B---3--:R-:W-:-:S02]  /*3f50*/  IADD3 R5, R32, 0x40, R24 ;  /* 0x0000004020057810 */ /* 0x008fc40007ffe018 */
[----:B------:R-:W-:-:S03]  /*3f60*/  CS2R R24, SRZ ;  /* 0x0000000000187805 */ /* 0x000fc6000001ff00 */
[----:B------:R-:W-:Y:S01]  /*3f70*/  IMAD.IADD R241, R5, 0x1, -R221 ;  /* 0x0000000105f17824 */ /* 0x000fe200078e0add */
[----:B-1----:R-:W1:Y:S01]  /*3f80*/  S2R R2, SR_TID.X ;  /* 0x0000000000027919 */ /* 0x002e620000002100 */
[----:B------:R-:W3:Y:S02]  /*3f90*/  @P3 LDC R3, c[0x0][0x2e8] ;  /* 0x0000ba00ff033b82 */ /* 0x000ee40000000800 */
[----:B---3--:R-:W4:Y:S01]  /*3fa0*/  @P3 MUFU.RCP R3, R3 ;  /* 0x0000000300033308 */ /* 0x008f220000001000 */
[----:B-1----:R-:W-:-:S04]  /*3fb0*/  SHF.R.S32.HI R0, RZ, 0x1f, R2 ;  /* 0x0000001fff007819 */ /* 0x002fc80000011402 */
[----:B------:R-:W-:-:S04]  /*3fc0*/  LEA.HI R0, R0, R2, RZ, 0x4 ;  /* 0x0000000200007211 */ /* 0x000fc800078f20ff */
[----:B------:R-:W-:-:S05]  /*3fd0*/  LOP3.LUT R0, R0, 0xfffffff0, RZ, 0xc0, !PT ;  /* 0xfffffff000007812 */ /* 0x000fca00078ec0ff */
[----:B------:R-:W-:-:S05]  /*3fe0*/  IMAD.IADD R0, R2, 0x1, -R0 ;  /* 0x0000000102007824 */ /* 0x000fca00078e0a00 */
[----:B------:R-:W-:-:S04]  /*3ff0*/  SHF.R.S32.HI R2, RZ, 0x1f, R0 ;  /* 0x0000001fff027819 */ /* 0x000fc80000011400 */
[----:B------:R-:W-:-:S04]  /*4000*/  LEA.HI R2, R2, R0, RZ, 0x3 ;  /* 0x0000000002027211 */ /* 0x000fc800078f18ff */
[----:B------:R-:W-:-:S05]  /*4010*/  LOP3.LUT R2, R2, 0xfffffff8, RZ, 0xc0, !PT ;  /* 0xfffffff802027812 */ /* 0x000fca00078ec0ff */
[----:B------:R-:W-:Y:S02]  /*4020*/  IMAD.IADD R0, R0, 0x1, -R2 ;  /* 0x0000000100007824 */ /* 0x000fe400078e0a02 */
[----:B------:R-:W-:-:S03]  /*4030*/  VIADD R2, R249, 0x1 ;  /* 0x00000001f9027836 */ /* 0x000fc60000000000 */
[----:B------:R-:W-:Y:S01]  /*4040*/  R2P PR, R0, 0x6 ;  /* 0x0000000600007804 */ /* 0x000fe20000000000 */
[----:B------:R-:W-:Y:S01]  /*4050*/  VIADD R0, R195, 0x3000 ;  /* 0x00003000c3007836 */ /* 0x000fe20000000000 */
[----:B------:R-:W-:Y:S01]  /*4060*/  IADD3 R246, R221, R2, -R32 ;  /* 0x00000002ddf67210 */ /* 0x000fe20007ffe820 */
[----:B------:R-:W-:Y:S01]  /*4070*/  VIADD R2, R194, 0x3000 ;  /* 0x00003000c2027836 */ /* 0x000fe20000000000 */
[----:B------:R-:W-:Y:S02]  /*4080*/  CS2R R32, SRZ ;  /* 0x0000000000207805 */ /* 0x000fe4000001ff00 */
[----:B------:R-:W-:Y:S02]  /*4090*/  SEL R189, R189, 0xffffffe0, !P1 ;  /* 0xffffffe0bdbd7807 */ /* 0x000fe40004800000 */
[----:B------:R-:W-:Y:S02]  /*40a0*/  SEL R188, R188, 0xffffffc0, !P2 ;  /* 0xffffffc0bcbc7807 */ /* 0x000fe40005000000 */
[----:B------:R-:W-:Y:S01]  /*40b0*/  SEL R0, R0, R195, !P0 ;  /* 0x000000c300007207 */ /* 0x000fe20004000000 */
[----:B------:R-:W-:Y:S01]  /*40c0*/  IMAD.IADD R191, R190, 0x1, R189 ;  /* 0x00000001bebf7824 */ /* 0x000fe200078e02bd */
[----:B------:R-:W-:Y:S01]  /*40d0*/  SEL R2, R2, R194, !P0 ;  /* 0x000000c202027207 */ /* 0x000fe20004000000 */
[----:B------:R-:W-:Y:S01]  /*40e0*/  IMAD.IADD R192, R190, 0x1, R188 ;  /* 0x00000001bec07824 */ /* 0x000fe200078e02bc */
[----:B------:R-:W-:Y:S01]  /*40f0*/  LEA R180, R0, UR5, 0x1 ;  /* 0x0000000500b47c11 */ /* 0x000fe2000f8e08ff */
[----:B------:R-:W-:Y:S01]  /*4100*/  IMAD.IADD R193, R188, 0x1, R191 ;  /* 0x00000001bcc17824 */ /* 0x000fe200078e02bf */
[----:B------:R-:W-:Y:S01]  /*4110*/  LEA R187, R2, UR5, 0x1 ;  /* 0x0000000502bb7c11 */ /* 0x000fe2000f8e08ff */
[----:B--2---:R-:W-:-:S04]  /*4120*/  IMAD R202, R238, 0x40, R6 ;  /* 0x00000040eeca7824 */ /* 0x004fc800078e0206 */
[C---:B------:R-:W-:Y:S01]  /*4130*/  VIADD R232, R202.reuse, 0x18 ;  /* 0x00000018cae87836 */ /* 0x040fe20000000000 */
[----:B------:R-:W-:Y:S01]  /*4140*/  I2FP.F32.S32 R228, R202 ;  /* 0x000000ca00e47245 */ /* 0x000fe20000201400 */
[C---:B------:R-:W-:Y:S02]  /*4150*/  VIADD R231, R202.reuse, 0x11 ;  /* 0x00000011cae77836 */ /* 0x040fe40000000000 */
[C---:B------:R-:W-:Y:S01]  /*4160*/  VIADD R230, R202.reuse, 0x10 ;  /* 0x00000010cae67836 */ /* 0x040fe20000000000 */
[----:B------:R-:W-:Y:S01]  /*4170*/  I2FP.F32.S32 R232, R232 ;  /* 0x000000e800e87245 */ /* 0x000fe20000201400 */
[C---:B------:R-:W-:Y:S01]  /*4180*/  VIADD R229, R202.reuse, 0x9 ;  /* 0x00000009cae57836 */ /* 0x040fe20000000000 */
[----:B------:R-:W-:Y:S01]  /*4190*/  I2FP.F32.S32 R231, R231 ;  /* 0x000000e700e77245 */ /* 0x000fe20000201400 */
[C---:B------:R-:W-:Y:S01]  /*41a0*/  VIADD R227, R202.reuse, 0x8 ;  /* 0x00000008cae37836 */ /* 0x040fe20000000000 */
[----:B------:R-:W-:Y:S01]  /*41b0*/  I2FP.F32.S32 R230, R230 ;  /* 0x000000e600e67245 */ /* 0x000fe20000201400 */
[C---:B------:R-:W-:Y:S01]  /*41c0*/  VIADD R226, R202.reuse, 0x1 ;  /* 0x00000001cae27836 */ /* 0x040fe20000000000 */
[----:B------:R-:W-:Y:S01]  /*41d0*/  I2FP.F32.S32 R229, R229 ;  /* 0x000000e500e57245 */ /* 0x000fe20000201400 */
[----:B------:R-:W-:Y:S01]  /*41e0*/  VIADD R224, R202, 0x19 ;  /* 0x00000019cae07836 */ /* 0x000fe20000000000 */
[----:B------:R-:W-:-:S02]  /*41f0*/  I2FP.F32.S32 R227, R227 ;  /* 0x000000e300e37245 */ /* 0x000fc40000201400 */
[----:B------:R-:W-:Y:S02]  /*4200*/  I2FP.F32.S32 R226, R226 ;  /* 0x000000e200e27245 */ /* 0x000fe40000201400 */
[----:B------:R-:W-:Y:S01]  /*4210*/  I2FP.F32.S32 R225, R224 ;  /* 0x000000e000e17245 */ /* 0x000fe20000201400 */
[----:B----4-:R-:W-:-:S07]  /*4220*/  @P3 FMUL.FTZ R200, R4, R3 ;  /* 0x0000000304c83220 */ /* 0x010fce0000410000 */
.L_x_767:
[----:B------:R-:W0:Y:S01]  /*4230*/  LDGDEPBAR ;  /* 0x00000000000079af */ /* 0x000e220000000000 */
[C---:B------:R-:W-:Y:S02]  /*4240*/  IADD3 R0, R187.reuse, R189, RZ ;  /* 0x000000bdbb007210 */ /* 0x040fe40007ffe0ff */
[-C--:B------:R-:W-:Y:S02]  /*4250*/  IADD3 R2, R187, R188.reuse, RZ ;  /* 0x000000bcbb027210 */ /* 0x080fe40007ffe0ff */
[----:B------:R-:W-:Y:S02]  /*4260*/  IADD3 R3, R0, R188, RZ ;  /* 0x000000bc00037210 */ /* 0x000fe40007ffe0ff */
[C---:B-----5:R-:W-:Y:S02]  /*4270*/  FSETP.NEU.FTZ.AND P0, PT, R209.reuse, -INF , PT ;  /* 0xff800000d100780b */ /* 0x060fe40003f1d000 */
[C---:B------:R-:W-:Y:S01]  /*4280*/  ISETP.GT.AND P4, PT, R208.reuse, R233, PT ;  /* 0x000000e9d000720c */ /* 0x040fe20003f84270 */
[----:B------:R-:W-:Y:S04]  /*4290*/  DEPBAR.LE SB0, 0x0 ;  /* 0x000080000000791a */ /* 0x000fe80000000000 */
[----:B------:R-:W-:Y:S06]  /*42a0*/  BAR.SYNC.DEFER_BLOCKING 0x0 ;  /* 0x0000000000007b1d */ /* 0x000fec0000010000 */
[----:B------:R-:W-:Y:S05]  /*42b0*/  LDSM.16.M88.4 R16, [R187] ;  /* 0x00000000bb10783b */ /* 0x000fea0000000200 */
[----:B------:R-:W1:Y:S05]  /*42c0*/  LDSM.16.M88.4 R8, [R182+UR5+0x12000] ;  /* 0x01200005b608783b */ /* 0x000e6a0008000200 */
[----:B------:R-:W2:Y:S05]  /*42d0*/  LDSM.16.M88.4 R68, [R182+UR5+0x12800] ;  /* 0x01280005b644783b */ /* 0x000eaa0008000200 */
[----:B------:R-:W-:Y:S05]  /*42e0*/  LDSM.16.M88.4 R72, [R0] ;  /* 0x000000000048783b */ /* 0x000fea0000000200 */
[----:B------:R-:W3:Y:S05]  /*42f0*/  LDSM.16.M88.4 R76, [R181] ;  /* 0x00000000b54c783b */ /* 0x000eea0000000200 */
[----:B------:R-:W4:Y:S05]  /*4300*/  LDSM.16.M88.4 R80, [R181+0x800] ;  /* 0x00080000b550783b */ /* 0x000f2a0000000200 */
[----:B------:R-:W-:Y:S05]  /*4310*/  LDSM.16.M88.4 R84, [R2] ;  /* 0x000000000254783b */ /* 0x000fea0000000200 */
[----:B------:R-:W4:Y:S05]  /*4320*/  LDSM.16.M88.4 R88, [R184] ;  /* 0x00000000b858783b */ /* 0x000f2a0000000200 */
[----:B------:R-:W-:Y:S01]  /*4330*/  LDSM.16.M88.4 R92, [R3] ;  /* 0x00000000035c783b */ /* 0x000fe20000000200 */
[C---:B-1----:R-:W-:Y:S04]  /*4340*/  HMMA.16816.F32.BF16 R4, R16.reuse, R8, RZ ;  /* 0x000000081004723c */ /* 0x042fe800000418ff */
[----:B------:R-:W-:Y:S02]  /*4350*/  LDSM.16.M88.4 R96, [R183] ;  /* 0x00000000b760783b */ /* 0x000fe40000000200 */
        /* <DEDUP_REMOVED lines=9> */
[----:B------:R-:W2:Y:S05]  /*43f0*/  LDSM.16.M88.4 R72, [R183+0x800] ;  /* 0x00080000b748783b */ /* 0x000eaa0000000200 */
[C---:B------:R-:W-:Y:S01]  /*4400*/  HMMA.16816.F32.BF16 R4, R84.reuse, R88, R4 ;  /* 0x000000585404723c */ /* 0x040fe20000041804 */
[----:B------:R-:W3:Y:S05]  /*4410*/  LDSM.16.M88.4 R80, [R182+UR5+0x14000] ;  /* 0x01400005b650783b */ /* 0x000eea0008000200 */
[C---:B------:R-:W-:Y:S01]  /*4420*/  HMMA.16816.F32.BF16 R8, R84.reuse, R90, R8 ;  /* 0x0000005a5408723c */ /* 0x040fe20000041808 */
[----:B------:R-:W-:Y:S05]  /*4430*/  LDSM.16.M88.4 R88, [R181+0x2000] ;  /* 0x00200000b558783b */ /* 0x000fea0000000200 */
[C---:B-1----:R-:W-:Y:S06]  /*4440*/  HMMA.16816.F32.BF16 R12, R84.reuse, R68, R12 ;  /* 0x00000044540c723c */ /* 0x042fec000004180c */
[----:B------:R-:W-:Y:S01]  /*4450*/  HMMA.16816.F32.BF16 R16, R84, R70, R16 ;  /* 0x000000465410723c */ /* 0x000fe20000041810 */
[----:B------:R-:W1:Y:S05]  /*4460*/  LDSM.16.M88.4 R68, [R182+UR5+0x14800] ;  /* 0x01480005b644783b */ /* 0x000e6a0008000200 */
[C---:B------:R-:W-:Y:S01]  /*4470*/  HMMA.16816.F32.BF16 R4, R92.reuse, R96, R4 ;  /* 0x000000605c04723c */ /* 0x040fe20000041804 */
[----:B------:R-:W4:Y:S05]  /*4480*/  LDSM.16.M88.4 R84, [R0+0x2000] ;  /* 0x002000000054783b */ /* 0x000f2a0000000200 */
[C---:B------:R-:W-:Y:S01]  /*4490*/  HMMA.16816.F32.BF16 R8, R92.reuse, R98, R8 ;  /* 0x000000625c08723c */ /* 0x040fe20000041808 */
[----:B------:R-:W-:Y:S05]  /*44a0*/  LDSM.16.M88.4 R96, [R184+0x2000] ;  /* 0x00200000b860783b */ /* 0x000fea0000000200 */
[C---:B--2---:R-:W-:Y:S06]  /*44b0*/  HMMA.16816.F32.BF16 R12, R92.reuse, R72, R12 ;  /* 0x000000485c0c723c */ /* 0x044fec000004180c */
[----:B------:R-:W-:Y:S01]  /*44c0*/  HMMA.16816.F32.BF16 R16, R92, R74, R16 ;  /* 0x0000004a5c10723c */ /* 0x000fe20000041810 */
[----:B------:R-:W2:Y:S05]  /*44d0*/  LDSM.16.M88.4 R72, [R181+0x2800] ;  /* 0x00280000b548783b */ /* 0x000eaa0000000200 */
[C---:B---3--:R-:W-:Y:S01]  /*44e0*/  HMMA.16816.F32.BF16 R4, R76.reuse, R80, R4 ;  /* 0x000000504c04723c */ /* 0x048fe20000041804 */
[----:B------:R-:W3:Y:S05]  /*44f0*/  LDSM.16.M88.4 R92, [R2+0x2000] ;  /* 0x00200000025c783b */ /* 0x000eea0000000200 */
[C---:B------:R-:W-:Y:S01]  /*4500*/  HMMA.16816.F32.BF16 R8, R76.reuse, R82, R8 ;  /* 0x000000524c08723c */ /* 0x040fe20000041808 */
[----:B------:R-:W-:Y:S05]  /*4510*/  LDSM.16.M88.4 R80, [R183+0x2000] ;  /* 0x00200000b750783b */ /* 0x000fea0000000200 */
[C---:B-1----:R-:W-:Y:S06]  /*4520*/  HMMA.16816.F32.BF16 R12, R76.reuse, R68, R12 ;  /* 0x000000444c0c723c */ /* 0x042fec000004180c */
[----:B------:R-:W-:Y:S01]  /*4530*/  HMMA.16816.F32.BF16 R16, R76, R70, R16 ;  /* 0x000000464c10723c */ /* 0x000fe20000041810 */
[----:B------:R-:W1:Y:S05]  /*4540*/  LDSM.16.M88.4 R68, [R184+0x2800] ;  /* 0x00280000b844783b */ /* 0x000e6a0000000200 */
[C---:B----4-:R-:W-:Y:S01]  /*4550*/  HMMA.16816.F32.BF16 R4, R84.reuse, R88, R4 ;  /* 0x000000585404723c */ /* 0x050fe20000041804 */
[----:B------:R-:W4:Y:S05]  /*4560*/  LDSM.16.M88.4 R76, [R3+0x2000] ;  /* 0x00200000034c783b */ /* 0x000f2a0000000200 */
[C---:B------:R-:W-:Y:S01]  /*4570*/  HMMA.16816.F32.BF16 R8, R84.reuse, R90, R8 ;  /* 0x0000005a5408723c */ /* 0x040fe20000041808 */
[----:B------:R-:W-:Y:S05]  /*4580*/  LDSM.16.M88.4 R88, [R182+UR5+0x16000] ;  /* 0x01600005b658783b */ /* 0x000fea0008000200 */
        /* <DEDUP_REMOVED lines=9> */
[----:B------:R-:W1:Y:S05]  /*4620*/  LDSM.16.M88.4 R68, [R182+UR5+0x16800] ;  /* 0x01680005b644783b */ /* 0x000e6a0008000200 */
[C---:B----4-:R-:W-:Y:S01]  /*4630*/  HMMA.16816.F32.BF16 R4, R76.reuse, R80, R4 ;  /* 0x000000504c04723c */ /* 0x050fe20000041804 */
[----:B------:R4:W1:Y:S05]  /*4640*/  LDSM.16.M88.4 R92, [R0+0x4000] ;  /* 0x00400000005c783b */ /* 0x00086a0000000200 */
[C---:B------:R-:W-:Y:S01]  /*4650*/  HMMA.16816.F32.BF16 R8, R76.reuse, R82, R8 ;  /* 0x000000524c08723c */ /* 0x040fe20000041808 */
[----:B------:R-:W-:Y:S05]  /*4660*/  LDSM.16.M88.4 R80, [R184+0x4000] ;  /* 0x00400000b850783b */ /* 0x000fea0000000200 */
[C---:B--2---:R-:W-:Y:S06]  /*4670*/  HMMA.16816.F32.BF16 R12, R76.reuse, R72, R12 ;  /* 0x000000484c0c723c */ /* 0x044fec000004180c */
[----:B------:R-:W-:Y:S01]  /*4680*/  HMMA.16816.F32.BF16 R16, R76, R74, R16 ;  /* 0x0000004a4c10723c */ /* 0x000fe20000041810 */
[----:B------:R-:W2:Y:S05]  /*4690*/  LDSM.16.M88.4 R72, [R181+0x4800] ;  /* 0x00480000b548783b */ /* 0x000eaa0000000200 */
[C---:B---3--:R-:W-:Y:S01]  /*46a0*/  HMMA.16816.F32.BF16 R4, R84.reuse, R88, R4 ;  /* 0x000000585404723c */ /* 0x048fe20000041804 */
[----:B------:R3:W2:Y:S04]  /*46b0*/  LDSM.16.M88.4 R76, [R2+0x4000] ;  /* 0x00400000024c783b */ /* 0x0006a80000000200 */
[----:B----4-:R-:W-:Y:S01]  /*46c0*/  SHF.L.U32 R0, R208, 0x6, RZ ;  /* 0x00000006d0007819 */ /* 0x010fe200000006ff */
[C---:B------:R-:W-:Y:S01]  /*46d0*/  HMMA.16816.F32.BF16 R8, R84.reuse, R90, R8 ;  /* 0x0000005a5408723c */ /* 0x040fe20000041808 */
[----:B------:R-:W-:Y:S02]  /*46e0*/  LDSM.16.M88.4 R88, [R183+0x4000] ;  /* 0x00400000b758783b */ /* 0x000fe40000000200 */
[----:B------:R-:W-:Y:S03]  /*46f0*/  ISETP.GE.AND P2, PT, R0, R241, PT ;  /* 0x000000f10000720c */ /* 0x000fe60003f46270 */
[C---:B-1----:R-:W-:Y:S06]  /*4700*/  HMMA.16816.F32.BF16 R12, R84.reuse, R68, R12 ;  /* 0x00000044540c723c */ /* 0x042fec000004180c */
[----:B------:R-:W-:Y:S01]  /*4710*/  HMMA.16816.F32.BF16 R16, R84, R70, R16 ;  /* 0x000000465410723c */ /* 0x000fe20000041810 */
[----:B------:R-:W1:Y:S05]  /*4720*/  LDSM.16.M88.4 R68, [R184+0x4800] ;  /* 0x00480000b844783b */ /* 0x000e6a0000000200 */
[C---:B------:R-:W-:Y:S01]  /*4730*/  HMMA.16816.F32.BF16 R4, R92.reuse, R96, R4 ;  /* 0x000000605c04723c */ /* 0x040fe20000041804 */
[----:B------:R-:W4:Y:S04]  /*4740*/  LDSM.16.M88.4 R84, [R3+0x4000] ;  /* 0x004000000354783b */ /* 0x000f280000000200 */
[----:B---3--:R-:W-:Y:S01]  /*4750*/  SHF.L.U32 R2, R238, 0x6, RZ ;  /* 0x00000006ee027819 */ /* 0x008fe200000006ff */
[C---:B------:R-:W-:Y:S05]  /*4760*/  HMMA.16816.F32.BF16 R8, R92.reuse, R98, R8 ;  /* 0x000000625c08723c */ /* 0x040fea0000041808 */
[----:B------:R-:W-:Y:S01]  /*4770*/  IADD3 R2, R2, 0x40, RZ ;  /* 0x0000004002027810 */ /* 0x000fe20007ffe0ff */
[C---:B--2---:R-:W-:Y:S03]  /*4780*/  HMMA.16816.F32.BF16 R12, R92.reuse, R72, R12 ;  /* 0x000000485c0c723c */ /* 0x044fe6000004180c */
[-C--:B------:R-:W-:Y:S02]  /*4790*/  ISETP.LT.AND P2, PT, R2, R221.reuse, P2 ;  /* 0x000000dd0200720c */ /* 0x080fe40001741270 */
[----:B------:R-:W-:Y:S01]  /*47a0*/  FMUL.FTZ R2, R209, 1.4426950216293334961 ;  /* 0x3fb8aa3bd1027820 */ /* 0x000fe20000410000 */
[----:B------:R-:W-:Y:S05]  /*47b0*/  HMMA.16816.F32.BF16 R16, R92, R74, R16 ;  /* 0x0000004a5c10723c */ /* 0x000fea0000041810 */
[----:B------:R-:W-:Y:S01]  /*47c0*/  FSEL R2, R2, RZ, P0 ;  /* 0x000000ff02027208 */ /* 0x000fe20000000000 */
[C---:B------:R-:W-:Y:S05]  /*47d0*/  HMMA.16816.F32.BF16 R4, R76.reuse, R80, R4 ;  /* 0x000000504c04723c */ /* 0x040fea0000041804 */
[----:B------:R-:W-:Y:S01]  /*47e0*/  FSETP.NEU.FTZ.AND P0, PT, R212, -INF , PT ;  /* 0xff800000d400780b */ /* 0x000fe20003f1d000 */
[C---:B------:R-:W-:Y:S06]  /*47f0*/  HMMA.16816.F32.BF16 R8, R76.reuse, R82, R8 ;  /* 0x000000524c08723c */ /* 0x040fec0000041808 */
[C---:B-1----:R-:W-:Y:S06]  /*4800*/  HMMA.16816.F32.BF16 R12, R76.reuse, R68, R12 ;  /* 0x000000444c0c723c */ /* 0x042fec000004180c */
[----:B------:R-:W-:Y:S01]  /*4810*/  HMMA.16816.F32.BF16 R16, R76, R70, R16 ;  /* 0x000000464c10723c */ /* 0x000fe20000041810 */
[----:B------:R-:W1:Y:S05]  /*4820*/  LDSM.16.M88.4 R68, [R183+0x4800] ;  /* 0x00480000b744783b */ /* 0x000e6a0000000200 */
[C---:B----4-:R-:W-:Y:S06]  /*4830*/  HMMA.16816.F32.BF16 R4, R84.reuse, R88, R4 ;  /* 0x000000585404723c */ /* 0x050fec0000041804 */
        /* <DEDUP_REMOVED lines=12> */
[----:B------:R1:W4:Y:S02]  /*4900*/  MUFU.TANH R153, R4 ;  /* 0x0000000400997308 */ /* 0x0003240000002400 */
[----:B------:R-:W-:Y:S08]  /*4910*/  HMMA.16816.F32.BF16 R16, R84, R70, R16 ;  /* 0x000000465410723c */ /* 0x000ff00000041810 */
[----:B------:R4:W-:Y:S03]  /*4920*/  MUFU.TANH R162, R6 ;  /* 0x0000000600a27308 */ /* 0x0009e60000002400 */
[----:B--2---:R-:W-:Y:S01]  /*4930*/  @!P2 IADD3 R5, R246, R0, RZ ;  /* 0x00000000f605a210 */ /* 0x004fe20007ffe0ff */
[-C--:B---3--:R-:W-:Y:S06]  /*4940*/  FFMA.FTZ R0, R226, R200.reuse, R152 ;  /* 0x000000c8e2007223 */ /* 0x088fec0000010098 */
[----:B------:R2:W3:Y:S01]  /*4950*/  MUFU.TANH R159, R7 ;  /* 0x00000007009f7308 */ /* 0x0004e20000002400 */
[----:B-1----:R-:W-:Y:S01]  /*4960*/  @!P2 VIMNMX R4, R5, R221, PT ;  /* 0x000000dd0504a248 */ /* 0x002fe20003fe0100 */
[----:B----4-:R-:W-:Y:S03]  /*4970*/  FFMA.FTZ R3, R228, R200, R153 ;  /* 0x000000c8e4037223 */ /* 0x010fe60000010099 */
[-C--:B------:R-:W-:Y:S01]  /*4980*/  @!P2 ISETP.GE.AND P1, PT, R202, R4.reuse, PT ;  /* 0x00000004ca00a20c */ /* 0x080fe20003f26270 */
[----:B------:R-:W-:Y:S04]  /*4990*/  FMUL.FTZ R12, R12, UR8 ;  /* 0x000000080c0c7c20 */ /* 0x000fe80008410000 */
[----:B------:R1:W4:Y:S01]  /*49a0*/  MUFU.TANH R151, R8 ;  /* 0x0000000800977308 */ /* 0x0003220000002400 */
[----:B------:R-:W-:Y:S01]  /*49b0*/  @!P2 FSEL R3, R3, -INF , !P1 ;  /* 0xff8000000303a808 */ /* 0x000fe20004800000 */
[----:B------:R-:W-:Y:S01]  /*49c0*/  FMUL.FTZ R13, R13, UR8 ;  /* 0x000000080d0d7c20 */ /* 0x000fe20008410000 */
[----:B------:R-:W-:Y:S01]  /*49d0*/  FMUL.FTZ R14, R14, UR8 ;  /* 0x000000080e0e7c20 */ /* 0x000fe20008410000 */
[----:B------:R-:W-:Y:S01]  /*49e0*/  FMUL.FTZ R15, R15, UR8 ;  /* 0x000000080f0f7c20 */ /* 0x000fe20008410000 */
[----:B------:R-:W-:Y:S01]  /*49f0*/  FMUL.FTZ R16, R16, UR8 ;  /* 0x0000000810107c20 */ /* 0x000fe20008410000 */
[--C-:B------:R-:W-:Y:S01]  /*4a00*/  FFMA.FTZ R6, R3, UR7, -R2.reuse ;  /* 0x0000000703067c23 */ /* 0x100fe20008010802 */
[----:B------:R-:W-:Y:S01]  /*4a10*/  @!P2 VIADDMNMX R3, R5, 0x8, R221, PT ;  /* 0x000000080503a846 */ /* 0x000fe200038001dd */
[----:B------:R-:W-:Y:S01]  /*4a20*/  FMUL.FTZ R5, R212, 1.4426950216293334961 ;  /* 0x3fb8aa3bd4057820 */ /* 0x000fe20000410000 */
[----:B--2---:R-:W-:Y:S01]  /*4a30*/  @!P2 IADD3 R7, R202, 0x1, RZ ;  /* 0x00000001ca07a810 */ /* 0x004fe20007ffe0ff */
[----:B------:R2:W-:Y:S01]  /*4a40*/  MUFU.EX2 R170, R6 ;  /* 0x0000000600aa7308 */ /* 0x0005e20000000800 */
[----:B------:R-:W-:Y:S01]  /*4a50*/  FMUL.FTZ R18, R18, UR8 ;  /* 0x0000000812127c20 */ /* 0x000fe20008410000 */
[----:B------:R-:W-:Y:S01]  /*4a60*/  FMUL.FTZ R17, R17, UR8 ;  /* 0x0000000811117c20 */ /* 0x000fe20008410000 */
[----:B------:R-:W-:Y:S01]  /*4a70*/  @!P2 ISETP.GE.AND P1, PT, R7, R4, PT ;  /* 0x000000040700a20c */ /* 0x000fe20003f26270 */
[----:B------:R-:W-:Y:S03]  /*4a80*/  FMUL.FTZ R19, R19, UR8 ;  /* 0x0000000813137c20 */ /* 0x000fe60008410000 */
[----:B------:R-:W-:Y:S03]  /*4a90*/  @!P2 FSEL R0, R0, -INF , !P1 ;  /* 0xff8000000000a808 */ /* 0x000fe60004800000 */
[----:B------:R-:W4:Y:S01]  /*4aa0*/  MUFU.TANH R150, R9 ;  /* 0x0000000900967308 */ /* 0x000f220000002400 */
[-C--:B------:R-:W-:Y:S01]  /*4ab0*/  @!P2 ISETP.GE.AND P1, PT, R202, R3.reuse, PT ;  /* 0x00000003ca00a20c */ /* 0x080fe20003f26270 */
[----:B-1----:R-:W-:Y:S01]  /*4ac0*/  FFMA.FTZ R8, R0, UR7, -R2 ;  /* 0x0000000700087c23 */ /* 0x002fe20008010802 */
[----:B------:R-:W-:Y:S01]  /*4ad0*/  FSEL R0, R5, RZ, P0 ;  /* 0x000000ff05007208 */ /* 0x000fe20000000000 */
[-C--:B---3--:R-:W-:Y:S01]  /*4ae0*/  FFMA.FTZ R5, R226, R200.reuse, R159 ;  /* 0x000000c8e2057223 */ /* 0x088fe2000001009f */
[-C--:B------:R-:W-:Y:S05]  /*4af0*/  @!P2 ISETP.GE.AND P0, PT, R7, R3.reuse, PT ;  /* 0x000000030700a20c */ /* 0x080fea0003f06270 */
[----:B------:R1:W-:Y:S01]  /*4b00*/  MUFU.EX2 R168, R8 ;  /* 0x0000000800a87308 */ /* 0x0003e20000000800 */
[----:B--2---:R-:W-:Y:S01]  /*4b10*/  FFMA.FTZ R6, R228, R200, R162 ;  /* 0x000000c8e4067223 */ /* 0x004fe200000100a2 */
[----:B------:R-:W-:Y:S02]  /*4b20*/  @!P2 IADD3 R7, R202, 0x8, RZ ;  /* 0x00000008ca07a810 */ /* 0x000fe40007ffe0ff */
[----:B------:R-:W-:Y:S02]  /*4b30*/  @!P2 FSEL R5, R5, -INF , !P0 ;  /* 0xff8000000505a808 */ /* 0x000fe40004000000 */
[----:B------:R-:W-:Y:S02]  /*4b40*/  @!P2 FSEL R6, R6, -INF , !P1 ;  /* 0xff8000000606a808 */ /* 0x000fe40004800000 */
[----:B------:R-:W-:Y:S01]  /*4b50*/  @!P2 ISETP.GE.AND P0, PT, R7, R4, PT ;  /* 0x000000040700a20c */ /* 0x000fe20003f06270 */
[--C-:B------:R-:W-:Y:S01]  /*4b60*/  FFMA.FTZ R5, R5, UR7, -R0.reuse ;  /* 0x0000000705057c23 */ /* 0x100fe20008010800 */
[----:B------:R-:W2:Y:S01]  /*4b70*/  MUFU.TANH R161, R10 ;  /* 0x0000000a00a17308 */ /* 0x000ea20000002400 */
[----:B------:R-:W-:Y:S01]  /*4b80*/  FFMA.FTZ R6, R6, UR7, -R0 ;  /* 0x0000000706067c23 */ /* 0x000fe20008010800 */
[----:B-1----:R-:W-:Y:S08]  /*4b90*/  @!P2 IADD3 R8, R202, 0x9, RZ ;  /* 0x00000009ca08a810 */ /* 0x002ff00007ffe0ff */
[----:B------:R4:W-:Y:S10]  /*4ba0*/  MUFU.EX2 R178, R6 ;  /* 0x0000000600b27308 */ /* 0x0009f40000000800 */
[----:B------:R1:W-:Y:S10]  /*4bb0*/  MUFU.EX2 R176, R5 ;  /* 0x0000000500b07308 */ /* 0x0003f40000000800 */
[----:B------:R-:W3:Y:S01]  /*4bc0*/  MUFU.TANH R160, R11 ;  /* 0x0000000b00a07308 */ /* 0x000ee20000002400 */
[----:B----4-:R-:W-:Y:S05]  /*4bd0*/  FFMA.FTZ R6, R227, R200, R151 ;  /* 0x000000c8e3067223 */ /* 0x010fea0000010097 */
[----:B------:R-:W-:Y:S02]  /*4be0*/  @!P2 FSEL R6, R6, -INF , !P0 ;  /* 0xff8000000606a808 */ /* 0x000fe40004000000 */
[----:B------:R-:W-:Y:S01]  /*4bf0*/  @!P2 ISETP.GE.AND P0, PT, R8, R4, PT ;  /* 0x000000040800a20c */ /* 0x000fe20003f06270 */
[-C--:B-1----:R-:W-:Y:S01]  /*4c00*/  FFMA.FTZ R5, R229, R200.reuse, R150 ;  /* 0x000000c8e5057223 */ /* 0x082fe20000010096 */
[----:B------:R-:W1:Y:S01]  /*4c10*/  MUFU.TANH R154, R12 ;  /* 0x0000000c009a7308 */ /* 0x000e620000002400 */
[--C-:B------:R-:W-:Y:S03]  /*4c20*/  FFMA.FTZ R6, R6, UR7, -R2.reuse ;  /* 0x0000000706067c23 */ /* 0x100fe60008010802 */
[----:B------:R-:W-:Y:S02]  /*4c30*/  @!P2 FSEL R5, R5, -INF , !P0 ;  /* 0xff8000000505a808 */ /* 0x000fe40004000000 */
[-C--:B------:R-:W-:Y:S04]  /*4c40*/  @!P2 ISETP.GE.AND P0, PT, R7, R3.reuse, PT ;  /* 0x000000030700a20c */ /* 0x080fe80003f06270 */
[----:B------:R2:W-:Y:S01]  /*4c50*/  MUFU.EX2 R167, R6 ;  /* 0x0000000600a77308 */ /* 0x0005e20000000800 */
[----:B------:R-:W-:Y:S01]  /*4c60*/  FFMA.FTZ R5, R5, UR7, -R2 ;  /* 0x0000000705057c23 */ /* 0x000fe20008010802 */
[----:B------:R-:W-:Y:S08]  /*4c70*/  @!P2 IADD3 R7, R202, 0x10, RZ ;  /* 0x00000010ca07a810 */ /* 0x000ff00007ffe0ff */
[----:B------:R3:W-:Y:S10]  /*4c80*/  MUFU.EX2 R165, R5 ;  /* 0x0000000500a57308 */ /* 0x0007f40000000800 */
[----:B------:R-:W4:Y:S01]  /*4c90*/  MUFU.TANH R149, R13 ;  /* 0x0000000d00957308 */ /* 0x000f220000002400 */
[-C--:B--2---:R-:W-:Y:S05]  /*4ca0*/  FFMA.FTZ R6, R227, R200.reuse, R161 ;  /* 0x000000c8e3067223 */ /* 0x084fea00000100a1 */
[----:B------:R-:W-:Y:S02]  /*4cb0*/  @!P2 FSEL R6, R6, -INF , !P0 ;  /* 0xff8000000606a808 */ /* 0x000fe40004000000 */
[-C--:B------:R-:W-:Y:S01]  /*4cc0*/  @!P2 ISETP.GE.AND P0, PT, R8, R3.reuse, PT ;  /* 0x000000030800a20c */ /* 0x080fe20003f06270 */
[----:B---3--:R-:W-:Y:S01]  /*4cd0*/  FFMA.FTZ R5, R229, R200, R160 ;  /* 0x000000c8e5057223 */ /* 0x008fe200000100a0 */
[----:B------:R-:W-:Y:S01]  /*4ce0*/  @!P2 IADD3 R8, R202, 0x11, RZ ;  /* 0x00000011ca08a810 */ /* 0x000fe20007ffe0ff */
[--C-:B------:R-:W-:Y:S01]  /*4cf0*/  FFMA.FTZ R6, R6, UR7, -R0.reuse ;  /* 0x0000000706067c23 */ /* 0x100fe20008010800 */
[----:B------:R-:W2:Y:S02]  /*4d00*/  MUFU.TANH R158, R14 ;  /* 0x0000000e009e7308 */ /* 0x000ea40000002400 */
[----:B------:R-:W-:Y:S02]  /*4d10*/  @!P2 FSEL R5, R5, -INF , !P0 ;  /* 0xff8000000505a808 */ /* 0x000fe40004000000 */
[----:B------:R-:W-:Y:S03]  /*4d20*/  @!P2 ISETP.GE.AND P0, PT, R7, R4, PT ;  /* 0x000000040700a20c */ /* 0x000fe60003f06270 */
[----:B------:R-:W-:Y:S03]  /*4d30*/  FFMA.FTZ R5, R5, UR7, -R0 ;  /* 0x0000000705057c23 */ /* 0x000fe60008010800 */
[----:B------:R1:W-:Y:S10]  /*4d40*/  MUFU.EX2 R174, R6 ;  /* 0x0000000600ae7308 */ /* 0x0003f40000000800 */
[----:B------:R4:W-:Y:S10]  /*4d50*/  MUFU.EX2 R173, R5 ;  /* 0x0000000500ad7308 */ /* 0x0009f40000000800 */
[----:B------:R-:W3:Y:S01]  /*4d60*/  MUFU.TANH R157, R15 ;  /* 0x0000000f009d7308 */ /* 0x000ee20000002400 */
[----:B-1----:R-:W-:Y:S05]  /*4d70*/  FFMA.FTZ R6, R230, R200, R154 ;  /* 0x000000c8e6067223 */ /* 0x002fea000001009a */
[----:B------:R-:W-:Y:S02]  /*4d80*/  @!P2 FSEL R6, R6, -INF , !P0 ;  /* 0xff8000000606a808 */ /* 0x000fe40004000000 */
[----:B------:R-:W-:Y:S01]  /*4d90*/  @!P2 ISETP.GE.AND P0, PT, R8, R4, PT ;  /* 0x000000040800a20c */ /* 0x000fe20003f06270 */
[-C--:B----4-:R-:W-:Y:S01]  /*4da0*/  FFMA.FTZ R5, R231, R200.reuse, R149 ;  /* 0x000000c8e7057223 */ /* 0x090fe20000010095 */
[----:B------:R-:W1:Y:S01]  /*4db0*/  MUFU.TANH R148, R16 ;  /* 0x0000001000947308 */ /* 0x000e620000002400 */
[--C-:B------:R-:W-:Y:S03]  /*4dc0*/  FFMA.FTZ R6, R6, UR7, -R2.reuse ;  /* 0x0000000706067c23 */ /* 0x100fe60008010802 */
[----:B------:R-:W-:Y:S02]  /*4dd0*/  @!P2 FSEL R5, R5, -INF , !P0 ;  /* 0xff8000000505a808 */ /* 0x000fe40004000000 */
[-C--:B------:R-:W-:Y:S04]  /*4de0*/  @!P2 ISETP.GE.AND P0, PT, R7, R3.reuse, PT ;  /* 0x000000030700a20c */ /* 0x080fe80003f06270 */
[----:B------:R2:W-:Y:S01]  /*4df0*/  MUFU.EX2 R169, R6 ;  /* 0x0000000600a97308 */ /* 0x0005e20000000800 */
[----:B------:R-:W-:Y:S01]  /*4e00*/  FFMA.FTZ R5, R5, UR7, -R2 ;  /* 0x0000000705057c23 */ /* 0x000fe20008010802 */
[----:B------:R-:W-:Y:S04]  /*4e10*/  @!P2 IADD3 R7, R202, 0x18, RZ ;  /* 0x00000018ca07a810 */ /* 0x000fe80007ffe0ff */
[-C--:B------:R-:W-:Y:S04]  /*4e20*/  @!P2 ISETP.GE.AND P1, PT, R7, R3.reuse, PT ;  /* 0x000000030700a20c */ /* 0x080fe80003f26270 */
[----:B------:R3:W-:Y:S10]  /*4e30*/  MUFU.EX2 R166, R5 ;  /* 0x0000000500a67308 */ /* 0x0007f40000000800 */
[----:B------:R-:W4:Y:S01]  /*4e40*/  MUFU.TANH R156, R18 ;  /* 0x00000012009c7308 */ /* 0x000f220000002400 */
[-C--:B--2---:R-:W-:Y:S05]  /*4e50*/  FFMA.FTZ R6, R230, R200.reuse, R158 ;  /* 0x000000c8e6067223 */ /* 0x084fea000001009e */
[----:B------:R-:W-:Y:S02]  /*4e60*/  @!P2 FSEL R6, R6, -INF , !P0 ;  /* 0xff8000000606a808 */ /* 0x000fe40004000000 */
[-C--:B------:R-:W-:Y:S01]  /*4e70*/  @!P2 ISETP.GE.AND P0, PT, R8, R3.reuse, PT ;  /* 0x000000030800a20c */ /* 0x080fe20003f06270 */
[----:B---3--:R-:W-:Y:S01]  /*4e80*/  FFMA.FTZ R5, R231, R200, R157 ;  /* 0x000000c8e7057223 */ /* 0x008fe2000001009d */
[----:B------:R-:W2:Y:S01]  /*4e90*/  MUFU.TANH R99, R17 ;  /* 0x0000001100637308 */ /* 0x000ea20000002400 */
[--C-:B------:R-:W-:Y:S03]  /*4ea0*/  FFMA.FTZ R6, R6, UR7, -R0.reuse ;  /* 0x0000000706067c23 */ /* 0x100fe60008010800 */
[----:B------:R-:W-:Y:S02]  /*4eb0*/  @!P2 FSEL R5, R5, -INF , !P0 ;  /* 0xff8000000505a808 */ /* 0x000fe40004000000 */
[----:B------:R-:W-:Y:S04]  /*4ec0*/  @!P2 ISETP.GE.AND P0, PT, R7, R4, PT ;  /* 0x000000040700a20c */ /* 0x000fe80003f06270 */
[----:B------:R1:W-:Y:S01]  /*4ed0*/  MUFU.EX2 R177, R6 ;  /* 0x0000000600b17308 */ /* 0x0003e20000000800 */
[----:B------:R-:W-:Y:S09]  /*4ee0*/  FFMA.FTZ R5, R5, UR7, -R0 ;  /* 0x0000000705057c23 */ /* 0x000ff20008010800 */
[----:B------:R2:W-:Y:S10]  /*4ef0*/  MUFU.EX2 R175, R5 ;  /* 0x0000000500af7308 */ /* 0x0005f40000000800 */
[----:B------:R-:W3:Y:S01]  /*4f00*/  MUFU.TANH R155, R19 ;  /* 0x00000013009b7308 */ /* 0x000ee20000002400 */
[----:B-1----:R-:W-:Y:S05]  /*4f10*/  FFMA.FTZ R6, R232, R200, R148 ;  /* 0x000000c8e8067223 */ /* 0x002fea0000010094 */
[----:B------:R-:W-:Y:S02]  /*4f20*/  @!P2 FSEL R6, R6, -INF , !P0 ;  /* 0xff8000000606a808 */ /* 0x000fe40004000000 */
[----:B------:R-:W-:Y:S01]  /*4f30*/  @!P2 ISETP.GE.AND P0, PT, R224, R4, PT ;  /* 0x00000004e000a20c */ /* 0x000fe20003f06270 */
[-C--:B----4-:R-:W-:Y:S01]  /*4f40*/  FFMA.FTZ R4, R232, R200.reuse, R156 ;  /* 0x000000c8e8047223 */ /* 0x090fe2000001009c */
[-C--:B--2---:R-:W-:Y:S01]  /*4f50*/  FFMA.FTZ R5, R225, R200.reuse, R99 ;  /* 0x000000c8e1057223 */ /* 0x084fe20000010063 */
[----:B------:R-:W-:Y:S03]  /*4f60*/  FFMA.FTZ R6, R6, UR7, -R2 ;  /* 0x0000000706067c23 */ /* 0x000fe60008010802 */
[----:B------:R-:W-:Y:S01]  /*4f70*/  @!P2 FSEL R4, R4, -INF , !P1 ;  /* 0xff8000000404a808 */ /* 0x000fe20004800000 */
[----:B------:R-:W-:Y:S01]  /*4f80*/  MUFU.EX2 R164, R6 ;  /* 0x0000000600a47308 */ /* 0x000fe20000000800 */
[----:B------:R-:W-:Y:S02]  /*4f90*/  @!P2 FSEL R5, R5, -INF , !P0 ;  /* 0xff8000000505a808 */ /* 0x000fe40004000000 */
[----:B------:R-:W-:Y:S01]  /*4fa0*/  @!P2 ISETP.GE.AND P0, PT, R224, R3, PT ;  /* 0x00000003e000a20c */ /* 0x000fe20003f06270 */
[----:B------:R-:W-:Y:S01]  /*4fb0*/  FFMA.FTZ R4, R4, UR7, -R0 ;  /* 0x0000000704047c23 */ /* 0x000fe20008010800 */
[----:B---3--:R-:W-:Y:S01]  /*4fc0*/  FFMA.FTZ R3, R225, R200, R155 ;  /* 0x000000c8e1037223 */ /* 0x008fe2000001009b */
[----:B------:R-:W-:Y:S01]  /*4fd0*/  FFMA.FTZ R2, R5, UR7, -R2 ;  /* 0x0000000705027c23 */ /* 0x000fe20008010802 */
[----:B------:R-:W-:Y:S03]  /*4fe0*/  F2FP.BF16.F32.PACK_AB R5, R166, R169 ;  /* 0x000000a9a605723e */ /* 0x000fe600000010ff */
[----:B------:R1:W-:Y:S01]  /*4ff0*/  MUFU.EX2 R172, R4 ;  /* 0x0000000400ac7308 */ /* 0x0003e20000000800 */
[----:B------:R-:W-:Y:S02]  /*5000*/  @!P2 FSEL R3, R3, -INF , !P0 ;  /* 0xff8000000303a808 */ /* 0x000fe40004000000 */
[----:B------:R-:W-:Y:S03]  /*5010*/  IADD3 R92, P0, R244, R223, RZ ;  /* 0x000000dff45c7210 */ /* 0x000fe60007f1e0ff */
[----:B------:R-:W-:Y:S04]  /*5020*/  FFMA.FTZ R0, R3, UR7, -R0 ;  /* 0x0000000703007c23 */ /* 0x000fe80008010800 */
[----:B------:R2:W3:Y:S01]  /*5030*/  MUFU.EX2 R163, R2 ;  /* 0x0000000200a37308 */ /* 0x0004e20000000800 */
[----:B------:R-:W-:Y:S02]  /*5040*/  F2FP.BF16.F32.PACK_AB R3, R176, R178 ;  /* 0x000000b2b003723e */ /* 0x000fe400000010ff */
[----:B------:R-:W-:Y:S03]  /*5050*/  IADD3.X R93, R245, R222, RZ, P0, !PT ;  /* 0x000000def55d7210 */ /* 0x000fe600007fe4ff */
[----:B------:R3:W-:Y:S04]  /*5060*/  STS [R215+0x20400], R3 ;  /* 0x02040003d7007388 */ /* 0x0007e80000000800 */
[----:B------:R4:W3:Y:S01]  /*5070*/  MUFU.EX2 R171, R0 ;  /* 0x0000000000ab7308 */ /* 0x0008e20000000800 */
[----:B-1----:R-:W-:Y:S01]  /*5080*/  F2FP.BF16.F32.PACK_AB R4, R168, R170 ;  /* 0x000000aaa804723e */ /* 0x002fe200000010ff */
[----:B------:R-:W3:Y:S05]  /*5090*/  LDG.E R98, desc[UR14][R92.64] ;  /* 0x0000000e5c627981 */ /* 0x000eea000c1e1900 */
[----:B------:R1:W-:Y:S01]  /*50a0*/  STS [R215+0x20000], R4 ;  /* 0x02000004d7007388 */ /* 0x0003e20000000800 */
[----:B--2---:R-:W-:Y:S04]  /*50b0*/  F2FP.BF16.F32.PACK_AB R2, R165, R167 ;  /* 0x000000a7a502723e */ /* 0x004fe800000010ff */
[----:B------:R2:W2:Y:S05]  /*50c0*/  LDG.E R97, desc[UR14][R92.64+0x20] ;  /* 0x0000200e5c617981 */ /* 0x0004aa000c1e1900 */
[----:B------:R1:W-:Y:S01]  /*50d0*/  STS [R218+0x20000], R2 ;  /* 0x02000002da007388 */ /* 0x0003e20000000800 */
[----:B----4-:R-:W-:Y:S05]  /*50e0*/  F2FP.BF16.F32.PACK_AB R0, R173, R174 ;  /* 0x000000aead00723e */ /* 0x010fea00000010ff */
[----:B------:R4:W-:Y:S01]  /*50f0*/  STS [R218+0x20400], R0 ;  /* 0x02040000da007388 */ /* 0x0009e20000000800 */
[----:B---3--:R-:W-:Y:S04]  /*5100*/  F2FP.BF16.F32.PACK_AB R3, R163, R164 ;  /* 0x000000a4a303723e */ /* 0x008fe800000010ff */
[----:B------:R-:W-:Y:S01]  /*5110*/  STS [R216+0x20000], R5 ;  /* 0x02000005d8007388 */ /* 0x000fe20000000800 */
[----:B-1----:R-:W-:Y:S05]  /*5120*/  F2FP.BF16.F32.PACK_AB R4, R175, R177 ;  /* 0x000000b1af04723e */ /* 0x002fea00000010ff */
[----:B------:R-:W-:Y:S01]  /*5130*/  STS [R216+0x20400], R4 ;  /* 0x02040004d8007388 */ /* 0x000fe20000000800 */
[----:B------:R-:W-:Y:S04]  /*5140*/  F2FP.BF16.F32.PACK_AB R2, R171, R172 ;  /* 0x000000acab02723e */ /* 0x000fe800000010ff */
[----:B------:R1:W-:Y:S05]  /*5150*/  STS [R217+0x20000], R3 ;  /* 0x02000003d9007388 */ /* 0x0003ea0000000800 */
[----:B------:R3:W-:Y:S01]  /*5160*/  STS [R217+0x20400], R2 ;  /* 0x02040002d9007388 */ /* 0x0007e20000000800 */
[----:B----4-:R-:W-:Y:S04]  /*5170*/  LEA R0, R194, UR5, 0x1 ;  /* 0x00000005c2007c11 */ /* 0x010fe8000f8e08ff */
[----:B------:R-:W-:Y:S05]  /*5180*/  LDSM.16.M88.4 R8, [R182+UR5+0x18000] ;  /* 0x01800005b608783b */ /* 0x000fea0008000200 */
[----:B------:R-:W4:Y:S05]  /*5190*/  LDSM.16.M88.4 R16, [R0+0xc000] ;  /* 0x00c000000010783b */ /* 0x000f2a0000000200 */
[----:B------:R-:W4:Y:S05]  /*51a0*/  LDSM.16.M88.4 R68, [R182+UR5+0x18800] ;  /* 0x01880005b644783b */ /* 0x000f2a0008000200 */
[----:B------:R-:W-:Y:S01]  /*51b0*/  LDSM.16.M88.4 R76, [R181+0x6000] ;  /* 0x00600000b54c783b */ /* 0x000fe20000000200 */
[CC--:B-1----:R-:W-:Y:S04]  /*51c0*/  IADD3 R3, R188.reuse, R0.reuse, RZ ;  /* 0x00000000bc037210 */ /* 0x0c2fe80007ffe0ff */
[----:B------:R-:W-:Y:S01]  /*51d0*/  LDSM.16.M88.4 R80, [R181+0x6800] ;  /* 0x00680000b550783b */ /* 0x000fe20000000200 */
[----:B---3--:R-:W-:Y:S04]  /*51e0*/  IADD3 R2, R189, R0, RZ ;  /* 0x00000000bd027210 */ /* 0x008fe80007ffe0ff */
[----:B------:R-:W-:Y:S01]  /*51f0*/  LDSM.16.M88.4 R84, [R184+0x6000] ;  /* 0x00600000b854783b */ /* 0x000fe20000000200 */
[----:B------:R-:W-:Y:S04]  /*5200*/  IADD3 R96, R188, R2, RZ ;  /* 0x00000002bc607210 */ /* 0x000fe80007ffe0ff */
[----:B------:R-:W1:Y:S05]  /*5210*/  LDSM.16.M88.4 R72, [R2+0xc000] ;  /* 0x00c000000248783b */ /* 0x000e6a0000000200 */
[----:B------:R-:W-:Y:S05]  /*5220*/  LDSM.16.M88.4 R88, [R184+0x6800] ;  /* 0x00680000b858783b */ /* 0x000fea0000000200 */
[----:B--2---:R-:W-:Y:S01]  /*5230*/  LDSM.16.M88.4 R92, [R182+UR5+0x1c000] ;  /* 0x01c00005b65c783b */ /* 0x004fe20008000200 */
[C---:B----4-:R-:W-:Y:S06]  /*5240*/  HMMA.16816.F32.BF16 R4, R16.reuse, R8, RZ ;  /* 0x000000081004723c */ /* 0x050fec00000418ff */
[C---:B------:R-:W-:Y:S06]  /*5250*/  HMMA.16816.F32.BF16 R8, R16.reuse, R10, RZ ;  /* 0x0000000a1008723c */ /* 0x040fec00000418ff */
[C---:B------:R-:W-:Y:S06]  /*5260*/  HMMA.16816.F32.BF16 R12, R16.reuse, R68, RZ ;  /* 0x00000044100c723c */ /* 0x040fec00000418ff */
[----:B------:R-:W-:Y:S01]  /*5270*/  HMMA.16816.F32.BF16 R16, R16, R70, RZ ;  /* 0x000000461010723c */ /* 0x000fe200000418ff */
[----:B------:R-:W2:Y:S05]  /*5280*/  LDSM.16.M88.4 R68, [R3+0xc000] ;  /* 0x00c000000344783b */ /* 0x000eaa0000000200 */
[C---:B-1----:R-:W-:Y:S06]  /*5290*/  HMMA.16816.F32.BF16 R4, R72.reuse, R76, R4 ;  /* 0x0000004c4804723c */ /* 0x042fec0000041804 */
[C---:B------:R-:W-:Y:S01]  /*52a0*/  HMMA.16816.F32.BF16 R8, R72.reuse, R78, R8 ;  /* 0x0000004e4808723c */ /* 0x040fe20000041808 */
[----:B------:R-:W-:Y:S05]  /*52b0*/  LDSM.16.M88.4 R76, [R183+0x6000] ;  /* 0x00600000b74c783b */ /* 0x000fea0000000200 */
[C---:B------:R-:W-:Y:S06]  /*52c0*/  HMMA.16816.F32.BF16 R12, R72.reuse, R80, R12 ;  /* 0x00000050480c723c */ /* 0x040fec000004180c */
[----:B------:R-:W-:Y:S01]  /*52d0*/  HMMA.16816.F32.BF16 R16, R72, R82, R16 ;  /* 0x000000524810723c */ /* 0x000fe20000041810 */
[----:B------:R-:W1:Y:S05]  /*52e0*/  LDSM.16.M88.4 R72, [R96+0xc000] ;  /* 0x00c000006048783b */ /* 0x000e6a0000000200 */
[----:B------:R-:W3:Y:S01]  /*52f0*/  LDSM.16.M88.4 R80, [R183+0x6800] ;  /* 0x00680000b750783b */ /* 0x000ee20000000200 */
[C---:B--2---:R-:W-:Y:S06]  /*5300*/  HMMA.16816.F32.BF16 R4, R68.reuse, R84, R4 ;  /* 0x000000544404723c */ /* 0x044fec0000041804 */
[C---:B------:R-:W-:Y:S01]  /*5310*/  HMMA.16816.F32.BF16 R8, R68.reuse, R86, R8 ;  /* 0x000000564408723c */ /* 0x040fe20000041808 */
[----:B------:R-:W-:Y:S05]  /*5320*/  LDSM.16.M88.4 R84, [R182+UR5+0x1a000] ;  /* 0x01a00005b654783b */ /* 0x000fea0008000200 */
[C---:B------:R-:W-:Y:S06]  /*5330*/  HMMA.16816.F32.BF16 R12, R68.reuse, R88, R12 ;  /* 0x00000058440c723c */ /* 0x040fec000004180c */
[----:B------:R-:W-:Y:S01]  /*5340*/  HMMA.16816.F32.BF16 R16, R68, R90, R16 ;  /* 0x0000005a4410723c */ /* 0x000fe20000041810 */
[----:B------:R-:W2:Y:S05]  /*5350*/  LDSM.16.M88.4 R68, [R0+0xe000] ;  /* 0x00e000000044783b */ /* 0x000eaa0000000200 */
[----:B------:R-:W4:Y:S01]  /*5360*/  LDSM.16.M88.4 R88, [R182+UR5+0x1a800] ;  /* 0x01a80005b658783b */ /* 0x000f220008000200 */
[C---:B-1----:R-:W-:Y:S06]  /*5370*/  HMMA.16816.F32.BF16 R4, R72.reuse, R76, R4 ;  /* 0x0000004c4804723c */ /* 0x042fec0000041804 */
[C---:B------:R-:W-:Y:S01]  /*5380*/  HMMA.16816.F32.BF16 R8, R72.reuse, R78, R8 ;  /* 0x0000004e4808723c */ /* 0x040fe20000041808 */
[----:B------:R-:W-:Y:S05]  /*5390*/  LDSM.16.M88.4 R76, [R181+0x8000] ;  /* 0x00800000b54c783b */ /* 0x000fea0000000200 */
[C---:B---3--:R-:W-:Y:S06]  /*53a0*/  HMMA.16816.F32.BF16 R12, R72.reuse, R80, R12 ;  /* 0x00000050480c723c */ /* 0x048fec000004180c */
[----:B------:R-:W-:Y:S01]  /*53b0*/  HMMA.16816.F32.BF16 R16, R72, R82, R16 ;  /* 0x000000524810723c */ /* 0x000fe20000041810 */
[----:B------:R-:W1:Y:S05]  /*53c0*/  LDSM.16.M88.4 R72, [R2+0xe000] ;  /* 0x00e000000248783b */ /* 0x000e6a0000000200 */
[----:B------:R-:W3:Y:S01]  /*53d0*/  LDSM.16.M88.4 R80, [R181+0x8800] ;  /* 0x00880000b550783b */ /* 0x000ee20000000200 */
[C---:B--2---:R-:W-:Y:S06]  /*53e0*/  HMMA.16816.F32.BF16 R4, R68.reuse, R84, R4 ;  /* 0x000000544404723c */ /* 0x044fec0000041804 */
[C---:B------:R-:W-:Y:S01]  /*53f0*/  HMMA.16816.F32.BF16 R8, R68.reuse, R86, R8 ;  /* 0x000000564408723c */ /* 0x040fe20000041808 */
[----:B------:R-:W-:Y:S05]  /*5400*/  LDSM.16.M88.4 R84, [R184+0x8000] ;  /* 0x00800000b854783b */ /* 0x000fea0000000200 */
[C---:B----4-:R-:W-:Y:S06]  /*5410*/  HMMA.16816.F32.BF16 R12, R68.reuse, R88, R12 ;  /* 0x00000058440c723c */ /* 0x050fec000004180c */
[----:B------:R-:W-:Y:S01]  /*5420*/  HMMA.16816.F32.BF16 R16, R68, R90, R16 ;  /* 0x0000005a4410723c */ /* 0x000fe20000041810 */
[----:B------:R-:W2:Y:S05]  /*5430*/  LDSM.16.M88.4 R68, [R3+0xe000] ;  /* 0x00e000000344783b */ /* 0x000eaa0000000200 */
[----:B------:R-:W4:Y:S01]  /*5440*/  LDSM.16.M88.4 R88, [R184+0x8800] ;  /* 0x00880000b858783b */ /* 0x000f220000000200 */
        /* <DEDUP_REMOVED lines=9> */
[----:B------:R-:W2:Y:S05]  /*54e0*/  LDSM.16.M88.4 R84, [R0+0x10000] ;  /* 0x010000000054783b */ /* 0x000eaa0000000200 */
[C---:B----4-:R-:W-:Y:S06]  /*54f0*/  HMMA.16816.F32.BF16 R12, R68.reuse, R88, R12 ;  /* 0x00000058440c723c */ /* 0x050fec000004180c */
[----:B------:R-:W-:Y:S01]  /*5500*/  HMMA.16816.F32.BF16 R16, R68, R90, R16 ;  /* 0x0000005a4410723c */ /* 0x000fe20000041810 */
[----:B------:R-:W4:Y:S05]  /*5510*/  LDSM.16.M88.4 R68, [R182+UR5+0x1c800] ;  /* 0x01c80005b644783b */ /* 0x000f2a0008000200 */
[----:B------:R-:W-:Y:S01]  /*5520*/  LDSM.16.M88.4 R88, [R181+0xa000] ;  /* 0x00a00000b558783b */ /* 0x000fe20000000200 */
[C---:B-1----:R-:W-:Y:S06]  /*5530*/  HMMA.16816.F32.BF16 R4, R72.reuse, R76, R4 ;  /* 0x0000004c4804723c */ /* 0x042fec0000041804 */
[C---:B------:R-:W-:Y:S01]  /*5540*/  HMMA.16816.F32.BF16 R8, R72.reuse, R78, R8 ;  /* 0x0000004e4808723c */ /* 0x040fe20000041808 */
[----:B------:R1:W4:Y:S05]  /*5550*/  LDSM.16.M88.4 R76, [R2+0x10000] ;  /* 0x01000000024c783b */ /* 0x00032a0000000200 */
[C---:B---3--:R-:W-:Y:S06]  /*5560*/  HMMA.16816.F32.BF16 R12, R72.reuse, R80, R12 ;  /* 0x00000050480c723c */ /* 0x048fec000004180c */
[----:B------:R-:W-:Y:S01]  /*5570*/  HMMA.16816.F32.BF16 R16, R72, R82, R16 ;  /* 0x000000524810723c */ /* 0x000fe20000041810 */
[----:B------:R-:W3:Y:S05]  /*5580*/  LDSM.16.M88.4 R72, [R181+0xa800] ;  /* 0x00a80000b548783b */ /* 0x000eea0000000200 */
[C---:B--2---:R-:W-:Y:S01]  /*5590*/  HMMA.16816.F32.BF16 R4, R84.reuse, R92, R4 ;  /* 0x0000005c5404723c */ /* 0x044fe20000041804 */
[----:B------:R2:W-:Y:S05]  /*55a0*/  LDSM.16.M88.4 R80, [R3+0x10000] ;  /* 0x010000000350783b */ /* 0x0005ea0000000200 */
[C---:B------:R-:W-:Y:S01]  /*55b0*/  HMMA.16816.F32.BF16 R8, R84.reuse, R94, R8 ;  /* 0x0000005e5408723c */ /* 0x040fe20000041808 */
[----:B------:R-:W3:Y:S04]  /*55c0*/  LDSM.16.M88.4 R92, [R184+0xa000] ;  /* 0x00a00000b85c783b */ /* 0x000ee80000000200 */
[----:B-1----:R-:W-:Y:S01]  /*55d0*/  FFMA.FTZ R2, -R152, R152, 1 ;  /* 0x3f80000098027423 */ /* 0x002fe20000010198 */
[C---:B----4-:R-:W-:Y:S05]  /*55e0*/  HMMA.16816.F32.BF16 R12, R84.reuse, R68, R12 ;  /* 0x00000044540c723c */ /* 0x050fea000004180c */
[----:B------:R-:W-:Y:S01]  /*55f0*/  FMUL.FTZ R2, R2, UR8 ;  /* 0x0000000802027c20 */ /* 0x000fe20008410000 */
[----:B------:R-:W-:Y:S01]  /*5600*/  HMMA.16816.F32.BF16 R16, R84, R70, R16 ;  /* 0x000000465410723c */ /* 0x000fe20000041810 */
[----:B------:R-:W1:Y:S05]  /*5610*/  LDSM.16.M88.4 R68, [R184+0xa800] ;  /* 0x00a80000b844783b */ /* 0x000e6a0000000200 */
[C---:B------:R-:W-:Y:S01]  /*5620*/  HMMA.16816.F32.BF16 R4, R76.reuse, R88, R4 ;  /* 0x000000584c04723c */ /* 0x040fe20000041804 */
[----:B------:R-:W-:Y:S04]  /*5630*/  LDSM.16.M88.4 R84, [R96+0x10000] ;  /* 0x010000006054783b */ /* 0x000fe80000000200 */
[----:B--2---:R-:W-:Y:S01]  /*5640*/  FFMA.FTZ R3, -R153, R153, 1 ;  /* 0x3f80000099037423 */ /* 0x004fe20000010199 */
[C---:B------:R-:W-:Y:S01]  /*5650*/  HMMA.16816.F32.BF16 R8, R76.reuse, R90, R8 ;  /* 0x0000005a4c08723c */ /* 0x040fe20000041808 */
[----:B------:R-:W2:Y:S04]  /*5660*/  LDSM.16.M88.4 R88, [R183+0xa000] ;  /* 0x00a00000b758783b */ /* 0x000ea80000000200 */
[----:B------:R-:W-:Y:S01]  /*5670*/  FMUL.FTZ R3, R3, UR8 ;  /* 0x0000000803037c20 */ /* 0x000fe20008410000 */
[C---:B---3--:R-:W-:Y:S06]  /*5680*/  HMMA.16816.F32.BF16 R12, R76.reuse, R72, R12 ;  /* 0x000000484c0c723c */ /* 0x048fec000004180c */
[----:B------:R-:W-:Y:S01]  /*5690*/  HMMA.16816.F32.BF16 R16, R76, R74, R16 ;  /* 0x0000004a4c10723c */ /* 0x000fe20000041810 */
[----:B------:R-:W3:Y:S05]  /*56a0*/  LDSM.16.M88.4 R72, [R183+0xa800] ;  /* 0x00a80000b748783b */ /* 0x000eea0000000200 */
[C---:B------:R-:W-:Y:S06]  /*56b0*/  HMMA.16816.F32.BF16 R4, R80.reuse, R92, R4 ;  /* 0x0000005c5004723c */ /* 0x040fec0000041804 */
[C---:B------:R-:W-:Y:S06]  /*56c0*/  HMMA.16816.F32.BF16 R8, R80.reuse, R94, R8 ;  /* 0x0000005e5008723c */ /* 0x040fec0000041808 */
[C---:B-1----:R-:W-:Y:S06]  /*56d0*/  HMMA.16816.F32.BF16 R12, R80.reuse, R68, R12 ;  /* 0x00000044500c723c */ /* 0x042fec000004180c */
[----:B------:R-:W-:Y:S05]  /*56e0*/  HMMA.16816.F32.BF16 R16, R80, R70, R16 ;  /* 0x000000465010723c */ /* 0x000fea0000041810 */
[----:B------:R-:W-:Y:S01]  /*56f0*/  FFMA.FTZ R68, -R150, R150, 1 ;  /* 0x3f80000096447423 */ /* 0x000fe20000010196 */
[C---:B--2---:R-:W-:Y:S05]  /*5700*/  HMMA.16816.F32.BF16 R4, R84.reuse, R88, R4 ;  /* 0x000000585404723c */ /* 0x044fea0000041804 */
[----:B------:R-:W-:Y:S01]  /*5710*/  FMUL.FTZ R68, R68, UR8 ;  /* 0x0000000844447c20 */ /* 0x000fe20008410000 */
[C---:B------:R-:W-:Y:S05]  /*5720*/  HMMA.16816.F32.BF16 R8, R84.reuse, R90, R8 ;  /* 0x0000005a5408723c */ /* 0x040fea0000041808 */
[----:B------:R-:W-:Y:S01]  /*5730*/  FFMA.FTZ R70, -R161, R161, 1 ;  /* 0x3f800000a1467423 */ /* 0x000fe200000101a1 */
[C---:B---3--:R-:W-:Y:S05]  /*5740*/  HMMA.16816.F32.BF16 R12, R84.reuse, R72, R12 ;  /* 0x00000048540c723c */ /* 0x048fea000004180c */
[----:B------:R-:W-:Y:S01]  /*5750*/  FFMA.FTZ R69, -R160, R160, 1 ;  /* 0x3f800000a0457423 */ /* 0x000fe200000101a0 */
[----:B------:R-:W-:Y:S05]  /*5760*/  HMMA.16816.F32.BF16 R16, R84, R74, R16 ;  /* 0x0000004a5410723c */ /* 0x000fea0000041810 */
[----:B------:R-:W-:Y:S01]  /*5770*/  FMUL.FTZ R70, R70, UR8 ;  /* 0x0000000846467c20 */ /* 0x000fe20008410000 */
[C---:B------:R-:W-:Y:S01]  /*5780*/  FADD.FTZ R0, -R98.reuse, R4 ;  /* 0x0000000462007221 */ /* 0x040fe20000010100 */
[----:B------:R-:W-:Y:S01]  /*5790*/  FADD.FTZ R4, -R98, R5 ;  /* 0x0000000562047221 */ /* 0x000fe20000010100 */
[----:B------:R-:W-:Y:S03]  /*57a0*/  FADD.FTZ R6, -R97, R6 ;  /* 0x0000000661067221 */ /* 0x000fe60000010100 */
[----:B------:R-:W-:Y:S01]  /*57b0*/  FMUL.FTZ R0, R170, R0 ;  /* 0x00000000aa007220 */ /* 0x000fe20000410000 */
[----:B------:R-:W-:Y:S01]  /*57c0*/  FMUL.FTZ R4, R168, R4 ;  /* 0x00000004a8047220 */ /* 0x000fe20000410000 */
[C---:B------:R-:W-:Y:S01]  /*57d0*/  FADD.FTZ R5, -R98.reuse, R8 ;  /* 0x0000000862057221 */ /* 0x040fe20000010100 */
[----:B------:R-:W-:Y:S01]  /*57e0*/  FADD.FTZ R8, -R98, R9 ;  /* 0x0000000962087221 */ /* 0x000fe20000010100 */
[----:B------:R-:W-:Y:S01]  /*57f0*/  FMUL.FTZ R3, R3, R0 ;  /* 0x0000000003037220 */ /* 0x000fe20000410000 */
[----:B------:R-:W-:Y:S01]  /*5800*/  FFMA.FTZ R0, -R151, R151, 1 ;  /* 0x3f80000097007423 */ /* 0x000fe20000010197 */
[----:B------:R-:W-:Y:S01]  /*5810*/  FMUL.FTZ R5, R167, R5 ;  /* 0x00000005a7057220 */ /* 0x000fe20000410000 */
[----:B------:R-:W-:Y:S01]  /*5820*/  FMUL.FTZ R2, R2, R4 ;  /* 0x0000000402027220 */ /* 0x000fe20000410000 */
[----:B------:R-:W-:Y:S01]  /*5830*/  FADD.FTZ R9, -R98, R12 ;  /* 0x0000000c62097221 */ /* 0x000fe20000010100 */
[----:B------:R-:W-:Y:S01]  /*5840*/  FMUL.FTZ R0, R0, UR8 ;  /* 0x0000000800007c20 */ /* 0x000fe20008410000 */
[----:B------:R-:W-:Y:S01]  /*5850*/  FADD.FTZ R12, -R98, R13 ;  /* 0x0000000d620c7221 */ /* 0x000fe20000010100 */
[----:B------:R-:W-:Y:S01]  /*5860*/  FMUL.FTZ R8, R165, R8 ;  /* 0x00000008a5087220 */ /* 0x000fe20000410000 */
[----:B------:R-:W-:Y:S01]  /*5870*/  F2FP.BF16.F32.PACK_AB R13, R2, R3 ;  /* 0x00000003020d723e */ /* 0x000fe200000010ff */
[----:B------:R-:W-:Y:S01]  /*5880*/  FADD.FTZ R17, -R98, R17 ;  /* 0x0000001162117221 */ /* 0x000fe20000010100 */
[----:B------:R-:W-:Y:S01]  /*5890*/  FMUL.FTZ R0, R0, R5 ;  /* 0x0000000500007220 */ /* 0x000fe20000410000 */
[----:B------:R-:W-:Y:S01]  /*58a0*/  FADD.FTZ R4, -R98, R16 ;  /* 0x0000001062047221 */ /* 0x000fe20000010100 */
[----:B------:R-:W-:Y:S01]  /*58b0*/  FFMA.FTZ R2, -R154, R154, 1 ;  /* 0x3f8000009a027423 */ /* 0x000fe2000001019a */
[----:B------:R-:W-:Y:S01]  /*58c0*/  FMUL.FTZ R5, R163, R17 ;  /* 0x00000011a3057220 */ /* 0x000fe20000410000 */
[----:B------:R-:W-:Y:S01]  /*58d0*/  FFMA.FTZ R16, -R149, R149, 1 ;  /* 0x3f80000095107423 */ /* 0x000fe20000010195 */
[----:B------:R-:W-:Y:S01]  /*58e0*/  FFMA.FTZ R3, -R148, R148, 1 ;  /* 0x3f80000094037423 */ /* 0x000fe20000010194 */
[----:B------:R-:W-:Y:S01]  /*58f0*/  FFMA.FTZ R17, -R99, R99, 1 ;  /* 0x3f80000063117423 */ /* 0x000fe20000010163 */
[----:B------:R-:W-:Y:S01]  /*5900*/  FMUL.FTZ R9, R169, R9 ;  /* 0x00000009a9097220 */ /* 0x000fe20000410000 */
[----:B------:R-:W-:Y:S01]  /*5910*/  FMUL.FTZ R12, R166, R12 ;  /* 0x0000000ca60c7220 */ /* 0x000fe20000410000 */
[----:B------:R-:W-:Y:S01]  /*5920*/  FMUL.FTZ R68, R68, R8 ;  /* 0x0000000844447220 */ /* 0x000fe20000410000 */
[----:B------:R-:W-:Y:S01]  /*5930*/  FMUL.FTZ R4, R164, R4 ;  /* 0x00000004a4047220 */ /* 0x000fe20000410000 */
[----:B------:R-:W-:Y:S01]  /*5940*/  FMUL.FTZ R2, R2, UR8 ;  /* 0x0000000802027c20 */ /* 0x000fe20008410000 */
[----:B------:R-:W-:Y:S01]  /*5950*/  FMUL.FTZ R16, R16, UR8 ;  /* 0x0000000810107c20 */ /* 0x000fe20008410000 */
[----:B------:R-:W-:Y:S01]  /*5960*/  FMUL.FTZ R3, R3, UR8 ;  /* 0x0000000803037c20 */ /* 0x000fe20008410000 */
[----:B------:R-:W-:Y:S01]  /*5970*/  FMUL.FTZ R17, R17, UR8 ;  /* 0x0000000811117c20 */ /* 0x000fe20008410000 */
[----:B------:R-:W-:Y:S01]  /*5980*/  FMUL.FTZ R2, R2, R9 ;  /* 0x0000000902027220 */ /* 0x000fe20000410000 */
[----:B------:R-:W-:Y:S01]  /*5990*/  FMUL.FTZ R16, R16, R12 ;  /* 0x0000000c10107220 */ /* 0x000fe20000410000 */
[----:B------:R-:W-:Y:S01]  /*59a0*/  FMUL.FTZ R3, R3, R4 ;  /* 0x0000000403037220 */ /* 0x000fe20000410000 */
[----:B------:R-:W-:Y:S01]  /*59b0*/  FMUL.FTZ R17, R17, R5 ;  /* 0x0000000511117220 */ /* 0x000fe20000410000 */
[----:B------:R-:W-:Y:S01]  /*59c0*/  F2FP.BF16.F32.PACK_AB R68, R68, R0 ;  /* 0x000000004444723e */ /* 0x000fe200000010ff */
[----:B------:R-:W-:Y:S01]  /*59d0*/  FADD.FTZ R7, -R97, R7 ;  /* 0x0000000761077221 */ /* 0x000fe20000010100 */
[----:B------:R-:W-:Y:S01]  /*59e0*/  FFMA.FTZ R0, -R162, R162, 1 ;  /* 0x3f800000a2007423 */ /* 0x000fe200000101a2 */
[----:B------:R-:W-:Y:S01]  /*59f0*/  FFMA.FTZ R12, -R159, R159, 1 ;  /* 0x3f8000009f0c7423 */ /* 0x000fe2000001019f */
[----:B------:R-:W-:Y:S01]  /*5a00*/  F2FP.BF16.F32.PACK_AB R16, R16, R2 ;  /* 0x000000021010723e */ /* 0x000fe200000010ff */
[----:B------:R-:W-:Y:S01]  /*5a10*/  FMUL.FTZ R2, R178, R6 ;  /* 0x00000006b2027220 */ /* 0x000fe20000410000 */
[----:B------:R-:W-:Y:S01]  /*5a20*/  F2FP.BF16.F32.PACK_AB R17, R17, R3 ;  /* 0x000000031111723e */ /* 0x000fe200000010ff */
[----:B------:R-:W-:Y:S01]  /*5a30*/  FMUL.FTZ R3, R176, R7 ;  /* 0x00000007b0037220 */ /* 0x000fe20000410000 */
[----:B------:R-:W-:Y:S01]  /*5a40*/  FMUL.FTZ R0, R0, UR8 ;  /* 0x0000000800007c20 */ /* 0x000fe20008410000 */
[----:B------:R-:W-:Y:S01]  /*5a50*/  FMUL.FTZ R12, R12, UR8 ;  /* 0x000000080c0c7c20 */ /* 0x000fe20008410000 */
[C---:B------:R-:W-:Y:S01]  /*5a60*/  FADD.FTZ R18, -R97.reuse, R18 ;  /* 0x0000001261127221 */ /* 0x040fe20000010100 */
        /* <DEDUP_REMOVED lines=9> */
[----:B------:R-:W-:Y:S01]  /*5b00*/  FFMA.FTZ R15, -R158, R158, 1 ;  /* 0x3f8000009e0f7423 */ /* 0x000fe2000001019e */
[----:B------:R-:W-:Y:S01]  /*5b10*/  FFMA.FTZ R14, -R157, R157, 1 ;  /* 0x3f8000009d0e7423 */ /* 0x000fe2000001019d */
[----:B------:R-:W-:Y:S01]  /*5b20*/  FFMA.FTZ R19, -R156, R156, 1 ;  /* 0x3f8000009c137423 */ /* 0x000fe2000001019c */
[----:B------:R-:W-:Y:S01]  /*5b30*/  FFMA.FTZ R18, -R155, R155, 1 ;  /* 0x3f8000009b127423 */ /* 0x000fe2000001019b */
[----:B------:R-:W-:Y:S01]  /*5b40*/  FMUL.FTZ R4, R174, R4 ;  /* 0x00000004ae047220 */ /* 0x000fe20000410000 */
[----:B------:R-:W-:Y:S01]  /*5b50*/  FMUL.FTZ R5, R173, R5 ;  /* 0x00000005ad057220 */ /* 0x000fe20000410000 */
[----:B------:R-:W-:Y:S01]  /*5b60*/  FMUL.FTZ R69, R69, UR8 ;  /* 0x0000000845457c20 */ /* 0x000fe20008410000 */
        /* <DEDUP_REMOVED lines=11> */
[----:B------:R-:W-:Y:S01]  /*5c20*/  FMUL.FTZ R19, R19, R0 ;  /* 0x0000000013137220 */ /* 0x000fe20000410000 */
[----:B------:R-:W-:Y:S01]  /*5c30*/  FMUL.FTZ R18, R18, R2 ;  /* 0x0000000212127220 */ /* 0x000fe20000410000 */
[----:B------:R-:W-:Y:S06]  /*5c40*/  @!P4 BRA `(.L_x_765) ;  /* 0x00000004002cc947 */ /* 0x000fec0003800000 */
[----:B------:R-:W1:Y:S01]  /*5c50*/  LDC R11, c[0x0][0x240] ;  /* 0x00009000ff0b7b82 */ /* 0x000e620000000800 */
[----:B------:R-:W-:Y:S01]  /*5c60*/  ISETP.GE.AND P3, PT, R210, UR4, PT ;  /* 0x00000004d2007c0c */ /* 0x000fe2000bf66270 */
[----:B------:R-:W-:Y:S01]  /*5c70*/  IMAD.MOV.U32 R4, RZ, RZ, -0x6000 ;  /* 0xffffa000ff047424 */ /* 0x000fe200078e00ff */
[----:B------:R-:W-:Y:S02]  /*5c80*/  ISETP.GE.AND P2, PT, R213, UR4, PT ;  /* 0x00000004d5007c0c */ /* 0x000fe4000bf46270 */
[----:B------:R-:W-:Y:S02]  /*5c90*/  ISETP.GE.AND P1, PT, R214, UR4, PT ;  /* 0x00000004d6007c0c */ /* 0x000fe4000bf26270 */
[----:B------:R-:W-:Y:S01]  /*5ca0*/  LOP3.LUT R0, R208, 0x1, RZ, 0xc0, !PT ;  /* 0x00000001d0007812 */ /* 0x000fe200078ec0ff */
[----:B------:R-:W2:Y:S03]  /*5cb0*/  LDC R71, c[0x0][0x244] ;  /* 0x00009100ff477b82 */ /* 0x000ea60000000800 */
[----:B------:R-:W-:Y:S04]  /*5cc0*/  ISETP.NE.U32.AND P5, PT, R0, 0x1, PT ;  /* 0x000000010000780c */ /* 0x000fe80003fa5070 */
[----:B------:R-:W-:Y:S05]  /*5cd0*/  SEL R4, R4, 0x6000, !P5 ;  /* 0x0000600004047807 */ /* 0x000fea0006800000 */
[--C-:B------:R-:W-:Y:S02]  /*5ce0*/  IMAD.IADD R199, R199, 0x1, R4.reuse ;  /* 0x00000001c7c77824 */ /* 0x100fe400078e0204 */
[--C-:B------:R-:W-:Y:S02]  /*5cf0*/  IMAD.IADD R203, R203, 0x1, R4.reuse ;  /* 0x00000001cbcb7824 */ /* 0x100fe400078e0204 */
[----:B------:R-:W-:Y:S01]  /*5d00*/  IMAD.IADD R187, R187, 0x1, R4 ;  /* 0x00000001bbbb7824 */ /* 0x000fe200078e0204 */
[----:B------:R3:W-:Y:S04]  /*5d10*/  @P3 STS [R199], RZ ;  /* 0x000000ffc7003388 */ /* 0x0007e80000000800 */
[----:B------:R3:W-:Y:S04]  /*5d20*/  @P3 STS [R199+0x4], RZ ;  /* 0x000004ffc7003388 */ /* 0x0007e80000000800 */
[----:B------:R3:W-:Y:S01]  /*5d30*/  @P3 STS [R199+0x8], RZ ;  /* 0x000008ffc7003388 */ /* 0x0007e20000000800 */
[----:B-1----:R-:W-:Y:S03]  /*5d40*/  IMAD.U32 R3, R11, -0x40, RZ ;  /* 0xffffffc00b037824 */ /* 0x002fe600078e00ff */
[----:B------:R3:W-:Y:S02]  /*5d50*/  @P3 STS [R199+0xc], RZ ;  /* 0x00000cffc7003388 */ /* 0x0007e40000000800 */
        /* <DEDUP_REMOVED lines=9> */
[----:B------:R3:W-:Y:S01]  /*5df0*/  @!P3 LDGSTS.E.BYPASS.LTC128B.128 [R203], desc[UR14][R2.64] ;  /* 0x0000000002cbbfae */ /* 0x0007e2000b901d4e */
[C---:B--2---:R-:W-:Y:S01]  /*5e00*/  LEA.HI.X R5, R11.reuse, R5, R71, 0x5, P6 ;  /* 0x000000050b057211 */ /* 0x044fe200030f2c47 */
[----:B------:R-:W-:Y:S01]  /*5e10*/  IMAD.MOV.U32 R206, RZ, RZ, R2 ;  /* 0x000000ffffce7224 */ /* 0x000fe200078e0002 */
[C---:B------:R-:W-:Y:S01]  /*5e20*/  @!P3 LEA R10, P6, R11.reuse, R2, 0x6 ;  /* 0x000000020b0ab211 */ /* 0x040fe200078c30ff */
[----:B------:R3:W-:Y:S01]  /*5e30*/  @P2 STS [R199+0x2000], RZ ;  /* 0x002000ffc7002388 */ /* 0x0007e20000000800 */
[C---:B------:R-:W-:Y:S02]  /*5e40*/  @!P2 LEA.HI.X R9, R0.reuse, R207, R5, 0x1, P5 ;  /* 0x000000cf0009a211 */ /* 0x040fe400028f0c05 */
[----:B------:R-:W-:Y:S01]  /*5e50*/  @!P3 LEA.HI.X R11, R11, R3, R71, 0x6, P6 ;  /* 0x000000030b0bb211 */ /* 0x000fe200030f3447 */
[----:B------:R3:W-:Y:S01]  /*5e60*/  @P2 STS [R199+0x2004], RZ ;  /* 0x002004ffc7002388 */ /* 0x0007e20000000800 */
[----:B------:R-:W-:Y:S01]  /*5e70*/  @!P1 LEA.HI.X R7, R0, R207, R5, 0x1, P0 ;  /* 0x000000cf00079211 */ /* 0x000fe200000f0c05 */
[----:B------:R-:W-:Y:S02]  /*5e80*/  IMAD.MOV.U32 R207, RZ, RZ, R3 ;  /* 0x000000ffffcf7224 */ /* 0x000fe400078e0003 */
        /* <DEDUP_REMOVED lines=39> */
.L_x_765:
[----:B---3--:R-:W-:Y:S01]  /*6100*/  F2FP.BF16.F32.PACK_AB R2, R69, R70 ;  /* 0x000000464502723e */ /* 0x008fe200000010ff */
[----:B------:R-:W-:Y:S01]  /*6110*/  STS [R215+0x1e000], R13 ;  /* 0x01e0000dd7007388 */ /* 0x000fe20000000800 */
[----:B------:R-:W-:Y:S01]  /*6120*/  F2FP.BF16.F32.PACK_AB R0, R14, R15 ;  /* 0x0000000f0e00723e */ /* 0x000fe200000010ff */
[----:B------:R-:W-:Y:S01]  /*6130*/  IMAD R198, R247, UR6, RZ ;  /* 0x00000006f7c67c24 */ /* 0x000fe2000f8e02ff */
[----:B------:R-:W-:Y:S01]  /*6140*/  F2FP.BF16.F32.PACK_AB R3, R18, R19 ;  /* 0x000000131203723e */ /* 0x000fe200000010ff */
[----:B------:R-:W-:Y:S04]  /*6150*/  STS [R215+0x1e400], R12 ;  /* 0x01e4000cd7007388 */ /* 0x000fe80000000800 */
[----:B------:R-:W-:Y:S04]  /*6160*/  STS [R218+0x1e000], R68 ;  /* 0x01e00044da007388 */ /* 0x000fe80000000800 */
[----:B------:R1:W-:Y:S04]  /*6170*/  STS [R218+0x1e400], R2 ;  /* 0x01e40002da007388 */ /* 0x0003e80000000800 */
[----:B------:R-:W-:Y:S04]  /*6180*/  STS [R216+0x1e000], R16 ;  /* 0x01e00010d8007388 */ /* 0x000fe80000000800 */
[----:B------:R2:W-:Y:S04]  /*6190*/  STS [R216+0x1e400], R0 ;  /* 0x01e40000d8007388 */ /* 0x0005e80000000800 */
[----:B------:R-:W-:Y:S04]  /*61a0*/  STS [R217+0x1e000], R17 ;  /* 0x01e00011d9007388 */ /* 0x000fe80000000800 */
[----:B------:R-:W-:Y:S01]  /*61b0*/  STS [R217+0x1e400], R3 ;  /* 0x01e40003d9007388 */ /* 0x000fe20000000800 */
[----:B------:R-:W-:Y:S01]  /*61c0*/  BAR.SYNC.DEFER_BLOCKING 0x0 ;  /* 0x0000000000007b1d */ /* 0x000fe20000010000 */
[----:B-1----:R-:W-:Y:S05]  /*61d0*/  IMAD.U32 R2, R198, -0x40, RZ ;  /* 0xffffffc0c6027824 */ /* 0x002fea00078e00ff */
[C---:B------:R-:W-:Y:S02]  /*61e0*/  LEA R196, P0, R2.reuse, R196, 0x2 ;  /* 0x000000c402c47211 */ /* 0x040fe400078010ff */
[----:B--2---:R-:W-:Y:S02]  /*61f0*/  LEA R0, R195, UR5, 0x1 ;  /* 0x00000005c3007c11 */ /* 0x004fe4000f8e08ff */
        /* <DEDUP_REMOVED lines=123> */
.L_x_766:
[----:B------:R-:W-:Y:S01]  /*69b0*/  LDSM.16.M88.4 R96, [R190] ;  /* 0x00000000be60783b */ /* 0x000fe20000000200 */
[----:B---3--:R-:W-:Y:S03]  /*69c0*/  @P4 IADD3 R2, P0, R242, R220, RZ ;  /* 0x000000dcf2024210 */ /* 0x008fe60007f1e0ff */
[----:B------:R-:W1:Y:S02]  /*69d0*/  LDSM.16.MT88.4 R16, [R0+0x12000] ;  /* 0x012000000010783b */ /* 0x000e640000004200 */
[----:B------:R-:W-:Y:S02]  /*69e0*/  @P4 IMAD.X R3, R243, 0x1, R219, P0 ;  /* 0x00000001f3034824 */ /* 0x000fe400000e06db */
        /* <DEDUP_REMOVED lines=8> */
[----:B------:R-:W-:Y:S01]  /*6a70*/  LDSM.16.M88.4 R172, [R192+0x1000] ;  /* 0x00100000c0ac783b */ /* 0x000fe20000000200 */
[-C--:B-1----:R-:W-:Y:S03]  /*6a80*/  HMMA.16816.F32.BF16 R4, R96, R16.reuse, RZ ;  /* 0x000000106004723c */ /* 0x082fe600000418ff */
[----:B------:R-:W-:Y:S04]  /*6a90*/  LDSM.16.MT88.4 R176, [R0+0x17000] ;  /* 0x0170000000b0783b */ /* 0x000fe80000004200 */
[----:B------:R-:W5:Y:S01]  /*6aa0*/  @P4 LDG.E R209, desc[UR14][R2.64+-0x100] ;  /* 0xffff000e02d14981 */ /* 0x000f62000c1e1900 */
[C---:B--2---:R-:W-:Y:S03]  /*6ab0*/  HMMA.16816.F32.BF16 R8, R92.reuse, R16, RZ ;  /* 0x000000105c08723c */ /* 0x044fe600000418ff */
[----:B------:R1:W5:Y:S03]  /*6ac0*/  @P4 LDG.E R212, desc[UR14][R2.64+-0xe0] ;  /* 0xffff200e02d44981 */ /* 0x000366000c1e1900 */
        /* <DEDUP_REMOVED lines=20> */
[----:B------:R-:W3:Y:S05]  /*6c10*/  LDSM.16.MT88.4 R164, [R0+0x15000] ;  /* 0x0150000000a4783b */ /* 0x000eea0000004200 */
[-C--:B------:R-:W-:Y:S06]  /*6c20*/  HMMA.16816.F32.BF16 R84, R152, R168.reuse, R84 ;  /* 0x000000a89854723c */ /* 0x080fec0000041854 */
[C---:B------:R-:W-:Y:S06]  /*6c30*/  HMMA.16816.F32.BF16 R88, R160.reuse, R168, R88 ;  /* 0x000000a8a058723c */ /* 0x040fec0000041858 */
[-C--:B------:R-:W-:Y:S01]  /*6c40*/  HMMA.16816.F32.BF16 R92, R160, R170.reuse, R92 ;  /* 0x000000aaa05c723c */ /* 0x080fe2000004185c */
[----:B------:R-:W-:Y:S05]  /*6c50*/  LDSM.16.M88.4 R160, [R193+0x1000] ;  /* 0x00100000c1a0783b */ /* 0x000fea0000000200 */
[----:B------:R-:W-:Y:S01]  /*6c60*/  HMMA.16816.F32.BF16 R96, R152, R170, R96 ;  /* 0x000000aa9860723c */ /* 0x000fe20000041860 */
[----:B------:R-:W-:Y:S04]  /*6c70*/  LDSM.16.M88.4 R152, [R193] ;  /* 0x00000000c198783b */ /* 0x000fe80000000200 */
[----:B------:R-:W-:Y:S01]  /*6c80*/  LDSM.16.MT88.4 R168, [R0+0x17800] ;  /* 0x0178000000a8783b */ /* 0x000fe20000004200 */
[-C--:B--2---:R-:W-:Y:S06]  /*6c90*/  HMMA.16816.F32.BF16 R4, R148, R156.reuse, R4 ;  /* 0x0000009c9404723c */ /* 0x084fec0000041804 */
[C---:B------:R-:W-:Y:S06]  /*6ca0*/  HMMA.16816.F32.BF16 R8, R172.reuse, R156, R8 ;  /* 0x0000009cac08723c */ /* 0x040fec0000041808 */
[-C--:B------:R-:W-:Y:S06]  /*6cb0*/  HMMA.16816.F32.BF16 R12, R172, R158.reuse, R12 ;  /* 0x0000009eac0c723c */ /* 0x080fec000004180c */
[C---:B------:R-:W-:Y:S01]  /*6cc0*/  HMMA.16816.F32.BF16 R16, R148.reuse, R158, R16 ;  /* 0x0000009e9410723c */ /* 0x040fe20000041810 */
[----:B------:R-:W2:Y:S05]  /*6cd0*/  LDSM.16.MT88.4 R156, [R0+0x13800] ;  /* 0x01380000009c783b */ /* 0x000eaa0000004200 */
[-C--:B---3--:R-:W-:Y:S06]  /*6ce0*/  HMMA.16816.F32.BF16 R68, R148, R164.reuse, R68 ;  /* 0x000000a49444723c */ /* 0x088fec0000041844 */
[C---:B------:R-:W-:Y:S06]  /*6cf0*/  HMMA.16816.F32.BF16 R72, R172.reuse, R164, R72 ;  /* 0x000000a4ac48723c */ /* 0x040fec0000041848 */
[-C--:B------:R-:W-:Y:S06]  /*6d00*/  HMMA.16816.F32.BF16 R76, R172, R166.reuse, R76 ;  /* 0x000000a6ac4c723c */ /* 0x080fec000004184c */
[C---:B------:R-:W-:Y:S01]  /*6d10*/  HMMA.16816.F32.BF16 R80, R148.reuse, R166, R80 ;  /* 0x000000a69450723c */ /* 0x040fe20000041850 */
[----:B------:R3:W4:Y:S05]  /*6d20*/  LDSM.16.MT88.4 R164, [R0+0x15800] ;  /* 0x0158000000a4783b */ /* 0x00072a0000004200 */
[-C--:B------:R-:W-:Y:S06]  /*6d30*/  HMMA.16816.F32.BF16 R84, R148, R176.reuse, R84 ;  /* 0x000000b09454723c */ /* 0x080fec0000041854 */
[C---:B------:R-:W-:Y:S06]  /*6d40*/  HMMA.16816.F32.BF16 R88, R172.reuse, R176, R88 ;  /* 0x000000b0ac58723c */ /* 0x040fec0000041858 */
[-C--:B------:R-:W-:Y:S06]  /*6d50*/  HMMA.16816.F32.BF16 R92, R172, R178.reuse, R92 ;  /* 0x000000b2ac5c723c */ /* 0x080fec000004185c */
[----:B------:R-:W-:Y:S05]  /*6d60*/  HMMA.16816.F32.BF16 R96, R148, R178, R96 ;  /* 0x000000b29460723c */ /* 0x000fea0000041860 */
[C---:B---3--:R-:W-:Y:S01]  /*6d70*/  IMAD R0, R198.reuse, 0x18, RZ ;  /* 0x00000018c6007824 */ /* 0x048fe200078e02ff */
[-C--:B--2---:R-:W-:Y:S05]  /*6d80*/  HMMA.16816.F32.BF16 R4, R152, R156.reuse, R4 ;  /* 0x0000009c9804723c */ /* 0x084fea0000041804 */
[C---:B------:R-:W-:Y:S01]  /*6d90*/  IMAD.SHL.U32 R149, R198.reuse, 0x20, RZ ;  /* 0x00000020c6957824 */ /* 0x040fe200078e00ff */
[C---:B------:R-:W-:Y:S06]  /*6da0*/  HMMA.16816.F32.BF16 R8, R160.reuse, R156, R8 ;  /* 0x0000009ca008723c */ /* 0x040fec0000041808 */
[-C--:B------:R-:W-:Y:S05]  /*6db0*/  HMMA.16816.F32.BF16 R12, R160, R158.reuse, R12 ;  /* 0x0000009ea00c723c */ /* 0x080fea000004180c */
[C---:B------:R-:W-:Y:S01]  /*6dc0*/  IMAD.SHL.U32 R157, R198.reuse, 0x8, RZ ;  /* 0x00000008c69d7824 */ /* 0x040fe200078e00ff */
[C---:B------:R-:W-:Y:S05]  /*6dd0*/  HMMA.16816.F32.BF16 R16, R152.reuse, R158, R16 ;  /* 0x0000009e9810723c */ /* 0x040fea0000041810 */
[CC--:B-1----:R-:W-:Y:S01]  /*6de0*/  LEA R2, P0, R157.reuse, R196.reuse, 0x2 ;  /* 0x000000c49d027211 */ /* 0x0c2fe200078010ff */
[-C--:B----4-:R-:W-:Y:S01]  /*6df0*/  HMMA.16816.F32.BF16 R68, R152, R164.reuse, R68 ;  /* 0x000000a49844723c */ /* 0x090fe20000041844 */
[----:B------:R1:W-:Y:S04]  /*6e00*/  REDG.E.ADD.F32.FTZ.RN.STRONG.GPU desc[UR14][R196.64], R4 ;  /* 0x00000004c40079a6 */ /* 0x0003e8000c10f38e */
[-C--:B------:R-:W-:Y:S01]  /*6e10*/  LEA.HI.X.SX32 R3, R157, R197.reuse, 0x2, P0 ;  /* 0x000000c59d037211 */ /* 0x080fe200000f16ff */
[C---:B------:R-:W-:Y:S04]  /*6e20*/  HMMA.16816.F32.BF16 R72, R160.reuse, R164, R72 ;  /* 0x000000a4a048723c */ /* 0x040fe80000041848 */
[----:B------:R2:W-:Y:S01]  /*6e30*/  REDG.E.ADD.F32.FTZ.RN.STRONG.GPU desc[UR14][R2.64], R5 ;  /* 0x00000005020079a6 */ /* 0x0005e2000c10f38e */
[----:B------:R-:W-:Y:S01]  /*6e40*/  IMAD.SHL.U32 R156, R198, 0x10, RZ ;  /* 0x00000010c69c7824 */ /* 0x000fe200078e00ff */
[-C--:B------:R-:W-:Y:S05]  /*6e50*/  HMMA.16816.F32.BF16 R76, R160, R166.reuse, R76 ;  /* 0x000000a6a04c723c */ /* 0x080fea000004184c */
[CC--:B------:R-:W-:Y:S01]  /*6e60*/  LEA R150, P1, R156.reuse, R196.reuse, 0x2 ;  /* 0x000000c49c967211 */ /* 0x0c0fe200078210ff */
[C---:B------:R-:W-:Y:S05]  /*6e70*/  HMMA.16816.F32.BF16 R80, R152.reuse, R166, R80 ;  /* 0x000000a69850723c */ /* 0x040fea0000041850 */
[-C--:B------:R-:W-:Y:S01]  /*6e80*/  LEA.HI.X.SX32 R151, R156, R197.reuse, 0x2, P1 ;  /* 0x000000c59c977211 */ /* 0x080fe200008f16ff */
[-C--:B------:R-:W-:Y:S04]  /*6e90*/  HMMA.16816.F32.BF16 R84, R152, R168.reuse, R84 ;  /* 0x000000a89854723c */ /* 0x080fe80000041854 */
[----:B------:R3:W-:Y:S01]  /*6ea0*/  REDG.E.ADD.F32.FTZ.RN.STRONG.GPU desc[UR14][R150.64], R6 ;  /* 0x00000006960079a6 */ /* 0x0007e2000c10f38e */
[CC--:B-1----:R-:W-:Y:S01]  /*6eb0*/  LEA R4, P0, R0.reuse, R196.reuse, 0x2 ;  /* 0x000000c400047211 */ /* 0x0c2fe200078010ff */
[C---:B------:R-:W-:Y:S05]  /*6ec0*/  HMMA.16816.F32.BF16 R88, R160.reuse, R168, R88 ;  /* 0x000000a8a058723c */ /* 0x040fea0000041858 */
[CC--:B------:R-:W-:Y:S01]  /*6ed0*/  LEA R148, P1, R149.reuse, R196.reuse, 0x2 ;  /* 0x000000c495947211 */ /* 0x0c0fe200078210ff */
[-C--:B------:R-:W-:Y:S05]  /*6ee0*/  HMMA.16816.F32.BF16 R92, R160, R170.reuse, R92 ;  /* 0x000000aaa05c723c */ /* 0x080fea000004185c */
[-C--:B--2---:R-:W-:Y:S01]  /*6ef0*/  LEA.HI.X.SX32 R5, R0, R197.reuse, 0x2, P0 ;  /* 0x000000c500057211 */ /* 0x084fe200000f16ff */
[----:B------:R-:W-:Y:S04]  /*6f00*/  HMMA.16816.F32.BF16 R96, R152, R170, R96 ;  /* 0x000000aa9860723c */ /* 0x000fe80000041860 */
[----:B------:R1:W-:Y:S01]  /*6f10*/  REDG.E.ADD.F32.FTZ.RN.STRONG.GPU desc[UR14][R4.64], R7 ;  /* 0x00000007040079a6 */ /* 0x0003e2000c10f38e */
[-C--:B------:R-:W-:Y:S01]  /*6f20*/  LEA.HI.X.SX32 R149, R149, R197.reuse, 0x2, P1 ;  /* 0x000000c595957211 */ /* 0x080fe200008f16ff */
[C---:B------:R-:W-:Y:S02]  /*6f30*/  IMAD R0, R198.reuse, 0x30, RZ ;  /* 0x00000030c6007824 */ /* 0x040fe400078e02ff */
[C---:B------:R-:W-:Y:S02]  /*6f40*/  IMAD R152, R198.reuse, 0x28, RZ ;  /* 0x00000028c6987824 */ /* 0x040fe400078e02ff */
[----:B------:R2:W-:Y:S01]  /*6f50*/  REDG.E.ADD.F32.FTZ.RN.STRONG.GPU desc[UR14][R148.64], R8 ;  /* 0x00000008940079a6 */ /* 0x0005e2000c10f38e */
[----:B------:R-:W-:Y:S02]  /*6f60*/  IMAD R198, R198, 0x38, RZ ;  /* 0x00000038c6c67824 */ /* 0x000fe400078e02ff */
[CC--:B---3--:R-:W-:Y:S04]  /*6f70*/  LEA R6, P0, R152.reuse, R196.reuse, 0x2 ;  /* 0x000000c498067211 */ /* 0x0c8fe800078010ff */
[-C--:B-1----:R-:W-:Y:S02]  /*6f80*/  LEA.HI.X.SX32 R7, R152, R197.reuse, 0x2, P0 ;  /* 0x000000c598077211 */ /* 0x082fe400000f16ff */
[-C--:B------:R-:W-:Y:S03]  /*6f90*/  LEA R4, P1, R0, R196.reuse, 0x2 ;  /* 0x000000c400047211 */ /* 0x080fe600078210ff */
[----:B------:R1:W-:Y:S01]  /*6fa0*/  REDG.E.ADD.F32.FTZ.RN.STRONG.GPU desc[UR14][R6.64], R9 ;  /* 0x00000009060079a6 */ /* 0x0003e2000c10f38e */
[-C--:B--2---:R-:W-:Y:S02]  /*6fb0*/  LEA R8, P0, R198, R196.reuse, 0x2 ;  /* 0x000000c4c6087211 */ /* 0x084fe400078010ff */
        /* <DEDUP_REMOVED lines=132> */
[-C--:B------:R-:W-:Y:S01]  /*7800*/  LEA.HI.X.SX32 R9, R4, R197.reuse, 0x2, P2 ;  /* 0x000000c504097211 */ /* 0x080fe200010f16ff */
[----:B------:R-:W-:Y:S03]  /*7810*/  LDSM.16.MT88.4 R12, [R186+0x1e000] ;  /* 0x01e00000ba0c783b */ /* 0x000fe60000004200 */
        /* <DEDUP_REMOVED lines=10> */
[----:B------:R-:W-:Y:S02]  /*78c0*/  ISETP.NE.U32.AND P0, PT, R0, 0x1, PT ;  /* 0x000000010000780c */ /* 0x000fe40003f05070 */
[----:B------:R-:W-:Y:S01]  /*78d0*/  @P4 IADD3 R0, P2, R220, -0x100, RZ ;  /* 0xffffff00dc004810 */ /* 0x000fe20007f5e0ff */
[----:B------:R-:W1:Y:S01]  /*78e0*/  LDSM.16.MT88.4 R4, [R185+0x1e000] ;  /* 0x01e00000b904783b */ /* 0x000e620000004200 */
[----:B------:R-:W-:Y:S03]  /*78f0*/  @P4 IADD3.X R222, R222, -0x1, RZ, P1, !PT ;  /* 0xffffffffdede4810 */ /* 0x000fe60000ffe4ff */
[----:B------:R2:W-:Y:S01]  /*7900*/  REDG.E.ADD.F32.FTZ.RN.STRONG.GPU desc[UR14][R2.64], R95 ;  /* 0x0000005f020079a6 */ /* 0x0005e2000c10f38e */
[----:B------:R-:W-:Y:S02]  /*7910*/  @P4 IMAD.MOV.U32 R220, RZ, RZ, R0 ;  /* 0x000000ffffdc4224 */ /* 0x000fe400078e0000 */
[C---:B------:R-:W-:Y:S01]  /*7920*/  VIADD R0, R180.reuse, 0xffffa000 ;  /* 0xffffa000b4007836 */ /* 0x040fe20000000000 */
[----:B------:R-:W-:Y:S02]  /*7930*/  LDSM.16.MT88.4 R92, [R180+0x3800] ;  /* 0x00380000b45c783b */ /* 0x000fe40000004200 */
[----:B------:R-:W-:Y:S01]  /*7940*/  @P0 VIADD R0, R180, 0x6000 ;  /* 0x00006000b4000836 */ /* 0x000fe20000000000 */
[----:B--2---:R-:W-:Y:S01]  /*7950*/  @P4 IADD3.X R2, R219, -0x1, RZ, P2, !PT ;  /* 0xffffffffdb024810 */ /* 0x004fe200017fe4ff */
[C---:B------:R-:W-:Y:S01]  /*7960*/  VIADD R3, R208.reuse, 0xffffffff ;  /* 0xffffffffd0037836 */ /* 0x040fe20000000000 */
[----:B------:R-:W-:Y:S03]  /*7970*/  ISETP.GT.AND P2, PT, R208, R233, PT ;  /* 0x000000e9d000720c */ /* 0x000fe60003f44270 */
[----:B------:R-:W-:Y:S02]  /*7980*/  @P4 IMAD.MOV.U32 R219, RZ, RZ, R2 ;  /* 0x000000ffffdb4224 */ /* 0x000fe400078e0002 */
        /* <DEDUP_REMOVED lines=63> */
[----:B------:R-:W-:Y:S02]  /*7d80*/  F2FP.BF16.F32.PACK_AB R68, R23, R22 ;  /* 0x000000161744723e */ /* 0x000fe400000010ff */
[----:B------:R-:W-:Y:S02]  /*7d90*/  F2FP.BF16.F32.PACK_AB R25, R25, R24 ;  /* 0x000000181919723e */ /* 0x000fe400000010ff */
[----:B------:R-:W-:Y:S01]  /*7da0*/  F2FP.BF16.F32.PACK_AB R69, R21, R20 ;  /* 0x000000141545723e */ /* 0x000fe200000010ff */
[----:B------:R-:W-:Y:S01]  /*7db0*/  ULDC UR4, c[0x0][0x390] ;  /* 0x0000e40000047ab9 */ /* 0x000fe20000000800 */
[----:B------:R-:W-:Y:S01]  /*7dc0*/  ISETP.NE.AND P0, PT, R248, -0x1, PT ;  /* 0xfffffffff800780c */ /* 0x000fe20003f05270 */
        /* <DEDUP_REMOVED lines=60> */
[----:B------:R-:W-:Y:S01]  /*8190*/  F2FP.BF16.F32.PACK_AB R14, R14, R120 ;  /* 0x000000780e0e723e */ /* 0x000fe200000010ff */
[----:B------:R-:W-:Y:S01]  /*81a0*/  FMUL.FTZ R142, R142, UR4 ;  /* 0x000000048e8e7c20 */ /* 0x000fe20008410000 */
[----:B------:R-:W-:Y:S01]  /*81b0*/  F2FP.BF16.F32.PACK_AB R13, R13, R122 ;  /* 0x0000007a0d0d723e */ /* 0x000fe200000010ff */
[----:B------:R-:W-:Y:S01]  /*81c0*/  STS [R240], R20 ;  /* 0x00000014f0007388 */ /* 0x000fe20000000800 */
[----:B------:R-:W-:Y:S01]  /*81d0*/  FMUL.FTZ R0, R143, UR4 ;  /* 0x000000048f007c20 */ /* 0x000fe20008410000 */
[----:B------:R-:W-:-:S02]  /*81e0*/  F2FP.BF16.F32.PACK_AB R10, R10, R124 ;  /* 0x0000007c0a0a723e */ /* 0x000fc400000010ff */
[----:B------:R-:W-:Y:S01]  /*81f0*/  STS [R240+0x400], R19 ;  /* 0x00040013f0007388 */ /* 0x000fe20000000800 */
[----:B------:R-:W-:Y:S02]  /*8200*/  F2FP.BF16.F32.PACK_AB R9, R9, R126 ;  /* 0x0000007e0909723e */ /* 0x000fe400000010ff */
        /* <DEDUP_REMOVED lines=25> */
[----:B------:R1:W-:Y:S01]  /*83a0*/  STS [R239+0x3000], R14 ;  /* 0x0030000eef007388 */ /* 0x0003e20000000800 */
        /* <DEDUP_REMOVED lines=18> */
[----:B-1----:R-:W1:Y:S01]  /*84d0*/  @P0 LDC.64 R14, c[0x0][0x458] ;  /* 0x00011600ff0e0b82 */ /* 0x002e620000000a00 */
[----:B------:R-:W-:-:S02]  /*84e0*/  SHF.R.S32.HI R12, RZ, 0x1f, R252 ;  /* 0x0000001fff0c7819 */ /* 0x000fc400000114fc */
[----:B------:R-:W-:Y:S04]  /*84f0*/  STS [R240+0x4400], R3 ;  /* 0x00440003f0007388 */ /* 0x000fe80000000800 */
[----:B------:R-:W-:Y:S04]  /*8500*/  STS [R239+0x5000], R6 ;  /* 0x00500006ef007388 */ /* 0x000fe80000000800 */
[----:B------:R-:W-:Y:S04]  /*8510*/  STS [R239+0x5400], R5 ;  /* 0x00540005ef007388 */ /* 0x000fe80000000800 */
[----:B------:R3:W-:Y:S04]  /*8520*/  STS [R240+0x5000], R2 ;  /* 0x00500002f0007388 */ /* 0x0007e80000000800 */
[----:B------:R4:W-:Y:S04]  /*8530*/  STS [R240+0x5400], R0 ;  /* 0x00540000f0007388 */ /* 0x0009e80000000800 */
[----:B------:R-:W-:Y:S01]  /*8540*/  STS [R239+0x6000], R69 ;  /* 0x00600045ef007388 */ /* 0x000fe20000000800 */
[----:B--2---:R-:W-:-:S03]  /*8550*/  @P0 IADD3 R4, R235, R248, RZ ;  /* 0x000000f8eb040210 */ /* 0x004fc60007ffe0ff */
[----:B------:R-:W-:Y:S04]  /*8560*/  STS [R239+0x6400], R68 ;  /* 0x00640044ef007388 */ /* 0x000fe80000000800 */
[----:B------:R-:W-:Y:S04]  /*8570*/  STS [R240+0x6000], R32 ;  /* 0x00600020f0007388 */ /* 0x000fe80000000800 */
[----:B------:R2:W-:Y:S04]  /*8580*/  STS [R240+0x6400], R34 ;  /* 0x00640022f0007388 */ /* 0x0005e80000000800 */
[----:B------:R1:W-:Y:S01]  /*8590*/  STS [R239+0x7000], R25 ;  /* 0x00700019ef007388 */ /* 0x0003e20000000800 */
[----:B---3--:R-:W3:Y:S03]  /*85a0*/  @P0 LDC.64 R2, c[0x0][0x450] ;  /* 0x00011400ff020b82 */ /* 0x008ee60000000a00 */
[----:B------:R1:W-:Y:S01]  /*85b0*/  STS [R239+0x7400], R26 ;  /* 0x0074001aef007388 */ /* 0x0003e20000000800 */
[----:B----4-:R-:W-:-:S03]  /*85c0*/  @P0 IADD3 R0, R235, R248, RZ ;  /* 0x000000f8eb000210 */ /* 0x010fc60007ffe0ff */
[----:B------:R4:W-:Y:S04]  /*85d0*/  STS [R240+0x7000], R28 ;  /* 0x0070001cf0007388 */ /* 0x0009e80000000800 */
[----:B------:R4:W-:Y:S04]  /*85e0*/  STS [R240+0x7400], R30 ;  /* 0x0074001ef0007388 */ /* 0x0009e80000000800 */
[----:B------:R4:W-:Y:S04]  /*85f0*/  STS [R239+0x8000], R36 ;  /* 0x00800024ef007388 */ /* 0x0009e80000000800 */
[----:B------:R4:W-:Y:S04]  /*8600*/  STS [R239+0x8400], R38 ;  /* 0x00840026ef007388 */ /* 0x0009e80000000800 */
[----:B------:R4:W-:Y:S01]  /*8610*/  STS [R240+0x8000], R48 ;  /* 0x00800030f0007388 */ /* 0x0009e20000000800 */
[----:B---3--:R-:W-:-:S02]  /*8620*/  @P0 IMAD R8, R0, R3, RZ ;  /* 0x0000000300080224 */ /* 0x008fc400078e02ff */
[----:B------:R-:W-:Y:S01]  /*8630*/  @P0 IMAD.WIDE.U32 R6, R0, R2, RZ ;  /* 0x0000000200060225 */ /* 0x000fe200078e00ff */
[----:B------:R4:W-:Y:S03]  /*8640*/  STS [R240+0x8400], R50 ;  /* 0x00840032f0007388 */ /* 0x0009e60000000800 */
[C---:B-1----:R-:W-:Y:S01]  /*8650*/  @P0 IMAD R0, R4.reuse, R15, RZ ;  /* 0x0000000f04000224 */ /* 0x042fe200078e02ff */
[----:B------:R4:W-:Y:S01]  /*8660*/  STS [R239+0x9000], R40 ;  /* 0x00900028ef007388 */ /* 0x0009e20000000800 */
[----:B------:R-:W-:Y:S01]  /*8670*/  @P0 IMAD.WIDE.U32 R4, R4, R14, RZ ;  /* 0x0000000e04040225 */ /* 0x000fe200078e00ff */
[----:B------:R-:W-:Y:S02]  /*8680*/  @P0 IADD3 R11, R7, R8, RZ ;  /* 0x00000008070b0210 */ /* 0x000fe40007ffe0ff */
[----:B------:R4:W-:Y:S01]  /*8690*/  STS [R239+0x9400], R42 ;  /* 0x0094002aef007388 */ /* 0x0009e20000000800 */
[----:B------:R-:W-:Y:S01]  /*86a0*/  @P0 IMAD.MOV.U32 R10, RZ, RZ, R6 ;  /* 0x000000ffff0a0224 */ /* 0x000fe200078e0006 */
[----:B--2---:R-:W-:Y:S01]  /*86b0*/  @P0 IADD3 R34, R5, R0, RZ ;  /* 0x0000000005220210 */ /* 0x004fe20007ffe0ff */
[----:B------:R-:W-:Y:S01]  /*86c0*/  @P0 IMAD.MOV.U32 R33, RZ, RZ, R4 ;  /* 0x000000ffff210224 */ /* 0x000fe200078e0004 */
[----:B------:R4:W-:Y:S01]  /*86d0*/  STS [R240+0x9000], R44 ;  /* 0x0090002cf0007388 */ /* 0x0009e20000000800 */
[----:B------:R-:W-:-:S03]  /*86e0*/  LEA R0, R250, UR5, 0x1 ;  /* 0x00000005fa007c11 */ /* 0x000fc6000f8e08ff */
        /* <DEDUP_REMOVED lines=22> */
.L_x_768:
        /* <DEDUP_REMOVED lines=13> */
.L_x_769:
[----:B------:R-:W-:Y:S01]  /*8920*/  BAR.SYNC.DEFER_BLOCKING 0x0 ;  /* 0x0000000000007b1d */ /* 0x000fe20000010000 */
[----:B------:R-:W-:Y:S01]  /*8930*/  IMAD.SHL.U32 R12, R238, 0x40, RZ ;  /* 0x00000040ee0c7824 */ /* 0x000fe200078e00ff */
[--C-:B------:R-:W-:Y:S01]  /*8940*/  SHF.R.S32.HI R7, RZ, 0x1f, R210.reuse ;  /* 0x0000001fff077819 */ /* 0x100fe200000114d2 */
[----:B------:R-:W-:Y:S01]  /*8950*/  IMAD.MOV.U32 R6, RZ, RZ, R210 ;  /* 0x000000ffff067224 */ /* 0x000fe200078e00d2 */
[----:B------:R-:W-:Y:S01]  /*8960*/  SHF.R.S32.HI R32, RZ, 0x1f, R236 ;  /* 0x0000001fff207819 */ /* 0x000fe200000114ec */
[----:B----4-:R-:W-:Y:S01]  /*8970*/  VIADD R28, R210, 0x40 ;  /* 0x00000040d21c7836 */ /* 0x010fe20000000000 */
[----:B------:R-:W-:Y:S01]  /*8980*/  SHF.R.S32.HI R31, RZ, 0x1f, R12 ;  /* 0x0000001fff1f7819 */ /* 0x000fe2000001140c */
[-C--:B------:R-:W-:Y:S01]  /*8990*/  IMAD.WIDE.U32 R4, R12, R2.reuse, R6 ;  /* 0x000000020c047225 */ /* 0x080fe200078e0006 */
[----:B------:R-:W-:Y:S01]  /*89a0*/  ULDC.64 UR6, c[0x0][0x468] ;  /* 0x00011a0000067ab9 */ /* 0x000fe20000000a00 */
[----:B------:R-:W-:Y:S01]  /*89b0*/  BSSY B0, `(.L_x_770) ;  /* 0x000002b000007945 */ /* 0x000fe20003800000 */
[----:B------:R-:W-:Y:S01]  /*89c0*/  IADD3 R29, R210, 0x80, RZ ;  /* 0x00000080d21d7810 */ /* 0x000fe20007ffe0ff */
[----:B------:R-:W-:Y:S01]  /*89d0*/  IMAD R8, R31, R2, RZ ;  /* 0x000000021f087224 */ /* 0x000fe200078e02ff */
[----:B------:R-:W-:-:S02]  /*89e0*/  IADD3 R4, P0, R10, R4, RZ ;  /* 0x000000040a047210 */ /* 0x000fc40007f1e0ff */
[----:B------:R-:W-:Y:S01]  /*89f0*/  IADD3 R10, R234, 0x20, RZ ;  /* 0x00000020ea0a7810 */ /* 0x000fe20007ffe0ff */
[----:B------:R-:W-:Y:S01]  /*8a00*/  IMAD R9, R12, R3, R8 ;  /* 0x000000030c097224 */ /* 0x000fe200078e0208 */
[----:B------:R-:W-:Y:S01]  /*8a10*/  SHF.R.S32.HI R35, RZ, 0x1f, R234 ;  /* 0x0000001fff237819 */ /* 0x000fe200000114ea */
[----:B------:R-:W-:-:S03]  /*8a20*/  IMAD R8, R238, -0x40, R221 ;  /* 0xffffffc0ee087824 */ /* 0x000fc600078e02dd */
[----:B------:R-:W-:Y:S01]  /*8a30*/  IADD3.X R5, R11, R5, R9, P0, !PT ;  /* 0x000000050b057210 */ /* 0x000fe200007fe409 */
[----:B------:R-:W-:Y:S01]  /*8a40*/  IMAD R9, R32, UR6, RZ ;  /* 0x0000000620097c24 */ /* 0x000fe2000f8e02ff */
[-C--:B------:R-:W-:Y:S01]  /*8a50*/  ISETP.GE.AND P4, PT, R234, R8.reuse, PT ;  /* 0x00000008ea00720c */ /* 0x080fe20003f86270 */
[----:B------:R1:W2:Y:S01]  /*8a60*/  LDS.128 R40, [R0+0x13000] ;  /* 0x0130000000287984 */ /* 0x0002a20000000c00 */
[----:B------:R-:W-:Y:S01]  /*8a70*/  ISETP.GE.AND P3, PT, R10, R8, PT ;  /* 0x000000080a00720c */ /* 0x000fe20003f66270 */
[C---:B------:R-:W-:Y:S02]  /*8a80*/  IMAD R10, R236.reuse, UR7, R9 ;  /* 0x00000007ec0a7c24 */ /* 0x040fe4000f8e0209 */
[----:B------:R1:W3:Y:S01]  /*8a90*/  LDS.128 R36, [R0+0x15000] ;  /* 0x0150000000247984 */ /* 0x0002e20000000c00 */
[----:B------:R-:W-:-:S03]  /*8aa0*/  IMAD.WIDE.U32 R8, R236, UR6, R4 ;  /* 0x00000006ec087c25 */ /* 0x000fc6000f8e0004 */
[----:B------:R1:W4:Y:S02]  /*8ab0*/  LDS.128 R52, [R0+0x18000] ;  /* 0x0180000000347984 */ /* 0x0003240000000c00 */
[----:B------:R-:W-:Y:S02]  /*8ac0*/  IADD3 R13, R10, R9, RZ ;  /* 0x000000090a0d7210 */ /* 0x000fe40007ffe0ff */
        /* <DEDUP_REMOVED lines=9> */
[----:B------:R-:W-:Y:S01]  /*8b60*/  IMAD.MOV.U32 R4, RZ, RZ, R8 ;  /* 0x000000ffff047224 */ /* 0x000fe200078e0008 */
[----:B------:R-:W-:Y:S01]  /*8b70*/  MOV R5, R13 ;  /* 0x0000000d00057202 */ /* 0x000fe20000000f00 */
[----:B------:R-:W3:Y:S01]  /*8b80*/  LDS.128 R20, [R0+0x16000] ;  /* 0x0160000000147984 */ /* 0x000ee20000000c00 */
[-C--:B------:R-:W-:Y:S01]  /*8b90*/  IMAD R30, R35, R2.reuse, RZ ;  /* 0x00000002231e7224 */ /* 0x080fe200078e02ff */
[----:B------:R-:W-:Y:S01]  /*8ba0*/  ISETP.GE.AND P1, PT, R28, UR4, PT ;  /* 0x000000041c007c0c */ /* 0x000fe2000bf26270 */
[----:B------:R-:W-:Y:S01]  /*8bb0*/  ULDC.64 UR6, c[0x0][0x3f0] ;  /* 0x0000fc0000067ab9 */ /* 0x000fe20000000a00 */
[----:B------:R-:W-:Y:S01]  /*8bc0*/  IMAD.WIDE.U32 R10, R234, R2, R4 ;  /* 0x00000002ea0a7225 */ /* 0x000fe200078e0004 */
[----:B------:R-:W-:-:S03]  /*8bd0*/  ISETP.GE.AND P0, PT, R29, UR4, PT ;  /* 0x000000041d007c0c */ /* 0x000fc6000bf06270 */
[----:B------:R-:W-:Y:S02]  /*8be0*/  IMAD R4, R234, R3, R30 ;  /* 0x00000003ea047224 */ /* 0x000fe400078e021e */
[----:B------:R-:W4:Y:S02]  /*8bf0*/  @!P2 LDS.128 R16, [R0+0x12000] ;  /* 0x012000000010a984 */ /* 0x000f240000000c00 */
[----:B------:R-:W-:Y:S01]  /*8c00*/  IMAD.IADD R5, R4, 0x1, R11 ;  /* 0x0000000104057824 */ /* 0x000fe200078e020b */
[----:B------:R-:W-:-:S04]  /*8c10*/  LEA R4, P5, R10, UR6, 0x1 ;  /* 0x000000060a047c11 */ /* 0x000fc8000f8a08ff */
[----:B------:R-:W-:-:S05]  /*8c20*/  LEA.HI.X R5, R10, UR7, R5, 0x1, P5 ;  /* 0x000000070a057c11 */ /* 0x000fca000a8f0c05 */
[----:B--2---:R2:W-:Y:S04]  /*8c30*/  @!P1 STG.E.128 desc[UR14][R4.64+0x80], R24 ;  /* 0x0000801804009986 */ /* 0x0045e8000c101d0e */
[----:B---3--:R2:W-:Y:S04]  /*8c40*/  @!P0 STG.E.128 desc[UR14][R4.64+0x100], R20 ;  /* 0x0001001404008986 */ /* 0x0085e8000c101d0e */
[----:B----4-:R2:W-:Y:S02]  /*8c50*/  @!P2 STG.E.128 desc[UR14][R4.64], R16 ;  /* 0x000000100400a986 */ /* 0x0105e4000c101d0e */
.L_x_771:
[----:B------:R-:W-:Y:S05]  /*8c60*/  BSYNC B0 ;  /* 0x0000000000007941 */ /* 0x000fea0003800000 */
.L_x_770:
[----:B--2---:R2:W1:Y:S01]  /*8c70*/  LDS.128 R16, [R0+0x17000] ;  /* 0x0170000000107984 */ /* 0x0044620000000c00 */
[----:B------:R-:W-:Y:S04]  /*8c80*/  BSSY B0, `(.L_x_772) ;  /* 0x0000014000007945 */ /* 0x000fe80003800000 */
[----:B------:R-:W-:Y:S05]  /*8c90*/  @P3 BRA `(.L_x_773) ;  /* 0x0000000000483947 */ /* 0x000fea0003800000 */
[----:B-12---:R-:W-:Y:S01]  /*8ca0*/  IADD3 R0, P0, R234, 0x20, RZ ;  /* 0x00000020ea007810 */ /* 0x006fe20007f1e0ff */
[----:B------:R-:W-:Y:S01]  /*8cb0*/  ULDC UR4, c[0x0][0x2d0] ;  /* 0x0000b40000047ab9 */ /* 0x000fe20000000800 */
[----:B------:R-:W-:Y:S01]  /*8cc0*/  MOV R5, R13 ;  /* 0x0000000d00057202 */ /* 0x000fe20000000f00 */
        /* <DEDUP_REMOVED lines=14> */
[----:B------:R1:W-:Y:S02]  /*8db0*/  @!P0 STG.E.128 desc[UR14][R2.64+0x100], R16 ;  /* 0x0001001002008986 */ /* 0x0003e4000c101d0e */
.L_x_773:
[----:B------:R-:W-:Y:S05]  /*8dc0*/  BSYNC B0 ;  /* 0x0000000000007941 */ /* 0x000fea0003800000 */
.L_x_772:
[-C--:B-1----:R-:W-:Y:S01]  /*8dd0*/  IMAD.WIDE.U32 R2, R12, R14.reuse, R6 ;  /* 0x0000000e0c027225 */ /* 0x082fe200078e0006 */
[----:B------:R-:W-:Y:S01]  /*8de0*/  ULDC.64 UR6, c[0x0][0x470] ;  /* 0x00011c0000067ab9 */ /* 0x000fe20000000a00 */
[----:B------:R-:W-:Y:S02]  /*8df0*/  BSSY B0, `(.L_x_774) ;  /* 0x000001a000007945 */ /* 0x000fe40003800000 */
[----:B--2---:R-:W-:Y:S01]  /*8e00*/  IMAD R0, R31, R14, RZ ;  /* 0x0000000e1f007224 */ /* 0x004fe200078e02ff */
        /* <DEDUP_REMOVED lines=22> */
[----:B------:R1:W-:Y:S04]  /*8f70*/  @!P1 STG.E.128 desc[UR14][R2.64+0x80], R48 ;  /* 0x0000803002009986 */ /* 0x0003e8000c101d0e */
[----:B------:R1:W-:Y:S02]  /*8f80*/  @!P0 STG.E.128 desc[UR14][R2.64+0x100], R44 ;  /* 0x0001002c02008986 */ /* 0x0003e4000c101d0e */
.L_x_775:
[----:B------:R-:W-:Y:S05]  /*8f90*/  BSYNC B0 ;  /* 0x0000000000007941 */ /* 0x000fea0003800000 */
.L_x_774:
[----:B------:R-:W-:Y:S05]  /*8fa0*/  @P3 BRA `(.L_x_746) ;  /* 0x0000000000483947 */ /* 0x000fea0003800000 */
[----:B------:R-:W-:Y:S01]  /*8fb0*/  IADD3 R0, P0, R234, 0x20, RZ ;  /* 0x00000020ea007810 */ /* 0x000fe20007f1e0ff */
[----:B-1----:R-:W-:Y:S01]  /*8fc0*/  IMAD.MOV.U32 R2, RZ, RZ, R4 ;  /* 0x000000ffff027224 */ /* 0x002fe200078e0004 */
        /* <DEDUP_REMOVED lines=14> */
[----:B------:R2:W-:Y:S04]  /*90b0*/  @!P1 STG.E.128 desc[UR14][R2.64+0x80], R60 ;  /* 0x0000803c02009986 */ /* 0x0005e8000c101d0e */
[----:B------:R2:W-:Y:S02]  /*90c0*/  @!P0 STG.E.128 desc[UR14][R2.64+0x100], R56 ;  /* 0x0001003802008986 */ /* 0x0005e4000c101d0e */
.L_x_746:
[----:B------:R-:W-:Y:S05]  /*90d0*/  BSYNC B1 ;  /* 0x0000000000017941 */ /* 0x000fea0003800000 */
.L_x_732:
[----:B------:R-:W3:Y:S02]  /*90e0*/  LDC R0, c[0x0][0xc] ;  /* 0x00000300ff007b82 */ /* 0x000ee40000000800 */
[----:B---3--:R-:W-:-:S04]  /*90f0*/  IADD3 R238, R0, R238, RZ ;  /* 0x000000ee00ee7210 */ /* 0x008fc80007ffe0ff */
[----:B------:R-:W-:-:S13]  /*9100*/  ISETP.GE.AND P0, PT, R238, UR12, PT ;  /* 0x0000000cee007c0c */ /* 0x000fda000bf06270 */
[----:B------:R-:W-:Y:S05]  /*9110*/  @P0 BRA `(.L_x_776) ;  /* 0x0000000000040947 */ /* 0x000fea0003800000 */
[----:B------:R-:W-:Y:S05]  /*9120*/  BRA `(.L_x_777) ;  /* 0xffffff7400f47947 */ /* 0x000fea000383ffff */
.L_x_776:
[----:B------:R-:W-:Y:S05]  /*9130*/  EXIT ;  /* 0x000000000000794d */ /* 0x000fea0003800000 */
.L_x_778:
        /* <DEDUP_REMOVED lines=12> */
.L_x_823:


//--------------------- .text._ZN5flash25flash_bwd_dot_do_o_kernelILb0E23Flash_bwd_kernel_traitsILi192ELi64ELi64ELi8ELi4ELi2ELi2ELb0ELb0EN7cutlass10bfloat16_tE19Flash_kernel_traitsILi192ELi64ELi64ELi8ES3_EEEEvNS_16Flash_bwd_paramsE --------------------------
	.section	.text._ZN5flash25flash_bwd_dot_do_o_kernelILb0E23Flash_bwd_kernel_traitsILi192ELi64ELi64ELi8ELi4ELi2ELi2ELb0ELb0EN7cutlass10bfloat16_tE19Flash_kernel_traitsILi192ELi64ELi64ELi8ES3_EEEEvNS_16Flash_bwd_paramsE,"ax",@progbits
	.align	128
        .global         _ZN5flash25flash_bwd_dot_do_o_kernelILb0E23Flash_bwd_kernel_traitsILi192ELi64ELi64ELi8ELi4ELi2ELi2ELb0ELb0EN7cutlass10bfloat16_tE19Flash_kernel_traitsILi192ELi64ELi64ELi8ES3_EEEEvNS_16Flash_bwd_paramsE
        .type           _ZN5flash25flash_bwd_dot_do_o_kernelILb0E23Flash_bwd_kernel_traitsILi192ELi64ELi64ELi8ELi4ELi2ELi2ELb0ELb0EN7cutlass10bfloat16_tE19Flash_kernel_traitsILi192ELi64ELi64ELi8ES3_EEEEvNS_16Flash_bwd_paramsE,@function
        .size           _ZN5flash25flash_bwd_dot_do_o_kernelILb0E23Flash_bwd_kernel_traitsILi192ELi64ELi64ELi8ELi4ELi2ELi2ELb0ELb0EN7cutlass10bfloat16_tE19Flash_kernel_traitsILi192ELi64ELi64ELi8ES3_EEEEvNS_16Flash_bwd_paramsE,(.L_x_824 - _ZN5flash25flash_bwd_dot_do_o_kernelILb0E23Flash_bwd_kernel_traitsILi192ELi64ELi64ELi8ELi4ELi2ELi2ELb0ELb0EN7cutlass10bfloat16_tE19Flash_kernel_traitsILi192ELi64ELi64ELi8ES3_EEEEvNS_16Flash_bwd_paramsE)
        .other          _ZN5flash25flash_bwd_dot_do_o_kernelILb0E23Flash_bwd_kernel_traitsILi192ELi64ELi64ELi8ELi4ELi2ELi2ELb0ELb0EN7cutlass10bfloat16_tE19Flash_kernel_traitsILi192ELi64ELi64ELi8ES3_EEEEvNS_16Flash_bwd_paramsE,@"STO_CUDA_ENTRY STV_DEFAULT"
_ZN5flash25flash_bwd_dot_do_o_kernelILb0E23Flash_bwd_kernel_traitsILi192ELi64ELi64ELi8ELi4ELi2ELi2ELb0ELb0EN7cutlass10bfloat16_tE19Flash_kernel_traitsILi192ELi64ELi64ELi8ES3_EEEEvNS_16Flash_bwd_paramsE:
.text._ZN5flash25flash_bwd_dot_do_o_kernelILb0E23Flash_bwd_kernel_traitsILi192ELi64ELi64ELi8ELi4ELi2ELi2ELb0ELb0EN7cutlass10bfloat16_tE19Flash_kernel_traitsILi192ELi64ELi64ELi8ES3_EEEEvNS_16Flash_bwd_paramsE:
        /* <DEDUP_REMOVED lines=56> */
.L_x_779:
[----:B------:R-:W0:Y:S08]  /*0380*/  LDC R6, c[0x0][0x270] ;  /* 0x00009c00ff067b82 */ /* 0x000e300000000800 */
[----:B------:R-:W1:Y:S01]  /*0390*/  LDC R3, c[0x0][0x2d4] ;  /* 0x0000b500ff037b82 */ /* 0x000e620000000800 */
[----:B0-----:R-:W-:-:S04]  /*03a0*/  IMAD R6, R9, R6, UR5 ;  /* 0x0000000509067e24 */ /* 0x001fc8000f8e0206 */
[----:B-1----:R-:W-:-:S07]  /*03b0*/  IMAD R6, R6, R3, RZ ;  /* 0x0000000306067224 */ /* 0x002fce00078e02ff */
.L_x_780:
        /* <DEDUP_REMOVED lines=67> */
.L_x_782:
[----:B------:R-:W-:Y:S05]  /*07f0*/  BSYNC B0 ;  /* 0x0000000000007941 */ /* 0x000fea0003800000 */
.L_x_781:
        /* <DEDUP_REMOVED lines=20> */
.L_x_784:
[----:B------:R-:W-:Y:S05]  /*0940*/  BSYNC B0 ;  /* 0x0000000000007941 */ /* 0x000fea0003800000 */
.L_x_783:
        /* <DEDUP_REMOVED lines=27> */
.L_x_786:
[----:B------:R-:W-:Y:S05]  /*0b00*/  BSYNC B0 ;  /* 0x0000000000007941 */ /* 0x000fea0003800000 */
.L_x_785:
        /* <DEDUP_REMOVED lines=25> */
.L_x_788:
[----:B------:R-:W-:Y:S05]  /*0ca0*/  BSYNC B0 ;  /* 0x0000000000007941 */ /* 0x000fea0003800000 */
.L_x_787:
        /* <DEDUP_REMOVED lines=171> */
.L_x_789:
        /* <DEDUP_REMOVED lines=10> */
.L_x_824:


//--------------------- .text._ZN5flash25flash_bwd_dot_do_o_kernelILb1E23Flash_bwd_kernel_traitsILi192ELi64ELi64ELi8ELi4ELi2ELi2ELb0ELb0EN7cutlass10bfloat16_tE19Flash_kernel_traitsILi192ELi64ELi64ELi8ES3_EEEEvNS_16Flash_bwd_paramsE --------------------------
	.section	.text._ZN5flash25flash_bwd_dot_do_o_kernelILb1E23Flash_bwd_kernel_traitsILi192ELi64ELi64ELi8ELi4ELi2ELi2ELb0ELb0EN7cutlass10bfloat16_tE19Flash_kernel_traitsILi192ELi64ELi64ELi8ES3_EEEEvNS_16Flash_bwd_paramsE,"ax",@progbits
	.align	128
        .global         _ZN5flash25flash_bwd_dot_do_o_kernelILb1E23Flash_bwd_kernel_traitsILi192ELi64ELi64ELi8ELi4ELi2ELi2ELb0ELb0EN7cutlass10bfloat16_tE19Flash_kernel_traitsILi192ELi64ELi64ELi8ES3_EEEEvNS_16Flash_bwd_paramsE
        .type           _ZN5flash25flash_bwd_dot_do_o_kernelILb1E23Flash_bwd_kernel_traitsILi192ELi64ELi64ELi8ELi4ELi2ELi2ELb0ELb0EN7cutlass10bfloat16_tE19Flash_kernel_traitsILi192ELi64ELi64ELi8ES3_EEEEvNS_16Flash_bwd_paramsE,@function
        .size           _ZN5flash25flash_bwd_dot_do_o_kernelILb1E23Flash_bwd_kernel_traitsILi192ELi64ELi64ELi8ELi4ELi2ELi2ELb0ELb0EN7cutlass10bfloat16_tE19Flash_kernel_traitsILi192ELi64ELi64ELi8ES3_EEEEvNS_16Flash_bwd_paramsE,(.L_x_825 - _ZN5flash25flash_bwd_dot_do_o_kernelILb1E23Flash_bwd_kernel_traitsILi192ELi64ELi64ELi8ELi4ELi2ELi2ELb0ELb0EN7cutlass10bfloat16_tE19Flash_kernel_traitsILi192ELi64ELi64ELi8ES3_EEEEvNS_16Flash_bwd_paramsE)
        .other          _ZN5flash25flash_bwd_dot_do_o_kernelILb1E23Flash_bwd_kernel_traitsILi192ELi64ELi64ELi8ELi4ELi2ELi2ELb0ELb0EN7cutlass10bfloat16_tE19Flash_kernel_traitsILi192ELi64ELi64ELi8ES3_EEEEvNS_16Flash_bwd_paramsE,@"STO_CUDA_ENTRY STV_DEFAULT"
_ZN5flash25flash_bwd_dot_do_o_kernelILb1E23Flash_bwd_kernel_traitsILi192ELi64ELi64ELi8ELi4ELi2ELi2ELb0ELb0EN7cutlass10bfloat16_tE19Flash_kernel_traitsILi192ELi64ELi64ELi8ES3_EEEEvNS_16Flash_bwd_paramsE:
.text._ZN5flash25flash_bwd_dot_do_o_kernelILb1E23Flash_bwd_kernel_traitsILi192ELi64ELi64ELi8ELi4ELi2ELi2ELb0ELb0EN7cutlass10bfloat16_tE19Flash_kernel_traitsILi192ELi64ELi64ELi8ES3_EEEEvNS_16Flash_bwd_paramsE:
        /* <DEDUP_REMOVED lines=63> */
.L_x_790:
        /* <DEDUP_REMOVED lines=27> */
.L_x_791:
[----:B------:R-:W-:-:S04]  /*05a0*/  IMAD R11, R11, R0, R28 ;  /* 0x000000000b0b7224 */ /* 0x000fc800078e021c */
[----:B------:R-:W-:-:S07]  /*05b0*/  IMAD R30, R11, R30, RZ ;  /* 0x0000001e0b1e7224 */ /* 0x000fce00078e02ff */
.L_x_792:
        /* <DEDUP_REMOVED lines=74> */
.L_x_794:
[----:B------:R-:W-:Y:S05]  /*0a60*/  BSYNC B0 ;  /* 0x0000000000007941 */ /* 0x000fea0003800000 */
.L_x_793:
        /* <DEDUP_REMOVED lines=20> */
.L_x_796:
[----:B------:R-:W-:Y:S05]  /*0bb0*/  BSYNC B0 ;  /* 0x0000000000007941 */ /* 0x000fea0003800000 */
.L_x_795:
        /* <DEDUP_REMOVED lines=31> */
.L_x_798:
[----:B------:R-:W-:Y:S05]  /*0db0*/  BSYNC B0 ;  /* 0x0000000000007941 */ /* 0x000fea0003800000 */
.L_x_797:
        /* <DEDUP_REMOVED lines=26> */
.L_x_800:
[----:B------:R-:W-:Y:S05]  /*0f60*/  BSYNC B0 ;  /* 0x0000000000007941 */ /* 0x000fea0003800000 */
.L_x_799:
        /* <DEDUP_REMOVED lines=189> */
.L_x_801:
        /* <DEDUP_REMOVED lines=12> */
.L_x_825:


//--------------------- .nv.shared._ZN5flash44flash_bwd_dq_dk_dv_loop_seqk_parallel_kernelI23Flash_bwd_kernel_traitsILi192ELi64ELi64ELi8ELi4ELi2ELi2ELb1ELb1EN7cutlass10bfloat16_tE19Flash_kernel_traitsILi192ELi64ELi64ELi8ES3_EELb0ELb1ELb0ELb0ELb0ELb0ELb0EEEvNS_16Flash_bwd_paramsE --------------------------
	.section	.nv.shared._ZN5flash44flash_bwd_dq_dk_dv_loop_seqk_parallel_kernelI23Flash_bwd_kernel_traitsILi192ELi64ELi64ELi8ELi4ELi2ELi2ELb1ELb1EN7cutlass10bfloat16_tE19Flash_kernel_traitsILi192ELi64ELi64ELi8ES3_EELb0ELb1ELb0ELb0ELb0ELb0ELb0EEEvNS_16Flash_bwd_paramsE,"aw",@nobits
	.sectionflags	@""
	.align	16
	.zero		1024


//--------------------- .nv.shared.reserved.0     --------------------------
	.section	.nv.shared.reserved.0,"aw",@nobits
	.weak		__nv_reservedSMEM_offset_0_alias
	.size		__nv_reservedSMEM_offset_0_alias, 0, 0
	.other		__nv_reservedSMEM_offset_0_alias,@"STO_CUDA_RESERVED_SHARED STV_DEFAULT"
__nv_reservedSMEM_offset_0_alias:
	.zero		0


//--------------------- .nv.global                --------------------------
	.section	.nv.global,"aw",@nobits
.nv.global:
	.type		_ZN73_INTERNAL_f87d3d6e_37_flash_bwd_hdim192_bf16_causal_sm80_cu_0106449f_28074cute1_E,@object
	.size		_ZN73_INTERNAL_f87d3d6e_37_flash_bwd_hdim192_bf16_causal_sm80_cu_0106449f_28074cute1_E,(_ZN73_INTERNAL_f87d3d6e_37_flash_bwd_hdim192_bf16_causal_sm80_cu_0106449f_28074cuda3std3__45__cpo6cbeginE - _ZN73_INTERNAL_f87d3d6e_37_flash_bwd_hdim192_bf16_causal_sm80_cu_0106449f_28074cute1_E)
_ZN73_INTERNAL_f87d3d6e_37_flash_bwd_hdim192_bf16_causal_sm80_cu_0106449f_28074cute1_E:
	.zero		1
	.type		_ZN73_INTERNAL_f87d3d6e_37_flash_bwd_hdim192_bf16_causal_sm80_cu_0106449f_28074cuda3std3__45__cpo6cbeginE,@object
	.size		_ZN73_INTERNAL_f87d3d6e_37_flash_bwd_hdim192_bf16_causal_sm80_cu_0106449f_28074cuda3std3__45__cpo6cbeginE,(_ZN73_INTERNAL_f87d3d6e_37_flash_bwd_hdim192_bf16_causal_sm80_cu_0106449f_28074cuda3std3__48in_placeE - _ZN73_INTERNAL_f87d3d6e_37_flash_bwd_hdim192_bf16_causal_sm80_cu_0106449f_28074cuda3std3__45__cpo6cbeginE)
_ZN73_INTERNAL_f87d3d6e_37_flash_bwd_hdim192_bf16_causal_sm80_cu_0106449f_28074cuda3std3__45__cpo6cbeginE:
	.zero		1
	.type		_ZN73_INTERNAL_f87d3d6e_37_flash_bwd_hdim192_bf16_causal_sm80_cu_0106449f_28074cuda3std3__48in_placeE,@object
	.size		_ZN73_INTERNAL_f87d3d6e_37_flash_bwd_hdim192_bf16_causal_sm80_cu_0106449f_28074cuda3std3__48in_placeE,(_ZN73_INTERNAL_f87d3d6e_37_flash_bwd_hdim192_bf16_causal_sm80_cu_0106449f_28074cuda3std6ranges3__45__cpo9iter_moveE - _ZN73_INTERNAL_f87d3d6e_37_flash_bwd_hdim192_bf16_causal_sm80_cu_0106449f_28074cuda3std3__48in_placeE)
_ZN73_INTERNAL_f87d3d6e_37_flash_bwd_hdim192_bf16_causal_sm80_cu_0106449f_28074cuda3std3__48in_placeE:
	.zero		1
	.type		_ZN73_INTERNAL_f87d3d6e_37_flash_bwd_hdim192_bf16_causal_sm80_cu_0106449f_28074cuda3std6ranges3__45__cpo9iter_moveE,@object
	.size		_ZN73_INTERNAL_f87d3d6e_37_flash_bwd_hdim192_bf16_causal_sm80_cu_0106449f_28074cuda3std6ranges3__45__cpo9iter_moveE,(_ZN73_INTERNAL_f87d3d6e_37_flash_bwd_hdim192_bf16_causal_sm80_cu_0106449f_28074cuda3std3__45__cpo5beginE - _ZN73_INTERNAL_f87d3d6e_37_flash_bwd_hdim192_bf16_causal_sm80_cu_0106449f_28074cuda3std6ranges3__45__cpo9iter_moveE)
_ZN73_INTERNAL_f87d3d6e_37_flash_bwd_hdim192_bf16_causal_sm80_cu_0106449f_28074cuda3std6ranges3__45__cpo9iter_moveE:
	.zero		1
	.type		_ZN73_INTERNAL_f87d3d6e_37_flash_bwd_hdim192_bf16_causal_sm80_cu_0106449f_28074cuda3std3__45__cpo5beginE,@object
	.size		_ZN73_INTERNAL_f87d3d6e_37_flash_bwd_hdim192_bf16_causal_sm80_cu_0106449f_28074cuda3std3__45__cpo5beginE,(_ZN73_INTERNAL_f87d3d6e_37_flash_bwd_hdim192_bf16_causal_sm80_cu_0106449f_28074cuda3std3__475_GLOBAL__N__f87d3d6e_37_flash_bwd_hdim192_bf16_causal_sm80_cu_0106449f_28076ignoreE - _ZN73_INTERNAL_f87d3d6e_37_flash_bwd_hdim192_bf16_causal_sm80_cu_0106449f_28074cuda3std3__45__cpo5beginE)
_ZN73_INTERNAL_f87d3d6e_37_flash_bwd_hdim192_bf16_causal_sm80_cu_0106449f_28074cuda3std3__45__cpo5beginE:
	.zero		1
	.type		_ZN73_INTERNAL_f87d3d6e_37_flash_bwd_hdim192_bf16_causal_sm80_cu_0106449f_28074cuda3std3__475_GLOBAL__N__f87d3d6e_37_flash_bwd_hdim192_bf16_causal_sm80_cu_0106449f_28076ignoreE,@object
	.size		_ZN73_INTERNAL_f87d3d6e_37_flash_bwd_hdim192_bf16_causal_sm80_cu_0106449f_28074cuda3std3__475_GLOBAL__N__f87d3d6e_37_flash_bwd_hdim192_bf16_causal_sm80_cu_0106449f_28076ignoreE,(_ZN73_INTERNAL_f87d3d6e_37_flash_bwd_hdim192_bf16_causal_sm80_cu_0106449f_28074cute7productE - _ZN73_INTERNAL_f87d3d6e_37_flash_bwd_hdim192_bf16_causal_sm80_cu_0106449f_28074cuda3std3__475_GLOBAL__N__f87d3d6e_37_flash_bwd_hdim192_bf16_causal_sm80_cu_0106449f_28076ignoreE)
_ZN73_INTERNAL_f87d3d6e_37_flash_bwd_hdim192_bf16_causal_sm80_cu_0106449f_28074cuda3std3__475_GLOBAL__N__f87d3d6e_37_flash_bwd_hdim192_bf16_causal_sm80_cu_0106449f_28076ignoreE:
	.zero		1
	.type		_ZN73_INTERNAL_f87d3d6e_37_flash_bwd_hdim192_bf16_causal_sm80_cu_0106449f_28074cute7productE,@object
	.size		_ZN73_INTERNAL_f87d3d6e_37_flash_bwd_hdim192_bf16_causal_sm80_cu_0106449f_28074cute7productE,(_ZN73_INTERNAL_f87d3d6e_37_flash_bwd_hdim192_bf16_causal_sm80_cu_0106449f_28074cuda3std3__45__cpo3endE - _ZN73_INTERNAL_f87d3d6e_37_flash_bwd_hdim192_bf16_causal_sm80_cu_0106449f_28074cute7productE)
_ZN73_INTERNAL_f87d3d6e_37_flash_bwd_hdim192_bf16_causal_sm80_cu_0106449f_28074cute7productE:
	.zero		1
	.type		_ZN73_INTERNAL_f87d3d6e_37_flash_bwd_hdim192_bf16_causal_sm80_cu_0106449f_28074cuda3std3__45__cpo3endE,@object
	.size		_ZN73_INTERNAL_f87d3d6e_37_flash_bwd_hdim192_bf16_causal_sm80_cu_0106449f_28074cuda3std3__45__cpo3endE,(_ZN73_INTERNAL_f87d3d6e_37_flash_bwd_hdim192_bf16_causal_sm80_cu_0106449f_28074cuda3std3__419piecewise_constructE - _ZN73_INTERNAL_f87d3d6e_37_flash_bwd_hdim192_bf16_causal_sm80_cu_0106449f_28074cuda3std3__45__cpo3endE)
_ZN73_INTERNAL_f87d3d6e_37_flash_bwd_hdim192_bf16_causal_sm80_cu_0106449f_28074cuda3std3__45__cpo3endE:
	.zero		1
	.type		_ZN73_INTERNAL_f87d3d6e_37_flash_bwd_hdim192_bf16_causal_sm80_cu_0106449f_28074cuda3std3__419piecewise_constructE,@object
	.size		_ZN73_INTERNAL_f87d3d6e_37_flash_bwd_hdim192_bf16_causal_sm80_cu_0106449f_28074cuda3std3__419piecewise_constructE,(_ZN73_INTERNAL_f87d3d6e_37_flash_bwd_hdim192_bf16_causal_sm80_cu_0106449f_28074cuda3std3__45__cpo4cendE - _ZN73_INTERNAL_f87d3d6e_37_flash_bwd_hdim192_bf16_causal_sm80_cu_0106449f_28074cuda3std3__419piecewise_constructE)
_ZN73_INTERNAL_f87d3d6e_37_flash_bwd_hdim192_bf16_causal_sm80_cu_0106449f_28074cuda3std3__419piecewise_constructE:
	.zero		1
	.type		_ZN73_INTERNAL_f87d3d6e_37_flash_bwd_hdim192_bf16_causal_sm80_cu_0106449f_28074cuda3std3__45__cpo4cendE,@object
	.size		_ZN73_INTERNAL_f87d3d6e_37_flash_bwd_hdim192_bf16_causal_sm80_cu_0106449f_28074cuda3std3__45__cpo4cendE,(_ZN73_INTERNAL_f87d3d6e_37_flash_bwd_hdim192_bf16_causal_sm80_cu_0106449f_28074cuda3std6ranges3__45__cpo4swapE - _ZN73_INTERNAL_f87d3d6e_37_flash_bwd_hdim192_bf16_causal_sm80_cu_0106449f_28074cuda3std3__45__cpo4cendE)
_ZN73_INTERNAL_f87d3d6e_37_flash_bwd_hdim192_bf16_causal_sm80_cu_0106449f_28074cuda3std3__45__cpo4cendE:
	.zero		1
	.type		_ZN73_INTERNAL_f87d3d6e_37_flash_bwd_hdim192_bf16_causal_sm80_cu_0106449f_28074cuda3std6ranges3__45__cpo4swapE,@object
	.size		_ZN73_INTERNAL_f87d3d6e_37_flash_bwd_hdim192_bf16_causal_sm80_cu_0106449f_28074cuda3std6ranges3__45__cpo4swapE,(.L_7 - _ZN73_INTERNAL_f87d3d6e_37_flash_bwd_hdim192_bf16_causal_sm80_cu_0106449f_28074cuda3std6ranges3__45__cpo4swapE)
_ZN73_INTERNAL_f87d3d6e_37_flash_bwd_hdim192_bf16_causal_sm80_cu_0106449f_28074cuda3std6ranges3__45__cpo4swapE:
	.zero		1
.L_7:


//--------------------- .nv.shared._ZN5flash44flash_bwd_dq_dk_dv_loop_seqk_parallel_kernelI23Flash_bwd_kernel_traitsILi192ELi64ELi64ELi8ELi4ELi2ELi2ELb1ELb1EN7cutlass10bfloat16_tE19Flash_kernel_traitsILi192ELi64ELi64ELi8ES3_EELb0ELb1ELb0ELb0ELb0ELb1ELb0EEEvNS_16Flash_bwd_paramsE --------------------------
	.section	.nv.shared._ZN5flash44flash_bwd_dq_dk_dv_loop_seqk_parallel_kernelI23Flash_bwd_kernel_traitsILi192ELi64ELi64ELi8ELi4ELi2ELi2ELb1ELb1EN7cutlass10bfloat16_tE19Flash_kernel_traitsILi192ELi64ELi64ELi8ES3_EELb0ELb1ELb0ELb0ELb0ELb1ELb0EEEvNS_16Flash_bwd_paramsE,"aw",@nobits
	.sectionflags	@""
	.align	16
	.zero		1024


//--------------------- .nv.shared._ZN5flash44flash_bwd_dq_dk_dv_loop_seqk_parallel_kernelI23Flash_bwd_kernel_traitsILi192ELi64ELi64ELi8ELi4ELi2ELi2ELb1ELb1EN7cutlass10bfloat16_tE19Flash_kernel_traitsILi192ELi64ELi64ELi8ES3_EELb0ELb1ELb0ELb1ELb0ELb0ELb0EEEvNS_16Flash_bwd_paramsE --------------------------
	.section	.nv.shared._ZN5flash44flash_bwd_dq_dk_dv_loop_seqk_parallel_kernelI23Flash_bwd_kernel_traitsILi192ELi64ELi64ELi8ELi4ELi2ELi2ELb1ELb1EN7cutlass10bfloat16_tE19Flash_kernel_traitsILi192ELi64ELi64ELi8ES3_EELb0ELb1ELb0ELb1ELb0ELb0ELb0EEEvNS_16Flash_bwd_paramsE,"aw",@nobits
	.sectionflags	@""
	.align	16
	.zero		1024


//--------------------- .nv.shared._ZN5flash44flash_bwd_dq_dk_dv_loop_seqk_parallel_kernelI23Flash_bwd_kernel_traitsILi192ELi64ELi64ELi8ELi4ELi2ELi2ELb0ELb0EN7cutlass10bfloat16_tE19Flash_kernel_traitsILi192ELi64ELi64ELi8ES3_EELb0ELb1ELb0ELb0ELb0ELb0ELb0EEEvNS_16Flash_bwd_paramsE --------------------------
	.section	.nv.shared._ZN5flash44flash_bwd_dq_dk_dv_loop_seqk_parallel_kernelI23Flash_bwd_kernel_traitsILi192ELi64ELi64ELi8ELi4ELi2ELi2ELb0ELb0EN7cutlass10bfloat16_tE19Flash_kernel_traitsILi192ELi64ELi64ELi8ES3_EELb0ELb1ELb0ELb0ELb0ELb0ELb0EEEvNS_16Flash_bwd_paramsE,"aw",@nobits
	.sectionflags	@""
	.align	16
	.zero		1024


//--------------------- .nv.shared._ZN5flash44flash_bwd_dq_dk_dv_loop_seqk_parallel_kernelI23Flash_bwd_kernel_traitsILi192ELi64ELi64ELi8ELi4ELi2ELi2ELb0ELb0EN7cutlass10bfloat16_tE19Flash_kernel_traitsILi192ELi64ELi64ELi8ES3_EELb0ELb1ELb0ELb0ELb0ELb1ELb0EEEvNS_16Flash_bwd_paramsE --------------------------
	.section	.nv.shared._ZN5flash44flash_bwd_dq_dk_dv_loop_seqk_parallel_kernelI23Flash_bwd_kernel_traitsILi192ELi64ELi64ELi8ELi4ELi2ELi2ELb0ELb0EN7cutlass10bfloat16_tE19Flash_kernel_traitsILi192ELi64ELi64ELi8ES3_EELb0ELb1ELb0ELb0ELb0ELb1ELb0EEEvNS_16Flash_bwd_paramsE,"aw",@nobits
	.sectionflags	@""
	.align	16
	.zero		1024


//--------------------- .nv.shared._ZN5flash44flash_bwd_dq_dk_dv_loop_seqk_parallel_kernelI23Flash_bwd_kernel_traitsILi192ELi64ELi64ELi8ELi4ELi2ELi2ELb0ELb0EN7cutlass10bfloat16_tE19Flash_kernel_traitsILi192ELi64ELi64ELi8ES3_EELb0ELb1ELb0ELb1ELb0ELb0ELb0EEEvNS_16Flash_bwd_paramsE --------------------------
	.section	.nv.shared._ZN5flash44flash_bwd_dq_dk_dv_loop_seqk_parallel_kernelI23Flash_bwd_kernel_traitsILi192ELi64ELi64ELi8ELi4ELi2ELi2ELb0ELb0EN7cutlass10bfloat16_tE19Flash_kernel_traitsILi192ELi64ELi64ELi8ES3_EELb0ELb1ELb0ELb1ELb0ELb0ELb0EEEvNS_16Flash_bwd_paramsE,"aw",@nobits
	.sectionflags	@""
	.align	16
	.zero		1024


//--------------------- .nv.shared._ZN5flash27flash_bwd_convert_dq_kernelI23Flash_bwd_kernel_traitsILi192ELi64ELi64ELi8ELi4ELi2ELi2ELb1ELb1EN7cutlass10bfloat16_tE19Flash_kernel_traitsILi192ELi64ELi64ELi8ES3_EEEEvNS_16Flash_bwd_paramsEi --------------------------
	.section	.nv.shared._ZN5flash27flash_bwd_convert_dq_kernelI23Flash_bwd_kernel_traitsILi192ELi64ELi64ELi8ELi4ELi2ELi2ELb1ELb1EN7cutlass10bfloat16_tE19Flash_kernel_traitsILi192ELi64ELi64ELi8ES3_EEEEvNS_16Flash_bwd_paramsEi,"aw",@nobits
	.sectionflags	@""
	.align	16
	.zero		1024


//--------------------- .nv.shared._ZN5flash44flash_bwd_dq_dk_dv_loop_seqk_parallel_kernelI23Flash_bwd_kernel_traitsILi192ELi64ELi64ELi8ELi4ELi2ELi2ELb1ELb1EN7cutlass10bfloat16_tE19Flash_kernel_traitsILi192ELi64ELi64ELi8ES3_EELb1ELb1ELb0ELb0ELb0ELb0ELb0EEEvNS_16Flash_bwd_paramsE --------------------------
	.section	.nv.shared._ZN5flash44flash_bwd_dq_dk_dv_loop_seqk_parallel_kernelI23Flash_bwd_kernel_traitsILi192ELi64ELi64ELi8ELi4ELi2ELi2ELb1ELb1EN7cutlass10bfloat16_tE19Flash_kernel_traitsILi192ELi64ELi64ELi8ES3_EELb1ELb1ELb0ELb0ELb0ELb0ELb0EEEvNS_16Flash_bwd_paramsE,"aw",@nobits
	.sectionflags	@""
	.align	16
	.zero		1024


//--------------------- .nv.shared._ZN5flash44flash_bwd_dq_dk_dv_loop_seqk_parallel_kernelI23Flash_bwd_kernel_traitsILi192ELi64ELi64ELi8ELi4ELi2ELi2ELb1ELb1EN7cutlass10bfloat16_tE19Flash_kernel_traitsILi192ELi64ELi64ELi8ES3_EELb0ELb1ELb0ELb0ELb0ELb0ELb1EEEvNS_16Flash_bwd_paramsE --------------------------
	.section	.nv.shared._ZN5flash44flash_bwd_dq_dk_dv_loop_seqk_parallel_kernelI23Flash_bwd_kernel_traitsILi192ELi64ELi64ELi8ELi4ELi2ELi2ELb1ELb1EN7cutlass10bfloat16_tE19Flash_kernel_traitsILi192ELi64ELi64ELi8ES3_EELb0ELb1ELb0ELb0ELb0ELb0ELb1EEEvNS_16Flash_bwd_paramsE,"aw",@nobits
	.sectionflags	@""
	.align	16
	.zero		1024


//--------------------- .nv.shared._ZN5flash44flash_bwd_dq_dk_dv_loop_seqk_parallel_kernelI23Flash_bwd_kernel_traitsILi192ELi64ELi64ELi8ELi4ELi2ELi2ELb1ELb1EN7cutlass10bfloat16_tE19Flash_kernel_traitsILi192ELi64ELi64ELi8ES3_EELb1ELb1ELb0ELb0ELb0ELb1ELb0EEEvNS_16Flash_bwd_paramsE --------------------------
	.section	.nv.shared._ZN5flash44flash_bwd_dq_dk_dv_loop_seqk_parallel_kernelI23Flash_bwd_kernel_traitsILi192ELi64ELi64ELi8ELi4ELi2ELi2ELb1ELb1EN7cutlass10bfloat16_tE19Flash_kernel_traitsILi192ELi64ELi64ELi8ES3_EELb1ELb1ELb0ELb0ELb0ELb1ELb0EEEvNS_16Flash_bwd_paramsE,"aw",@nobits
	.sectionflags	@""
	.align	16
	.zero		1024


//--------------------- .nv.shared._ZN5flash44flash_bwd_dq_dk_dv_loop_seqk_parallel_kernelI23Flash_bwd_kernel_traitsILi192ELi64ELi64ELi8ELi4ELi2ELi2ELb1ELb1EN7cutlass10bfloat16_tE19Flash_kernel_traitsILi192ELi64ELi64ELi8ES3_EELb0ELb1ELb0ELb0ELb0ELb1ELb1EEEvNS_16Flash_bwd_paramsE --------------------------
	.section	.nv.shared._ZN5flash44flash_bwd_dq_dk_dv_loop_seqk_parallel_kernelI23Flash_bwd_kernel_traitsILi192ELi64ELi64ELi8ELi4ELi2ELi2ELb1ELb1EN7cutlass10bfloat16_tE19Flash_kernel_traitsILi192ELi64ELi64ELi8ES3_EELb0ELb1ELb0ELb0ELb0ELb1ELb1EEEvNS_16Flash_bwd_paramsE,"aw",@nobits
	.sectionflags	@""
	.align	16
	.zero		1024


//--------------------- .nv.shared._ZN5flash44flash_bwd_dq_dk_dv_loop_seqk_parallel_kernelI23Flash_bwd_kernel_traitsILi192ELi64ELi64ELi8ELi4ELi2ELi2ELb1ELb1EN7cutlass10bfloat16_tE19Flash_kernel_traitsILi192ELi64ELi64ELi8ES3_EELb1ELb1ELb0ELb1ELb0ELb0ELb0EEEvNS_16Flash_bwd_paramsE --------------------------
	.section	.nv.shared._ZN5flash44flash_bwd_dq_dk_dv_loop_seqk_parallel_kernelI23Flash_bwd_kernel_traitsILi192ELi64ELi64ELi8ELi4ELi2ELi2ELb1ELb1EN7cutlass10bfloat16_tE19Flash_kernel_traitsILi192ELi64ELi64ELi8ES3_EELb1ELb1ELb0ELb1ELb0ELb0ELb0EEEvNS_16Flash_bwd_paramsE,"aw",@nobits
	.sectionflags	@""
	.align	16
	.zero		1024


//--------------------- .nv.shared._ZN5flash44flash_bwd_dq_dk_dv_loop_seqk_parallel_kernelI23Flash_bwd_kernel_traitsILi192ELi64ELi64ELi8ELi4ELi2ELi2ELb1ELb1EN7cutlass10bfloat16_tE19Flash_kernel_traitsILi192ELi64ELi64ELi8ES3_EELb0ELb1ELb0ELb1ELb0ELb0ELb1EEEvNS_16Flash_bwd_paramsE --------------------------
	.section	.nv.shared._ZN5flash44flash_bwd_dq_dk_dv_loop_seqk_parallel_kernelI23Flash_bwd_kernel_traitsILi192ELi64ELi64ELi8ELi4ELi2ELi2ELb1ELb1EN7cutlass10bfloat16_tE19Flash_kernel_traitsILi192ELi64ELi64ELi8ES3_EELb0ELb1ELb0ELb1ELb0ELb0ELb1EEEvNS_16Flash_bwd_paramsE,"aw",@nobits
	.sectionflags	@""
	.align	16
	.zero		1024


//--------------------- .nv.shared._ZN5flash25flash_bwd_dot_do_o_kernelILb0E23Flash_bwd_kernel_traitsILi192ELi64ELi64ELi8ELi4ELi2ELi2ELb1ELb1EN7cutlass10bfloat16_tE19Flash_kernel_traitsILi192ELi64ELi64ELi8ES3_EEEEvNS_16Flash_bwd_paramsE --------------------------
	.section	.nv.shared._ZN5flash25flash_bwd_dot_do_o_kernelILb0E23Flash_bwd_kernel_traitsILi192ELi64ELi64ELi8ELi4ELi2ELi2ELb1ELb1EN7cutlass10bfloat16_tE19Flash_kernel_traitsILi192ELi64ELi64ELi8ES3_EEEEvNS_16Flash_bwd_paramsE,"aw",@nobits
	.sectionflags	@""
	.align	16
	.zero		1024


//--------------------- .nv.shared._ZN5flash25flash_bwd_dot_do_o_kernelILb1E23Flash_bwd_kernel_traitsILi192ELi64ELi64ELi8ELi4ELi2ELi2ELb1ELb1EN7cutlass10bfloat16_tE19Flash_kernel_traitsILi192ELi64ELi64ELi8ES3_EEEEvNS_16Flash_bwd_paramsE --------------------------
	.section	.nv.shared._ZN5flash25flash_bwd_dot_do_o_kernelILb1E23Flash_bwd_kernel_traitsILi192ELi64ELi64ELi8ELi4ELi2ELi2ELb1ELb1EN7cutlass10bfloat16_tE19Flash_kernel_traitsILi192ELi64ELi64ELi8ES3_EEEEvNS_16Flash_bwd_paramsE,"aw",@nobits
	.sectionflags	@""
	.align	16
	.zero		1024


//--------------------- .nv.shared._ZN5flash27flash_bwd_convert_dq_kernelI23Flash_bwd_kernel_traitsILi192ELi64ELi64ELi8ELi4ELi2ELi2ELb0ELb0EN7cutlass10bfloat16_tE19Flash_kernel_traitsILi192ELi64ELi64ELi8ES3_EEEEvNS_16Flash_bwd_paramsEi --------------------------
	.section	.nv.shared._ZN5flash27flash_bwd_convert_dq_kernelI23Flash_bwd_kernel_traitsILi192ELi64ELi64ELi8ELi4ELi2ELi2ELb0ELb0EN7cutlass10bfloat16_tE19Flash_kernel_traitsILi192ELi64ELi64ELi8ES3_EEEEvNS_16Flash_bwd_paramsEi,"aw",@nobits
	.sectionflags	@""
	.align	16
	.zero		1024


//--------------------- .nv.shared._ZN5flash44flash_bwd_dq_dk_dv_loop_seqk_parallel_kernelI23Flash_bwd_kernel_traitsILi192ELi64ELi64ELi8ELi4ELi2ELi2ELb0ELb0EN7cutlass10bfloat16_tE19Flash_kernel_traitsILi192ELi64ELi64ELi8ES3_EELb1ELb1ELb0ELb0ELb0ELb0ELb0EEEvNS_16Flash_bwd_paramsE --------------------------
	.section	.nv.shared._ZN5flash44flash_bwd_dq_dk_dv_loop_seqk_parallel_kernelI23Flash_bwd_kernel_traitsILi192ELi64ELi64ELi8ELi4ELi2ELi2ELb0ELb0EN7cutlass10bfloat16_tE19Flash_kernel_traitsILi192ELi64ELi64ELi8ES3_EELb1ELb1ELb0ELb0ELb0ELb0ELb0EEEvNS_16Flash_bwd_paramsE,"aw",@nobits
	.sectionflags	@""
	.align	16
	.zero		1024


//--------------------- .nv.shared._ZN5flash44flash_bwd_dq_dk_dv_loop_seqk_parallel_kernelI23Flash_bwd_kernel_traitsILi192ELi64ELi64ELi8ELi4ELi2ELi2ELb0ELb0EN7cutlass10bfloat16_tE19Flash_kernel_traitsILi192ELi64ELi64ELi8ES3_EELb0ELb1ELb0ELb0ELb0ELb0ELb1EEEvNS_16Flash_bwd_paramsE --------------------------
	.section	.nv.shared._ZN5flash44flash_bwd_dq_dk_dv_loop_seqk_parallel_kernelI23Flash_bwd_kernel_traitsILi192ELi64ELi64ELi8ELi4ELi2ELi2ELb0ELb0EN7cutlass10bfloat16_tE19Flash_kernel_traitsILi192ELi64ELi64ELi8ES3_EELb0ELb1ELb0ELb0ELb0ELb0ELb1EEEvNS_16Flash_bwd_paramsE,"aw",@nobits
	.sectionflags	@""
	.align	16
	.zero		1024


//--------------------- .nv.shared._ZN5flash44flash_bwd_dq_dk_dv_loop_seqk_parallel_kernelI23Flash_bwd_kernel_traitsILi192ELi64ELi64ELi8ELi4ELi2ELi2ELb0ELb0EN7cutlass10bfloat16_tE19Flash_kernel_traitsILi192ELi64ELi64ELi8ES3_EELb1ELb1ELb0ELb0ELb0ELb1ELb0EEEvNS_16Flash_bwd_paramsE --------------------------
	.section	.nv.shared._ZN5flash44flash_bwd_dq_dk_dv_loop_seqk_parallel_kernelI23Flash_bwd_kernel_traitsILi192ELi64ELi64ELi8ELi4ELi2ELi2ELb0ELb0EN7cutlass10bfloat16_tE19Flash_kernel_traitsILi192ELi64ELi64ELi8ES3_EELb1ELb1ELb0ELb0ELb0ELb1ELb0EEEvNS_16Flash_bwd_paramsE,"aw",@nobits
	.sectionflags	@""
	.align	16
	.zero		1024


//--------------------- .nv.shared._ZN5flash44flash_bwd_dq_dk_dv_loop_seqk_parallel_kernelI23Flash_bwd_kernel_traitsILi192ELi64ELi64ELi8ELi4ELi2ELi2ELb0ELb0EN7cutlass10bfloat16_tE19Flash_kernel_traitsILi192ELi64ELi64ELi8ES3_EELb0ELb1ELb0ELb0ELb0ELb1ELb1EEEvNS_16Flash_bwd_paramsE --------------------------
	.section	.nv.shared._ZN5flash44flash_bwd_dq_dk_dv_loop_seqk_parallel_kernelI23Flash_bwd_kernel_traitsILi192ELi64ELi64ELi8ELi4ELi2ELi2ELb0ELb0EN7cutlass10bfloat16_tE19Flash_kernel_traitsILi192ELi64ELi64ELi8ES3_EELb0ELb1ELb0ELb0ELb0ELb1ELb1EEEvNS_16Flash_bwd_paramsE,"aw",@nobits
	.sectionflags	@""
	.align	16
	.zero		1024


//--------------------- .nv.shared._ZN5flash44flash_bwd_dq_dk_dv_loop_seqk_parallel_kernelI23Flash_bwd_kernel_traitsILi192ELi64ELi64ELi8ELi4ELi2ELi2ELb0ELb0EN7cutlass10bfloat16_tE19Flash_kernel_traitsILi192ELi64ELi64ELi8ES3_EELb1ELb1ELb0ELb1ELb0ELb0ELb0EEEvNS_16Flash_bwd_paramsE --------------------------
	.section	.nv.shared._ZN5flash44flash_bwd_dq_dk_dv_loop_seqk_parallel_kernelI23Flash_bwd_kernel_traitsILi192ELi64ELi64ELi8ELi4ELi2ELi2ELb0ELb0EN7cutlass10bfloat16_tE19Flash_kernel_traitsILi192ELi64ELi64ELi8ES3_EELb1ELb1ELb0ELb1ELb0ELb0ELb0EEEvNS_16Flash_bwd_paramsE,"aw",@nobits
	.sectionflags	@""
	.align	16
	.zero		1024


//--------------------- .nv.shared._ZN5flash44flash_bwd_dq_dk_dv_loop_seqk_parallel_kernelI23Flash_bwd_kernel_traitsILi192ELi64ELi64ELi8ELi4ELi2ELi2ELb0ELb0EN7cutlass10bfloat16_tE19Flash_kernel_traitsILi192ELi64ELi64ELi8ES3_EELb0ELb1ELb0ELb1ELb0ELb0ELb1EEEvNS_16Flash_bwd_paramsE --------------------------
	.section	.nv.shared._ZN5flash44flash_bwd_dq_dk_dv_loop_seqk_parallel_kernelI23Flash_bwd_kernel_traitsILi192ELi64ELi64ELi8ELi4ELi2ELi2ELb0ELb0EN7cutlass10bfloat16_tE19Flash_kernel_traitsILi192ELi64ELi64ELi8ES3_EELb0ELb1ELb0ELb1ELb0ELb0ELb1EEEvNS_16Flash_bwd_paramsE,"aw",@nobits
	.sectionflags	@""
	.align	16
	.zero		1024


//--------------------- .nv.shared._ZN5flash25flash_bwd_dot_do_o_kernelILb0E23Flash_bwd_kernel_traitsILi192ELi64ELi64ELi8ELi4ELi2ELi2ELb0ELb0EN7cutlass10bfloat16_tE19Flash_kernel_traitsILi192ELi64ELi64ELi8ES3_EEEEvNS_16Flash_bwd_paramsE --------------------------
	.section	.nv.shared._ZN5flash25flash_bwd_dot_do_o_kernelILb0E23Flash_bwd_kernel_traitsILi192ELi64ELi64ELi8ELi4ELi2ELi2ELb0ELb0EN7cutlass10bfloat16_tE19Flash_kernel_traitsILi192ELi64ELi64ELi8ES3_EEEEvNS_16Flash_bwd_paramsE,"aw",@nobits
	.sectionflags	@""
	.align	16
	.zero		1024


//--------------------- .nv.shared._ZN5flash25flash_bwd_dot_do_o_kernelILb1E23Flash_bwd_kernel_traitsILi192ELi64ELi64ELi8ELi4ELi2ELi2ELb0ELb0EN7cutlass10bfloat16_tE19Flash_kernel_traitsILi192ELi64ELi64ELi8ES3_EEEEvNS_16Flash_bwd_paramsE --------------------------
	.section	.nv.shared._ZN5flash25flash_bwd_dot_do_o_kernelILb1E23Flash_bwd_kernel_traitsILi192ELi64ELi64ELi8ELi4ELi2ELi2ELb0ELb0EN7cutlass10bfloat16_tE19Flash_kernel_traitsILi192ELi64ELi64ELi8ES3_EEEEvNS_16Flash_bwd_paramsE,"aw",@nobits
	.sectionflags	@""
	.align	16
	.zero		1024


//--------------------- .nv.constant0._ZN5flash44flash_bwd_dq_dk_dv_loop_seqk_parallel_kernelI23Flash_bwd_kernel_traitsILi192ELi64ELi64ELi8ELi4ELi2ELi2ELb1ELb1EN7cutlass10bfloat16_tE19Flash_kernel_traitsILi192ELi64ELi64ELi8ES3_EELb0ELb1ELb0ELb0ELb0ELb0ELb0EEEvNS_16Flash_bwd_paramsE --------------------------
	.section	.nv.constant0._ZN5flash44flash_bwd_dq_dk_dv_loop_seqk_parallel_kernelI23Flash_bwd_kernel_traitsILi192ELi64ELi64ELi8ELi4ELi2ELi2ELb1ELb1EN7cutlass10bfloat16_tE19Flash_kernel_traitsILi192ELi64ELi64ELi8ES3_EELb0ELb1ELb0ELb0ELb0ELb0ELb0EEEvNS_16Flash_bwd_paramsE,"a",@progbits
	.sectionflags	@""
	.align	4
.nv.constant0._ZN5flash44flash_bwd_dq_dk_dv_loop_seqk_parallel_kernelI23Flash_bwd_kernel_traitsILi192ELi64ELi64ELi8ELi4ELi2ELi2ELb1ELb1EN7cutlass10bfloat16_tE19Flash_kernel_traitsILi192ELi64ELi64ELi8ES3_EELb0ELb1ELb0ELb0ELb0ELb0ELb0EEEvNS_16Flash_bwd_paramsE:
	.zero		1168


//--------------------- .nv.constant0._ZN5flash44flash_bwd_dq_dk_dv_loop_seqk_parallel_kernelI23Flash_bwd_kernel_traitsILi192ELi64ELi64ELi8ELi4ELi2ELi2ELb1ELb1EN7cutlass10bfloat16_tE19Flash_kernel_traitsILi192ELi64ELi64ELi8ES3_EELb0ELb1ELb0ELb0ELb0ELb1ELb0EEEvNS_16Flash_bwd_paramsE --------------------------
	.section	.nv.constant0._ZN5flash44flash_bwd_dq_dk_dv_loop_seqk_parallel_kernelI23Flash_bwd_kernel_traitsILi192ELi64ELi64ELi8ELi4ELi2ELi2ELb1ELb1EN7cutlass10bfloat16_tE19Flash_kernel_traitsILi192ELi64ELi64ELi8ES3_EELb0ELb1ELb0ELb0ELb0ELb1ELb0EEEvNS_16Flash_bwd_paramsE,"a",@progbits
	.sectionflags	@""
	.align	4
.nv.constant0._ZN5flash44flash_bwd_dq_dk_dv_loop_seqk_parallel_kernelI23Flash_bwd_kernel_traitsILi192ELi64ELi64ELi8ELi4ELi2ELi2ELb1ELb1EN7cutlass10bfloat16_tE19Flash_kernel_traitsILi192ELi64ELi64ELi8ES3_EELb0ELb1ELb0ELb0ELb0ELb1ELb0EEEvNS_16Flash_bwd_paramsE:
	.zero		1168


//--------------------- .nv.constant0._ZN5flash44flash_bwd_dq_dk_dv_loop_seqk_parallel_kernelI23Flash_bwd_kernel_traitsILi192ELi64ELi64ELi8ELi4ELi2ELi2ELb1ELb1EN7cutlass10bfloat16_tE19Flash_kernel_traitsILi192ELi64ELi64ELi8ES3_EELb0ELb1ELb0ELb1ELb0ELb0ELb0EEEvNS_16Flash_bwd_paramsE --------------------------
	.section	.nv.constant0._ZN5flash44flash_bwd_dq_dk_dv_loop_seqk_parallel_kernelI23Flash_bwd_kernel_traitsILi192ELi64ELi64ELi8ELi4ELi2ELi2ELb1ELb1EN7cutlass10bfloat16_tE19Flash_kernel_traitsILi192ELi64ELi64ELi8ES3_EELb0ELb1ELb0ELb1ELb0ELb0ELb0EEEvNS_16Flash_bwd_paramsE,"a",@progbits
	.sectionflags	@""
	.align	4
.nv.constant0._ZN5flash44flash_bwd_dq_dk_dv_loop_seqk_parallel_kernelI23Flash_bwd_kernel_traitsILi192ELi64ELi64ELi8ELi4ELi2ELi2ELb1ELb1EN7cutlass10bfloat16_tE19Flash_kernel_traitsILi192ELi64ELi64ELi8ES3_EELb0ELb1ELb0ELb1ELb0ELb0ELb0EEEvNS_16Flash_bwd_paramsE:
	.zero		1168


//--------------------- .nv.constant0._ZN5flash44flash_bwd_dq_dk_dv_loop_seqk_parallel_kernelI23Flash_bwd_kernel_traitsILi192ELi64ELi64ELi8ELi4ELi2ELi2ELb0ELb0EN7cutlass10bfloat16_tE19Flash_kernel_traitsILi192ELi64ELi64ELi8ES3_EELb0ELb1ELb0ELb0ELb0ELb0ELb0EEEvNS_16Flash_bwd_paramsE --------------------------
	.section	.nv.constant0._ZN5flash44flash_bwd_dq_dk_dv_loop_seqk_parallel_kernelI23Flash_bwd_kernel_traitsILi192ELi64ELi64ELi8ELi4ELi2ELi2ELb0ELb0EN7cutlass10bfloat16_tE19Flash_kernel_traitsILi192ELi64ELi64ELi8ES3_EELb0ELb1ELb0ELb0ELb0ELb0ELb0EEEvNS_16Flash_bwd_paramsE,"a",@progbits
	.sectionflags	@""
	.align	4
.nv.constant0._ZN5flash44flash_bwd_dq_dk_dv_loop_seqk_parallel_kernelI23Flash_bwd_kernel_traitsILi192ELi64ELi64ELi8ELi4ELi2ELi2ELb0ELb0EN7cutlass10bfloat16_tE19Flash_kernel_traitsILi192ELi64ELi64ELi8ES3_EELb0ELb1ELb0ELb0ELb0ELb0ELb0EEEvNS_16Flash_bwd_paramsE:
	.zero		1168


//--------------------- .nv.constant0._ZN5flash44flash_bwd_dq_dk_dv_loop_seqk_parallel_kernelI23Flash_bwd_kernel_traitsILi192ELi64ELi64ELi8ELi4ELi2ELi2ELb0ELb0EN7cutlass10bfloat16_tE19Flash_kernel_traitsILi192ELi64ELi64ELi8ES3_EELb0ELb1ELb0ELb0ELb0ELb1ELb0EEEvNS_16Flash_bwd_paramsE --------------------------
	.section	.nv.constant0._ZN5flash44flash_bwd_dq_dk_dv_loop_seqk_parallel_kernelI23Flash_bwd_kernel_traitsILi192ELi64ELi64ELi8ELi4ELi2ELi2ELb0ELb0EN7cutlass10bfloat16_tE19Flash_kernel_traitsILi192ELi64ELi64ELi8ES3_EELb0ELb1ELb0ELb0ELb0ELb1ELb0EEEvNS_16Flash_bwd_paramsE,"a",@progbits
	.sectionflags	@""
	.align	4
.nv.constant0._ZN5flash44flash_bwd_dq_dk_dv_loop_seqk_parallel_kernelI23Flash_bwd_kernel_traitsILi192ELi64ELi64ELi8ELi4ELi2ELi2ELb0ELb0EN7cutlass10bfloat16_tE19Flash_kernel_traitsILi192ELi64ELi64ELi8ES3_EELb0ELb1ELb0ELb0ELb0ELb1ELb0EEEvNS_16Flash_bwd_paramsE:
	.zero		1168


//--------------------- .nv.constant0._ZN5flash44flash_bwd_dq_dk_dv_loop_seqk_parallel_kernelI23Flash_bwd_kernel_traitsILi192ELi64ELi64ELi8ELi4ELi2ELi2ELb0ELb0EN7cutlass10bfloat16_tE19Flash_kernel_traitsILi192ELi64ELi64ELi8ES3_EELb0ELb1ELb0ELb1ELb0ELb0ELb0EEEvNS_16Flash_bwd_paramsE --------------------------
	.section	.nv.constant0._ZN5flash44flash_bwd_dq_dk_dv_loop_seqk_parallel_kernelI23Flash_bwd_kernel_traitsILi192ELi64ELi64ELi8ELi4ELi2ELi2ELb0ELb0EN7cutlass10bfloat16_tE19Flash_kernel_traitsILi192ELi64ELi64ELi8ES3_EELb0ELb1ELb0ELb1ELb0ELb0ELb0EEEvNS_16Flash_bwd_paramsE,"a",@progbits
	.sectionflags	@""
	.align	4
.nv.constant0._ZN5flash44flash_bwd_dq_dk_dv_loop_seqk_parallel_kernelI23Flash_bwd_kernel_traitsILi192ELi64ELi64ELi8ELi4ELi2ELi2ELb0ELb0EN7cutlass10bfloat16_tE19Flash_kernel_traitsILi192ELi64ELi64ELi8ES3_EELb0ELb1ELb0ELb1ELb0ELb0ELb0EEEvNS_16Flash_bwd_paramsE:
	.zero		1168


//--------------------- .nv.constant0._ZN5flash27flash_bwd_convert_dq_kernelI23Flash_bwd_kernel_traitsILi192ELi64ELi64ELi8ELi4ELi2ELi2ELb1ELb1EN7cutlass10bfloat16_tE19Flash_kernel_traitsILi192ELi64ELi64ELi8ES3_EEEEvNS_16Flash_bwd_paramsEi --------------------------
	.section	.nv.constant0._ZN5flash27flash_bwd_convert_dq_kernelI23Flash_bwd_kernel_traitsILi192ELi64ELi64ELi8ELi4ELi2ELi2ELb1ELb1EN7cutlass10bfloat16_tE19Flash_kernel_traitsILi192ELi64ELi64ELi8ES3_EEEEvNS_16Flash_bwd_paramsEi,"a",@progbits
	.sectionflags	@""
	.align	4
.nv.constant0._ZN5flash27flash_bwd_convert_dq_kernelI23Flash_bwd_kernel_traitsILi192ELi64ELi64ELi8ELi4ELi2ELi2ELb1ELb1EN7cutlass10bfloat16_tE19Flash_kernel_traitsILi192ELi64ELi64ELi8ES3_EEEEvNS_16Flash_bwd_paramsEi:
	.zero		1172


//--------------------- .nv.constant0._ZN5flash44flash_bwd_dq_dk_dv_loop_seqk_parallel_kernelI23Flash_bwd_kernel_traitsILi192ELi64ELi64ELi8ELi4ELi2ELi2ELb1ELb1EN7cutlass10bfloat16_tE19Flash_kernel_traitsILi192ELi64ELi64ELi8ES3_EELb1ELb1ELb0ELb0ELb0ELb0ELb0EEEvNS_16Flash_bwd_paramsE --------------------------
	.section	.nv.constant0._ZN5flash44flash_bwd_dq_dk_dv_loop_seqk_parallel_kernelI23Flash_bwd_kernel_traitsILi192ELi64ELi64ELi8ELi4ELi2ELi2ELb1ELb1EN7cutlass10bfloat16_tE19Flash_kernel_traitsILi192ELi64ELi64ELi8ES3_EELb1ELb1ELb0ELb0ELb0ELb0ELb0EEEvNS_16Flash_bwd_paramsE,"a",@progbits
	.sectionflags	@""
	.align	4
.nv.constant0._ZN5flash44flash_bwd_dq_dk_dv_loop_seqk_parallel_kernelI23Flash_bwd_kernel_traitsILi192ELi64ELi64ELi8ELi4ELi2ELi2ELb1ELb1EN7cutlass10bfloat16_tE19Flash_kernel_traitsILi192ELi64ELi64ELi8ES3_EELb1ELb1ELb0ELb0ELb0ELb0ELb0EEEvNS_16Flash_bwd_paramsE:
	.zero		1168


//--------------------- .nv.constant0._ZN5flash44flash_bwd_dq_dk_dv_loop_seqk_parallel_kernelI23Flash_bwd_kernel_traitsILi192ELi64ELi64ELi8ELi4ELi2ELi2ELb1ELb1EN7cutlass10bfloat16_tE19Flash_kernel_traitsILi192ELi64ELi64ELi8ES3_EELb0ELb1ELb0ELb0ELb0ELb0ELb1EEEvNS_16Flash_bwd_paramsE --------------------------
	.section	.nv.constant0._ZN5flash44flash_bwd_dq_dk_dv_loop_seqk_parallel_kernelI23Flash_bwd_kernel_traitsILi192ELi64ELi64ELi8ELi4ELi2ELi2ELb1ELb1EN7cutlass10bfloat16_tE19Flash_kernel_traitsILi192ELi64ELi64ELi8ES3_EELb0ELb1ELb0ELb0ELb0ELb0ELb1EEEvNS_16Flash_bwd_paramsE,"a",@progbits
	.sectionflags	@""
	.align	4
.nv.constant0._ZN5flash44flash_bwd_dq_dk_dv_loop_seqk_parallel_kernelI23Flash_bwd_kernel_traitsILi192ELi64ELi64ELi8ELi4ELi2ELi2ELb1ELb1EN7cutlass10bfloat16_tE19Flash_kernel_traitsILi192ELi64ELi64ELi8ES3_EELb0ELb1ELb0ELb0ELb0ELb0ELb1EEEvNS_16Flash_bwd_paramsE:
	.zero		1168


//--------------------- .nv.constant0._ZN5flash44flash_bwd_dq_dk_dv_loop_seqk_parallel_kernelI23Flash_bwd_kernel_traitsILi192ELi64ELi64ELi8ELi4ELi2ELi2ELb1ELb1EN7cutlass10bfloat16_tE19Flash_kernel_traitsILi192ELi64ELi64ELi8ES3_EELb1ELb1ELb0ELb0ELb0ELb1ELb0EEEvNS_16Flash_bwd_paramsE --------------------------
	.section	.nv.constant0._ZN5flash44flash_bwd_dq_dk_dv_loop_seqk_parallel_kernelI23Flash_bwd_kernel_traitsILi192ELi64ELi64ELi8ELi4ELi2ELi2ELb1ELb1EN7cutlass10bfloat16_tE19Flash_kernel_traitsILi192ELi64ELi64ELi8ES3_EELb1ELb1ELb0ELb0ELb0ELb1ELb0EEEvNS_16Flash_bwd_paramsE,"a",@progbits
	.sectionflags	@""
	.align	4
.nv.constant0._ZN5flash44flash_bwd_dq_dk_dv_loop_seqk_parallel_kernelI23Flash_bwd_kernel_traitsILi192ELi64ELi64ELi8ELi4ELi2ELi2ELb1ELb1EN7cutlass10bfloat16_tE19Flash_kernel_traitsILi192ELi64ELi64ELi8ES3_EELb1ELb1ELb0ELb0ELb0ELb1ELb0EEEvNS_16Flash_bwd_paramsE:
	.zero		1168


//--------------------- .nv.constant0._ZN5flash44flash_bwd_dq_dk_dv_loop_seqk_parallel_kernelI23Flash_bwd_kernel_traitsILi192ELi64ELi64ELi8ELi4ELi2ELi2ELb1ELb1EN7cutlass10bfloat16_tE19Flash_kernel_traitsILi192ELi64ELi64ELi8ES3_EELb0ELb1ELb0ELb0ELb0ELb1ELb1EEEvNS_16Flash_bwd_paramsE --------------------------
	.section	.nv.constant0._ZN5flash44flash_bwd_dq_dk_dv_loop_seqk_parallel_kernelI23Flash_bwd_kernel_traitsILi192ELi64ELi64ELi8ELi4ELi2ELi2ELb1ELb1EN7cutlass10bfloat16_tE19Flash_kernel_traitsILi192ELi64ELi64ELi8ES3_EELb0ELb1ELb0ELb0ELb0ELb1ELb1EEEvNS_16Flash_bwd_paramsE,"a",@progbits
	.sectionflags	@""
	.align	4
.nv.constant0._ZN5flash44flash_bwd_dq_dk_dv_loop_seqk_parallel_kernelI23Flash_bwd_kernel_traitsILi192ELi64ELi64ELi8ELi4ELi2ELi2ELb1ELb1EN7cutlass10bfloat16_tE19Flash_kernel_traitsILi192ELi64ELi64ELi8ES3_EELb0ELb1ELb0ELb0ELb0ELb1ELb1EEEvNS_16Flash_bwd_paramsE:
	.zero		1168


//--------------------- .nv.constant0._ZN5flash44flash_bwd_dq_dk_dv_loop_seqk_parallel_kernelI23Flash_bwd_kernel_traitsILi192ELi64ELi64ELi8ELi4ELi2ELi2ELb1ELb1EN7cutlass10bfloat16_tE19Flash_kernel_traitsILi192ELi64ELi64ELi8ES3_EELb1ELb1ELb0ELb1ELb0ELb0ELb0EEEvNS_16Flash_bwd_paramsE --------------------------
	.section	.nv.constant0._ZN5flash44flash_bwd_dq_dk_dv_loop_seqk_parallel_kernelI23Flash_bwd_kernel_traitsILi192ELi64ELi64ELi8ELi4ELi2ELi2ELb1ELb1EN7cutlass10bfloat16_tE19Flash_kernel_traitsILi192ELi64ELi64ELi8ES3_EELb1ELb1ELb0ELb1ELb0ELb0ELb0EEEvNS_16Flash_bwd_paramsE,"a",@progbits
	.sectionflags	@""
	.align	4
.nv.constant0._ZN5flash44flash_bwd_dq_dk_dv_loop_seqk_parallel_kernelI23Flash_bwd_kernel_traitsILi192ELi64ELi64ELi8ELi4ELi2ELi2ELb1ELb1EN7cutlass10bfloat16_tE19Flash_kernel_traitsILi192ELi64ELi64ELi8ES3_EELb1ELb1ELb0ELb1ELb0ELb0ELb0EEEvNS_16Flash_bwd_paramsE:
	.zero		1168


//--------------------- .nv.constant0._ZN5flash44flash_bwd_dq_dk_dv_loop_seqk_parallel_kernelI23Flash_bwd_kernel_traitsILi192ELi64ELi64ELi8ELi4ELi2ELi2ELb1ELb1EN7cutlass10bfloat16_tE19Flash_kernel_traitsILi192ELi64ELi64ELi8ES3_EELb0ELb1ELb0ELb1ELb0ELb0ELb1EEEvNS_16Flash_bwd_paramsE --------------------------
	.section	.nv.constant0._ZN5flash44flash_bwd_dq_dk_dv_loop_seqk_parallel_kernelI23Flash_bwd_kernel_traitsILi192ELi64ELi64ELi8ELi4ELi2ELi2ELb1ELb1EN7cutlass10bfloat16_tE19Flash_kernel_traitsILi192ELi64ELi64ELi8ES3_EELb0ELb1ELb0ELb1ELb0ELb0ELb1EEEvNS_16Flash_bwd_paramsE,"a",@progbits
	.sectionflags	@""
	.align	4
.nv.constant0._ZN5flash44flash_bwd_dq_dk_dv_loop_seqk_parallel_kernelI23Flash_bwd_kernel_traitsILi192ELi64ELi64ELi8ELi4ELi2ELi2ELb1ELb1EN7cutlass10bfloat16_tE19Flash_kernel_traitsILi192ELi64ELi64ELi8ES3_EELb0ELb1ELb0ELb1ELb0ELb0ELb1EEEvNS_16Flash_bwd_paramsE:
	.zero		1168


//--------------------- .nv.constant0._ZN5flash25flash_bwd_dot_do_o_kernelILb0E23Flash_bwd_kernel_traitsILi192ELi64ELi64ELi8ELi4ELi2ELi2ELb1ELb1EN7cutlass10bfloat16_tE19Flash_kernel_traitsILi192ELi64ELi64ELi8ES3_EEEEvNS_16Flash_bwd_paramsE --------------------------
	.section	.nv.constant0._ZN5flash25flash_bwd_dot_do_o_kernelILb0E23Flash_bwd_kernel_traitsILi192ELi64ELi64ELi8ELi4ELi2ELi2ELb1ELb1EN7cutlass10bfloat16_tE19Flash_kernel_traitsILi192ELi64ELi64ELi8ES3_EEEEvNS_16Flash_bwd_paramsE,"a",@progbits
	.sectionflags	@""
	.align	4
.nv.constant0._ZN5flash25flash_bwd_dot_do_o_kernelILb0E23Flash_bwd_kernel_traitsILi192ELi64ELi64ELi8ELi4ELi2ELi2ELb1ELb1EN7cutlass10bfloat16_tE19Flash_kernel_traitsILi192ELi64ELi64ELi8ES3_EEEEvNS_16Flash_bwd_paramsE:
	.zero		1168


//--------------------- .nv.constant0._ZN5flash25flash_bwd_dot_do_o_kernelILb1E23Flash_bwd_kernel_traitsILi192ELi64ELi64ELi8ELi4ELi2ELi2ELb1ELb1EN7cutlass10bfloat16_tE19Flash_kernel_traitsILi192ELi64ELi64ELi8ES3_EEEEvNS_16Flash_bwd_paramsE --------------------------
	.section	.nv.constant0._ZN5flash25flash_bwd_dot_do_o_kernelILb1E23Flash_bwd_kernel_traitsILi192ELi64ELi64ELi8ELi4ELi2ELi2ELb1ELb1EN7cutlass10bfloat16_tE19Flash_kernel_traitsILi192ELi64ELi64ELi8ES3_EEEEvNS_16Flash_bwd_paramsE,"a",@progbits
	.sectionflags	@""
	.align	4
.nv.constant0._ZN5flash25flash_bwd_dot_do_o_kernelILb1E23Flash_bwd_kernel_traitsILi192ELi64ELi64ELi8ELi4ELi2ELi2ELb1ELb1EN7cutlass10bfloat16_tE19Flash_kernel_traitsILi192ELi64ELi64ELi8ES3_EEEEvNS_16Flash_bwd_paramsE:
	.zero		1168


//--------------------- .nv.constant0._ZN5flash27flash_bwd_convert_dq_kernelI23Flash_bwd_kernel_traitsILi192ELi64ELi64ELi8ELi4ELi2ELi2ELb0ELb0EN7cutlass10bfloat16_tE19Flash_kernel_traitsILi192ELi64ELi64ELi8ES3_EEEEvNS_16Flash_bwd_paramsEi --------------------------
	.section	.nv.constant0._ZN5flash27flash_bwd_convert_dq_kernelI23Flash_bwd_kernel_traitsILi192ELi64ELi64ELi8ELi4ELi2ELi2ELb0ELb0EN7cutlass10bfloat16_tE19Flash_kernel_traitsILi192ELi64ELi64ELi8ES3_EEEEvNS_16Flash_bwd_paramsEi,"a",@progbits
	.sectionflags	@""
	.align	4
.nv.constant0._ZN5flash27flash_bwd_convert_dq_kernelI23Flash_bwd_kernel_traitsILi192ELi64ELi64ELi8ELi4ELi2ELi2ELb0ELb0EN7cutlass10bfloat16_tE19Flash_kernel_traitsILi192ELi64ELi64ELi8ES3_EEEEvNS_16Flash_bwd_paramsEi:
	.zero		1172


//--------------------- .nv.constant0._ZN5flash44flash_bwd_dq_dk_dv_loop_seqk_parallel_kernelI23Flash_bwd_kernel_traitsILi192ELi64ELi64ELi8ELi4ELi2ELi2ELb0ELb0EN7cutlass10bfloat16_tE19Flash_kernel_traitsILi192ELi64ELi64ELi8ES3_EELb1ELb1ELb0ELb0ELb0ELb0ELb0EEEvNS_16Flash_bwd_paramsE --------------------------
	.section	.nv.constant0._ZN5flash44flash_bwd_dq_dk_dv_loop_seqk_parallel_kernelI23Flash_bwd_kernel_traitsILi192ELi64ELi64ELi8ELi4ELi2ELi2ELb0ELb0EN7cutlass10bfloat16_tE19Flash_kernel_traitsILi192ELi64ELi64ELi8ES3_EELb1ELb1ELb0ELb0ELb0ELb0ELb0EEEvNS_16Flash_bwd_paramsE,"a",@progbits
	.sectionflags	@""
	.align	4
.nv.constant0._ZN5flash44flash_bwd_dq_dk_dv_loop_seqk_parallel_kernelI23Flash_bwd_kernel_traitsILi192ELi64ELi64ELi8ELi4ELi2ELi2ELb0ELb0EN7cutlass10bfloat16_tE19Flash_kernel_traitsILi192ELi64ELi64ELi8ES3_EELb1ELb1ELb0ELb0ELb0ELb0ELb0EEEvNS_16Flash_bwd_paramsE:
	.zero		1168


//--------------------- .nv.constant0._ZN5flash44flash_bwd_dq_dk_dv_loop_seqk_parallel_kernelI23Flash_bwd_kernel_traitsILi192ELi64ELi64ELi8ELi4ELi2ELi2ELb0ELb0EN7cutlass10bfloat16_tE19Flash_kernel_traitsILi192ELi64ELi64ELi8ES3_EELb0ELb1ELb0ELb0ELb0ELb0ELb1EEEvNS_16Flash_bwd_paramsE --------------------------
	.section	.nv.constant0._ZN5flash44flash_bwd_dq_dk_dv_loop_seqk_parallel_kernelI23Flash_bwd_kernel_traitsILi192ELi64ELi64ELi8ELi4ELi2ELi2ELb0ELb0EN7cutlass10bfloat16_tE19Flash_kernel_traitsILi192ELi64ELi64ELi8ES3_EELb0ELb1ELb0ELb0ELb0ELb0ELb1EEEvNS_16Flash_bwd_paramsE,"a",@progbits
	.sectionflags	@""
	.align	4
.nv.constant0._ZN5flash44flash_bwd_dq_dk_dv_loop_seqk_parallel_kernelI23Flash_bwd_kernel_traitsILi192ELi64ELi64ELi8ELi4ELi2ELi2ELb0ELb0EN7cutlass10bfloat16_tE19Flash_kernel_traitsILi192ELi64ELi64ELi8ES3_EELb0ELb1ELb0ELb0ELb0ELb0ELb1EEEvNS_16Flash_bwd_paramsE:
	.zero		1168


//--------------------- .nv.constant0._ZN5flash44flash_bwd_dq_dk_dv_loop_seqk_parallel_kernelI23Flash_bwd_kernel_traitsILi192ELi64ELi64ELi8ELi4ELi2ELi2ELb0ELb0EN7cutlass10bfloat16_tE19Flash_kernel_traitsILi192ELi64ELi64ELi8ES3_EELb1ELb1ELb0ELb0ELb0ELb1ELb0EEEvNS_16Flash_bwd_paramsE --------------------------
	.section	.nv.constant0._ZN5flash44flash_bwd_dq_dk_dv_loop_seqk_parallel_kernelI23Flash_bwd_kernel_traitsILi192ELi64ELi64ELi8ELi4ELi2ELi2ELb0ELb0EN7cutlass10bfloat16_tE19Flash_kernel_traitsILi192ELi64ELi64ELi8ES3_EELb1ELb1ELb0ELb0ELb0ELb1ELb0EEEvNS_16Flash_bwd_paramsE,"a",@progbits
	.sectionflags	@""
	.align	4
.nv.constant0._ZN5flash44flash_bwd_dq_dk_dv_loop_seqk_parallel_kernelI23Flash_bwd_kernel_traitsILi192ELi64ELi64ELi8ELi4ELi2ELi2ELb0ELb0EN7cutlass10bfloat16_tE19Flash_kernel_traitsILi192ELi64ELi64ELi8ES3_EELb1ELb1ELb0ELb0ELb0ELb1ELb0EEEvNS_16Flash_bwd_paramsE:
	.zero		1168


//--------------------- .nv.constant0._ZN5flash44flash_bwd_dq_dk_dv_loop_seqk_parallel_kernelI23Flash_bwd_kernel_traitsILi192ELi64ELi64ELi8ELi4ELi2ELi2ELb0ELb0EN7cutlass10bfloat16_tE19Flash_kernel_traitsILi192ELi64ELi64ELi8ES3_EELb0ELb1ELb0ELb0ELb0ELb1ELb1EEEvNS_16Flash_bwd_paramsE --------------------------
	.section	.nv.constant0._ZN5flash44flash_bwd_dq_dk_dv_loop_seqk_parallel_kernelI23Flash_bwd_kernel_traitsILi192ELi64ELi64ELi8ELi4ELi2ELi2ELb0ELb0EN7cutlass10bfloat16_tE19Flash_kernel_traitsILi192ELi64ELi64ELi8ES3_EELb0ELb1ELb0ELb0ELb0ELb1ELb1EEEvNS_16Flash_bwd_paramsE,"a",@progbits
	.sectionflags	@""
	.align	4
.nv.constant0._ZN5flash44flash_bwd_dq_dk_dv_loop_seqk_parallel_kernelI23Flash_bwd_kernel_traitsILi192ELi64ELi64ELi8ELi4ELi2ELi2ELb0ELb0EN7cutlass10bfloat16_tE19Flash_kernel_traitsILi192ELi64ELi64ELi8ES3_EELb0ELb1ELb0ELb0ELb0ELb1ELb1EEEvNS_16Flash_bwd_paramsE:
	.zero		1168


//--------------------- .nv.constant0._ZN5flash44flash_bwd_dq_dk_dv_loop_seqk_parallel_kernelI23Flash_bwd_kernel_traitsILi192ELi64ELi64ELi8ELi4ELi2ELi2ELb0ELb0EN7cutlass10bfloat16_tE19Flash_kernel_traitsILi192ELi64ELi64ELi8ES3_EELb1ELb1ELb0ELb1ELb0ELb0ELb0EEEvNS_16Flash_bwd_paramsE --------------------------
	.section	.nv.constant0._ZN5flash44flash_bwd_dq_dk_dv_loop_seqk_parallel_kernelI23Flash_bwd_kernel_traitsILi192ELi64ELi64ELi8ELi4ELi2ELi2ELb0ELb0EN7cutlass10bfloat16_tE19Flash_kernel_traitsILi192ELi64ELi64ELi8ES3_EELb1ELb1ELb0ELb1ELb0ELb0ELb0EEEvNS_16Flash_bwd_paramsE,"a",@progbits
	.sectionflags	@""
	.align	4
.nv.constant0._ZN5flash44flash_bwd_dq_dk_dv_loop_seqk_parallel_kernelI23Flash_bwd_kernel_traitsILi192ELi64ELi64ELi8ELi4ELi2ELi2ELb0ELb0EN7cutlass10bfloat16_tE19Flash_kernel_traitsILi192ELi64ELi64ELi8ES3_EELb1ELb1ELb0ELb1ELb0ELb0ELb0EEEvNS_16Flash_bwd_paramsE:
	.zero		1168


//--------------------- .nv.constant0._ZN5flash44flash_bwd_dq_dk_dv_loop_seqk_parallel_kernelI23Flash_bwd_kernel_traitsILi192ELi64ELi64ELi8ELi4ELi2ELi2ELb0ELb0EN7cutlass10bfloat16_tE19Flash_kernel_traitsILi192ELi64ELi64ELi8ES3_EELb0ELb1ELb0ELb1ELb0ELb0ELb1EEEvNS_16Flash_bwd_paramsE --------------------------
	.section	.nv.constant0._ZN5flash44flash_bwd_dq_dk_dv_loop_seqk_parallel_kernelI23Flash_bwd_kernel_traitsILi192ELi64ELi64ELi8ELi4ELi2ELi2ELb0ELb0EN7cutlass10bfloat16_tE19Flash_kernel_traitsILi192ELi64ELi64ELi8ES3_EELb0ELb1ELb0ELb1ELb0ELb0ELb1EEEvNS_16Flash_bwd_paramsE,"a",@progbits
	.sectionflags	@""
	.align	4
.nv.constant0._ZN5flash44flash_bwd_dq_dk_dv_loop_seqk_parallel_kernelI23Flash_bwd_kernel_traitsILi192ELi64ELi64ELi8ELi4ELi2ELi2ELb0ELb0EN7cutlass10bfloat16_tE19Flash_kernel_traitsILi192ELi64ELi64ELi8ES3_EELb0ELb1ELb0ELb1ELb0ELb0ELb1EEEvNS_16Flash_bwd_paramsE:
	.zero		1168


//--------------------- .nv.constant0._ZN5flash25flash_bwd_dot_do_o_kernelILb0E23Flash_bwd_kernel_traitsILi192ELi64ELi64ELi8ELi4ELi2ELi2ELb0ELb0EN7cutlass10bfloat16_tE19Flash_kernel_traitsILi192ELi64ELi64ELi8ES3_EEEEvNS_16Flash_bwd_paramsE --------------------------
	.section	.nv.constant0._ZN5flash25flash_bwd_dot_do_o_kernelILb0E23Flash_bwd_kernel_traitsILi192ELi64ELi64ELi8ELi4ELi2ELi2ELb0ELb0EN7cutlass10bfloat16_tE19Flash_kernel_traitsILi192ELi64ELi64ELi8ES3_EEEEvNS_16Flash_bwd_paramsE,"a",@progbits
	.sectionflags	@""
	.align	4
.nv.constant0._ZN5flash25flash_bwd_dot_do_o_kernelILb0E23Flash_bwd_kernel_traitsILi192ELi64ELi64ELi8ELi4ELi2ELi2ELb0ELb0EN7cutlass10bfloat16_tE19Flash_kernel_traitsILi192ELi64ELi64ELi8ES3_EEEEvNS_16Flash_bwd_paramsE:
	.zero		1168


//--------------------- .nv.constant0._ZN5flash25flash_bwd_dot_do_o_kernelILb1E23Flash_bwd_kernel_traitsILi192ELi64ELi64ELi8ELi4ELi2ELi2ELb0ELb0EN7cutlass10bfloat16_tE19Flash_kernel_traitsILi192ELi64ELi64ELi8ES3_EEEEvNS_16Flash_bwd_paramsE --------------------------
	.section	.nv.constant0._ZN5flash25flash_bwd_dot_do_o_kernelILb1E23Flash_bwd_kernel_traitsILi192ELi64ELi64ELi8ELi4ELi2ELi2ELb0ELb0EN7cutlass10bfloat16_tE19Flash_kernel_traitsILi192ELi64ELi64ELi8ES3_EEEEvNS_16Flash_bwd_paramsE,"a",@progbits
	.sectionflags	@""
	.align	4
.nv.constant0._ZN5flash25flash_bwd_dot_do_o_kernelILb1E23Flash_bwd_kernel_traitsILi192ELi64ELi64ELi8ELi4ELi2ELi2ELb0ELb0EN7cutlass10bfloat16_tE19Flash_kernel_traitsILi192ELi64ELi64ELi8ES3_EEEEvNS_16Flash_bwd_paramsE:
	.zero		1168


//--------------------- SYMBOLS --------------------------

	.type		.nv.reservedSmem.offset0,@object
	.size		.nv.reservedSmem.offset0,0x4
